// Copyright (c) 2024, Jay Shah, Ganesh Bikshandi, Ying Zhang, Vijay Thakkar, Pradeep Ramani, Tri Dao.
// Splitting the different template instantiations to different files to speed up compilation.
// This file is auto-generated. See "generate_kernels.py"

#include "flash_fwd_launch_template.h"

#ifndef FLASHATTENTION_DISABLE_HDIM64
template void run_mha_fwd_<90, cutlass::bfloat16_t, 64, 64, false, false, false, false>(Flash_fwd_params &params, cudaStream_t stream);
#endif


// ===== COMPILED SASS (sm_90a) =====

	.target	sm_90a

	.elftype	@"ET_EXEC"


//--------------------- .note.nv.tkinfo           --------------------------
	.section	.note.nv.tkinfo,"",@"SHT_NOTE"
	.sectionflags	@"SHF_NOTE_NV_TKINFO"
	.tkinfo
        /*0018*/ 	.word	0x00000002
        /*0030*/ 	.string	""
        /*0030*/ 	.string	"ptxas"
        /*0030*/ 	.string	"Cuda compilation tools, release 13.0, V13.0.88"
        /*0030*/ 	.string	"Build cuda_13.0.r13.0/compiler.36424714_0"
        /*0030*/ 	.string	"-arch sm_90a -m 64 "



//--------------------- .note.nv.cuinfo           --------------------------
	.section	.note.nv.cuinfo,"",@"SHT_NOTE"
	.sectionflags	@"SHF_NOTE_NV_CUINFO"
        /*0018*/ 	.short	0x0002
        /*001a*/ 	.short	0x005a
        /*001c*/ 	.short	0x0082
	.zero		2


//--------------------- .nv.info                  --------------------------
	.section	.nv.info,"",@"SHT_CUDA_INFO"
	.align	4


	//----- nvinfo : EIATTR_REGCOUNT
	.align		4
        /*0000*/ 	.byte	0x04, 0x2f
        /*0002*/ 	.short	(.L_23 - .L_22)
	.align		4
.L_22:
        /*0004*/ 	.word	index@(_ZN7cutlass13device_kernelIN5flash11enable_sm90INS1_16FlashAttnFwdSm90INS1_25CollectiveMainloopFwdSm90ILi2EN4cute5tupleIJNS5_1CILi1EEES8_S8_EEENS6_IJNS7_ILi192EEENS7_ILi128EEENS7_ILi64EEEEEELi64ENS_10bfloat16_tEfNS_4arch4Sm90ELb1ELb0ELb0ELb1ELb0ELb1ELb0ELb1ELb1ELb0ELb0ELb0EEENS1_21CollectiveEpilogueFwdINS6_IJSA_SC_SB_EEES9_SE_SG_Li384ELb1ELb0ELb0ELb0EEENS1_36VarlenDynamicPersistentTileSchedulerILi192ELi128ELi384ELi32ELb0ELb0ELb1ELb1ELb1ELb1EEEEEEEEEvNT_6ParamsE)
        /*0008*/ 	.word	0x00000080


	//----- nvinfo : EIATTR_FRAME_SIZE
	.align		4
.L_23:
        /*000c*/ 	.byte	0x04, 0x11
        /*000e*/ 	.short	(.L_25 - .L_24)
	.align		4
.L_24:
        /*0010*/ 	.word	index@(_ZN7cutlass13device_kernelIN5flash11enable_sm90INS1_16FlashAttnFwdSm90INS1_25CollectiveMainloopFwdSm90ILi2EN4cute5tupleIJNS5_1CILi1EEES8_S8_EEENS6_IJNS7_ILi192EEENS7_ILi128EEENS7_ILi64EEEEEELi64ENS_10bfloat16_tEfNS_4arch4Sm90ELb1ELb0ELb0ELb1ELb0ELb1ELb0ELb1ELb1ELb0ELb0ELb0EEENS1_21CollectiveEpilogueFwdINS6_IJSA_SC_SB_EEES9_SE_SG_Li384ELb1ELb0ELb0ELb0EEENS1_36VarlenDynamicPersistentTileSchedulerILi192ELi128ELi384ELi32ELb0ELb0ELb1ELb1ELb1ELb1EEEEEEEEEvNT_6ParamsE)
        /*0014*/ 	.word	0x00000048


	//----- nvinfo : EIATTR_REGCOUNT
	.align		4
.L_25:
        /*0018*/ 	.byte	0x04, 0x2f
        /*001a*/ 	.short	(.L_27 - .L_26)
	.align		4
.L_26:
        /*001c*/ 	.word	index@(_ZN7cutlass13device_kernelIN5flash11enable_sm90INS1_16FlashAttnFwdSm90INS1_25CollectiveMainloopFwdSm90ILi2EN4cute5tupleIJNS5_1CILi1EEES8_S8_EEENS6_IJNS7_ILi192EEENS7_ILi128EEENS7_ILi64EEEEEELi64ENS_10bfloat16_tEfNS_4arch4Sm90ELb1ELb0ELb0ELb1ELb0ELb0ELb0ELb1ELb1ELb0ELb0ELb0EEENS1_21CollectiveEpilogueFwdINS6_IJSA_SC_SB_EEES9_SE_SG_Li384ELb1ELb0ELb0ELb0EEENS1_36VarlenDynamicPersistentTileSchedulerILi192ELi128ELi384ELi32ELb0ELb0ELb1ELb1ELb1ELb1EEEEEEEEEvNT_6ParamsE)
        /*0020*/ 	.word	0x00000080


	//----- nvinfo : EIATTR_FRAME_SIZE
	.align		4
.L_27:
        /*0024*/ 	.byte	0x04, 0x11
        /*0026*/ 	.short	(.L_29 - .L_28)
	.align		4
.L_28:
        /*0028*/ 	.word	index@(_ZN7cutlass13device_kernelIN5flash11enable_sm90INS1_16FlashAttnFwdSm90INS1_25CollectiveMainloopFwdSm90ILi2EN4cute5tupleIJNS5_1CILi1EEES8_S8_EEENS6_IJNS7_ILi192EEENS7_ILi128EEENS7_ILi64EEEEEELi64ENS_10bfloat16_tEfNS_4arch4Sm90ELb1ELb0ELb0ELb1ELb0ELb0ELb0ELb1ELb1ELb0ELb0ELb0EEENS1_21CollectiveEpilogueFwdINS6_IJSA_SC_SB_EEES9_SE_SG_Li384ELb1ELb0ELb0ELb0EEENS1_36VarlenDynamicPersistentTileSchedulerILi192ELi128ELi384ELi32ELb0ELb0ELb1ELb1ELb1ELb1EEEEEEEEEvNT_6ParamsE)
        /*002c*/ 	.word	0x00000010


	//----- nvinfo : EIATTR_REGCOUNT
	.align		4
.L_29:
        /*0030*/ 	.byte	0x04, 0x2f
        /*0032*/ 	.short	(.L_31 - .L_30)
	.align		4
.L_30:
        /*0034*/ 	.word	index@(_ZN7cutlass13device_kernelIN5flash11enable_sm90INS1_16FlashAttnFwdSm90INS1_25CollectiveMainloopFwdSm90ILi2EN4cute5tupleIJNS5_1CILi1EEES8_S8_EEENS6_IJNS7_ILi192EEENS7_ILi128EEENS7_ILi64EEEEEELi64ENS_10bfloat16_tEfNS_4arch4Sm90ELb1ELb0ELb0ELb0ELb0ELb0ELb0ELb1ELb1ELb0ELb0ELb0EEENS1_21CollectiveEpilogueFwdINS6_IJSA_SC_SB_EEES9_SE_SG_Li384ELb0ELb0ELb0ELb0EEENS1_30DynamicPersistentTileSchedulerILi384ELi32ELb0ELb0ELb1EEEEEEEEEvNT_6ParamsE)
        /*0038*/ 	.word	0x00000080


	//----- nvinfo : EIATTR_FRAME_SIZE
	.align		4
.L_31:
        /*003c*/ 	.byte	0x04, 0x11
        /*003e*/ 	.short	(.L_33 - .L_32)
	.align		4
.L_32:
        /*0040*/ 	.word	index@(_ZN7cutlass13device_kernelIN5flash11enable_sm90INS1_16FlashAttnFwdSm90INS1_25CollectiveMainloopFwdSm90ILi2EN4cute5tupleIJNS5_1CILi1EEES8_S8_EEENS6_IJNS7_ILi192EEENS7_ILi128EEENS7_ILi64EEEEEELi64ENS_10bfloat16_tEfNS_4arch4Sm90ELb1ELb0ELb0ELb0ELb0ELb0ELb0ELb1ELb1ELb0ELb0ELb0EEENS1_21CollectiveEpilogueFwdINS6_IJSA_SC_SB_EEES9_SE_SG_Li384ELb0ELb0ELb0ELb0EEENS1_30DynamicPersistentTileSchedulerILi384ELi32ELb0ELb0ELb1EEEEEEEEEvNT_6ParamsE)
        /*0044*/ 	.word	0x00000000


	//----- nvinfo : EIATTR_REGCOUNT
	.align		4
.L_33:
        /*0048*/ 	.byte	0x04, 0x2f
        /*004a*/ 	.short	(.L_35 - .L_34)
	.align		4
.L_34:
        /*004c*/ 	.word	index@(_ZN7cutlass13device_kernelIN5flash11enable_sm90INS1_16FlashAttnFwdSm90INS1_25CollectiveMainloopFwdSm90ILi2EN4cute5tupleIJNS5_1CILi1EEES8_S8_EEENS6_IJNS7_ILi192EEENS7_ILi128EEENS7_ILi64EEEEEELi64ENS_10bfloat16_tEfNS_4arch4Sm90ELb0ELb1ELb0ELb1ELb0ELb1ELb0ELb1ELb1ELb0ELb0ELb0EEENS1_21CollectiveEpilogueFwdINS6_IJSA_SC_SB_EEES9_SE_SG_Li384ELb1ELb0ELb0ELb0EEENS1_36VarlenDynamicPersistentTileSchedulerILi192ELi128ELi384ELi32ELb0ELb0ELb1ELb1ELb0ELb1EEEEEEEEEvNT_6ParamsE)
        /*0050*/ 	.word	0x00000080


	//----- nvinfo : EIATTR_FRAME_SIZE
	.align		4
.L_35:
        /*0054*/ 	.byte	0x04, 0x11
        /*0056*/ 	.short	(.L_37 - .L_36)
	.align		4
.L_36:
        /*0058*/ 	.word	index@(_ZN7cutlass13device_kernelIN5flash11enable_sm90INS1_16FlashAttnFwdSm90INS1_25CollectiveMainloopFwdSm90ILi2EN4cute5tupleIJNS5_1CILi1EEES8_S8_EEENS6_IJNS7_ILi192EEENS7_ILi128EEENS7_ILi64EEEEEELi64ENS_10bfloat16_tEfNS_4arch4Sm90ELb0ELb1ELb0ELb1ELb0ELb1ELb0ELb1ELb1ELb0ELb0ELb0EEENS1_21CollectiveEpilogueFwdINS6_IJSA_SC_SB_EEES9_SE_SG_Li384ELb1ELb0ELb0ELb0EEENS1_36VarlenDynamicPersistentTileSchedulerILi192ELi128ELi384ELi32ELb0ELb0ELb1ELb1ELb0ELb1EEEEEEEEEvNT_6ParamsE)
        /*005c*/ 	.word	0x00000048


	//----- nvinfo : EIATTR_REGCOUNT
	.align		4
.L_37:
        /*0060*/ 	.byte	0x04, 0x2f
        /*0062*/ 	.short	(.L_39 - .L_38)
	.align		4
.L_38:
        /*0064*/ 	.word	index@(_ZN7cutlass13device_kernelIN5flash11enable_sm90INS1_16FlashAttnFwdSm90INS1_25CollectiveMainloopFwdSm90ILi2EN4cute5tupleIJNS5_1CILi1EEES8_S8_EEENS6_IJNS7_ILi192EEENS7_ILi128EEENS7_ILi64EEEEEELi64ENS_10bfloat16_tEfNS_4arch4Sm90ELb0ELb1ELb0ELb1ELb0ELb0ELb0ELb1ELb1ELb0ELb0ELb0EEENS1_21CollectiveEpilogueFwdINS6_IJSA_SC_SB_EEES9_SE_SG_Li384ELb1ELb0ELb0ELb0EEENS1_36VarlenDynamicPersistentTileSchedulerILi192ELi128ELi384ELi32ELb0ELb0ELb1ELb1ELb0ELb1EEEEEEEEEvNT_6ParamsE)
        /*0068*/ 	.word	0x00000080


	//----- nvinfo : EIATTR_FRAME_SIZE
	.align		4
.L_39:
        /*006c*/ 	.byte	0x04, 0x11
        /*006e*/ 	.short	(.L_41 - .L_40)
	.align		4
.L_40:
        /*0070*/ 	.word	index@(_ZN7cutlass13device_kernelIN5flash11enable_sm90INS1_16FlashAttnFwdSm90INS1_25CollectiveMainloopFwdSm90ILi2EN4cute5tupleIJNS5_1CILi1EEES8_S8_EEENS6_IJNS7_ILi192EEENS7_ILi128EEENS7_ILi64EEEEEELi64ENS_10bfloat16_tEfNS_4arch4Sm90ELb0ELb1ELb0ELb1ELb0ELb0ELb0ELb1ELb1ELb0ELb0ELb0EEENS1_21CollectiveEpilogueFwdINS6_IJSA_SC_SB_EEES9_SE_SG_Li384ELb1ELb0ELb0ELb0EEENS1_36VarlenDynamicPersistentTileSchedulerILi192ELi128ELi384ELi32ELb0ELb0ELb1ELb1ELb0ELb1EEEEEEEEEvNT_6ParamsE)
        /*0074*/ 	.word	0x00000010


	//----- nvinfo : EIATTR_REGCOUNT
	.align		4
.L_41:
        /*0078*/ 	.byte	0x04, 0x2f
        /*007a*/ 	.short	(.L_43 - .L_42)
	.align		4
.L_42:
        /*007c*/ 	.word	index@(_ZN7cutlass13device_kernelIN5flash11enable_sm90INS1_16FlashAttnFwdSm90INS1_25CollectiveMainloopFwdSm90ILi2EN4cute5tupleIJNS5_1CILi1EEES8_S8_EEENS6_IJNS7_ILi192EEENS7_ILi128EEENS7_ILi64EEEEEELi64ENS_10bfloat16_tEfNS_4arch4Sm90ELb0ELb1ELb0ELb0ELb0ELb0ELb0ELb1ELb1ELb0ELb0ELb0EEENS1_21CollectiveEpilogueFwdINS6_IJSA_SC_SB_EEES9_SE_SG_Li384ELb0ELb0ELb0ELb0EEENS1_30DynamicPersistentTileSchedulerILi384ELi32ELb0ELb0ELb1EEEEEEEEEvNT_6ParamsE)
        /*0080*/ 	.word	0x00000080


	//----- nvinfo : EIATTR_FRAME_SIZE
	.align		4
.L_43:
        /*0084*/ 	.byte	0x04, 0x11
        /*0086*/ 	.short	(.L_45 - .L_44)
	.align		4
.L_44:
        /*0088*/ 	.word	index@(_ZN7cutlass13device_kernelIN5flash11enable_sm90INS1_16FlashAttnFwdSm90INS1_25CollectiveMainloopFwdSm90ILi2EN4cute5tupleIJNS5_1CILi1EEES8_S8_EEENS6_IJNS7_ILi192EEENS7_ILi128EEENS7_ILi64EEEEEELi64ENS_10bfloat16_tEfNS_4arch4Sm90ELb0ELb1ELb0ELb0ELb0ELb0ELb0ELb1ELb1ELb0ELb0ELb0EEENS1_21CollectiveEpilogueFwdINS6_IJSA_SC_SB_EEES9_SE_SG_Li384ELb0ELb0ELb0ELb0EEENS1_30DynamicPersistentTileSchedulerILi384ELi32ELb0ELb0ELb1EEEEEEEEEvNT_6ParamsE)
        /*008c*/ 	.word	0x00000000


	//----- nvinfo : EIATTR_REGCOUNT
	.align		4
.L_45:
        /*0090*/ 	.byte	0x04, 0x2f
        /*0092*/ 	.short	(.L_47 - .L_46)
	.align		4
.L_46:
        /*0094*/ 	.word	index@(_ZN7cutlass13device_kernelIN5flash11enable_sm90INS1_16FlashAttnFwdSm90INS1_25CollectiveMainloopFwdSm90ILi2EN4cute5tupleIJNS5_1CILi1EEES8_S8_EEENS6_IJNS7_ILi192EEESA_NS7_ILi64EEEEEELi64ENS_10bfloat16_tEfNS_4arch4Sm90ELb0ELb0ELb0ELb1ELb0ELb1ELb0ELb0ELb1ELb0ELb0ELb0EEENS1_21CollectiveEpilogueFwdINS6_IJSA_SB_SA_EEES9_SD_SF_Li384ELb1ELb0ELb0ELb0EEENS1_36VarlenDynamicPersistentTileSchedulerILi192ELi192ELi384ELi32ELb0ELb0ELb1ELb0ELb1ELb1EEEEEEEEEvNT_6ParamsE)
        /*0098*/ 	.word	0x00000080


	//----- nvinfo : EIATTR_FRAME_SIZE
	.align		4
.L_47:
        /*009c*/ 	.byte	0x04, 0x11
        /*009e*/ 	.short	(.L_49 - .L_48)
	.align		4
.L_48:
        /*00a0*/ 	.word	index@(_ZN7cutlass13device_kernelIN5flash11enable_sm90INS1_16FlashAttnFwdSm90INS1_25CollectiveMainloopFwdSm90ILi2EN4cute5tupleIJNS5_1CILi1EEES8_S8_EEENS6_IJNS7_ILi192EEESA_NS7_ILi64EEEEEELi64ENS_10bfloat16_tEfNS_4arch4Sm90ELb0ELb0ELb0ELb1ELb0ELb1ELb0ELb0ELb1ELb0ELb0ELb0EEENS1_21CollectiveEpilogueFwdINS6_IJSA_SB_SA_EEES9_SD_SF_Li384ELb1ELb0ELb0ELb0EEENS1_36VarlenDynamicPersistentTileSchedulerILi192ELi192ELi384ELi32ELb0ELb0ELb1ELb0ELb1ELb1EEEEEEEEEvNT_6ParamsE)
        /*00a4*/ 	.word	0x00000060


	//----- nvinfo : EIATTR_REGCOUNT
	.align		4
.L_49:
        /*00a8*/ 	.byte	0x04, 0x2f
        /*00aa*/ 	.short	(.L_51 - .L_50)
	.align		4
.L_50:
        /*00ac*/ 	.word	index@(_ZN7cutlass13device_kernelIN5flash11enable_sm90INS1_16FlashAttnFwdSm90INS1_25CollectiveMainloopFwdSm90ILi2EN4cute5tupleIJNS5_1CILi1EEES8_S8_EEENS6_IJNS7_ILi192EEESA_NS7_ILi64EEEEEELi64ENS_10bfloat16_tEfNS_4arch4Sm90ELb0ELb0ELb0ELb1ELb0ELb0ELb0ELb0ELb1ELb0ELb0ELb0EEENS1_21CollectiveEpilogueFwdINS6_IJSA_SB_SA_EEES9_SD_SF_Li384ELb1ELb0ELb0ELb0EEENS1_36VarlenDynamicPersistentTileSchedulerILi192ELi192ELi384ELi32ELb0ELb0ELb1ELb0ELb1ELb1EEEEEEEEEvNT_6ParamsE)
        /*00b0*/ 	.word	0x00000080


	//----- nvinfo : EIATTR_FRAME_SIZE
	.align		4
.L_51:
        /*00b4*/ 	.byte	0x04, 0x11
        /*00b6*/ 	.short	(.L_53 - .L_52)
	.align		4
.L_52:
        /*00b8*/ 	.word	index@(_ZN7cutlass13device_kernelIN5flash11enable_sm90INS1_16FlashAttnFwdSm90INS1_25CollectiveMainloopFwdSm90ILi2EN4cute5tupleIJNS5_1CILi1EEES8_S8_EEENS6_IJNS7_ILi192EEESA_NS7_ILi64EEEEEELi64ENS_10bfloat16_tEfNS_4arch4Sm90ELb0ELb0ELb0ELb1ELb0ELb0ELb0ELb0ELb1ELb0ELb0ELb0EEENS1_21CollectiveEpilogueFwdINS6_IJSA_SB_SA_EEES9_SD_SF_Li384ELb1ELb0ELb0ELb0EEENS1_36VarlenDynamicPersistentTileSchedulerILi192ELi192ELi384ELi32ELb0ELb0ELb1ELb0ELb1ELb1EEEEEEEEEvNT_6ParamsE)
        /*00bc*/ 	.word	0x00000020


	//----- nvinfo : EIATTR_REGCOUNT
	.align		4
.L_53:
        /*00c0*/ 	.byte	0x04, 0x2f
        /*00c2*/ 	.short	(.L_55 - .L_54)
	.align		4
.L_54:
        /*00c4*/ 	.word	index@(_ZN7cutlass13device_kernelIN5flash11enable_sm90INS1_16FlashAttnFwdSm90INS1_25CollectiveMainloopFwdSm90ILi2EN4cute5tupleIJNS5_1CILi1EEES8_S8_EEENS6_IJNS7_ILi192EEESA_NS7_ILi64EEEEEELi64ENS_10bfloat16_tEfNS_4arch4Sm90ELb0ELb0ELb0ELb0ELb0ELb0ELb0ELb0ELb1ELb0ELb0ELb0EEENS1_21CollectiveEpilogueFwdINS6_IJSA_SB_SA_EEES9_SD_SF_Li384ELb0ELb0ELb0ELb0EEENS1_29StaticPersistentTileSchedulerILb0EEEEEEEEEvNT_6ParamsE)
        /*00c8*/ 	.word	0x00000080


	//----- nvinfo : EIATTR_FRAME_SIZE
	.align		4
.L_55:
        /*00cc*/ 	.byte	0x04, 0x11
        /*00ce*/ 	.short	(.L_57 - .L_56)
	.align		4
.L_56:
        /*00d0*/ 	.word	index@(_ZN7cutlass13device_kernelIN5flash11enable_sm90INS1_16FlashAttnFwdSm90INS1_25CollectiveMainloopFwdSm90ILi2EN4cute5tupleIJNS5_1CILi1EEES8_S8_EEENS6_IJNS7_ILi192EEESA_NS7_ILi64EEEEEELi64ENS_10bfloat16_tEfNS_4arch4Sm90ELb0ELb0ELb0ELb0ELb0ELb0ELb0ELb0ELb1ELb0ELb0ELb0EEENS1_21CollectiveEpilogueFwdINS6_IJSA_SB_SA_EEES9_SD_SF_Li384ELb0ELb0ELb0ELb0EEENS1_29StaticPersistentTileSchedulerILb0EEEEEEEEEvNT_6ParamsE)
        /*00d4*/ 	.word	0x00000018


	//----- nvinfo : EIATTR_MIN_STACK_SIZE
	.align		4
.L_57:
        /*00d8*/ 	.byte	0x04, 0x12
        /*00da*/ 	.short	(.L_59 - .L_58)
	.align		4
.L_58:
        /*00dc*/ 	.word	index@(_ZN7cutlass13device_kernelIN5flash11enable_sm90INS1_16FlashAttnFwdSm90INS1_25CollectiveMainloopFwdSm90ILi2EN4cute5tupleIJNS5_1CILi1EEES8_S8_EEENS6_IJNS7_ILi192EEESA_NS7_ILi64EEEEEELi64ENS_10bfloat16_tEfNS_4arch4Sm90ELb0ELb0ELb0ELb0ELb0ELb0ELb0ELb0ELb1ELb0ELb0ELb0EEENS1_21CollectiveEpilogueFwdINS6_IJSA_SB_SA_EEES9_SD_SF_Li384ELb0ELb0ELb0ELb0EEENS1_29StaticPersistentTileSchedulerILb0EEEEEEEEEvNT_6ParamsE)
        /*00e0*/ 	.word	0x00000018


	//----- nvinfo : EIATTR_MIN_STACK_SIZE
	.align		4
.L_59:
        /*00e4*/ 	.byte	0x04, 0x12
        /*00e6*/ 	.short	(.L_61 - .L_60)
	.align		4
.L_60:
        /*00e8*/ 	.word	index@(_ZN7cutlass13device_kernelIN5flash11enable_sm90INS1_16FlashAttnFwdSm90INS1_25CollectiveMainloopFwdSm90ILi2EN4cute5tupleIJNS5_1CILi1EEES8_S8_EEENS6_IJNS7_ILi192EEESA_NS7_ILi64EEEEEELi64ENS_10bfloat16_tEfNS_4arch4Sm90ELb0ELb0ELb0ELb1ELb0ELb0ELb0ELb0ELb1ELb0ELb0ELb0EEENS1_21CollectiveEpilogueFwdINS6_IJSA_SB_SA_EEES9_SD_SF_Li384ELb1ELb0ELb0ELb0EEENS1_36VarlenDynamicPersistentTileSchedulerILi192ELi192ELi384ELi32ELb0ELb0ELb1ELb0ELb1ELb1EEEEEEEEEvNT_6ParamsE)
        /*00ec*/ 	.word	0x00000020


	//----- nvinfo : EIATTR_MIN_STACK_SIZE
	.align		4
.L_61:
        /*00f0*/ 	.byte	0x04, 0x12
        /*00f2*/ 	.short	(.L_63 - .L_62)
	.align		4
.L_62:
        /*00f4*/ 	.word	index@(_ZN7cutlass13device_kernelIN5flash11enable_sm90INS1_16FlashAttnFwdSm90INS1_25CollectiveMainloopFwdSm90ILi2EN4cute5tupleIJNS5_1CILi1EEES8_S8_EEENS6_IJNS7_ILi192EEESA_NS7_ILi64EEEEEELi64ENS_10bfloat16_tEfNS_4arch4Sm90ELb0ELb0ELb0ELb1ELb0ELb1ELb0ELb0ELb1ELb0ELb0ELb0EEENS1_21CollectiveEpilogueFwdINS6_IJSA_SB_SA_EEES9_SD_SF_Li384ELb1ELb0ELb0ELb0EEENS1_36VarlenDynamicPersistentTileSchedulerILi192ELi192ELi384ELi32ELb0ELb0ELb1ELb0ELb1ELb1EEEEEEEEEvNT_6ParamsE)
        /*00f8*/ 	.word	0x00000060


	//----- nvinfo : EIATTR_MIN_STACK_SIZE
	.align		4
.L_63:
        /*00fc*/ 	.byte	0x04, 0x12
        /*00fe*/ 	.short	(.L_65 - .L_64)
	.align		4
.L_64:
        /*0100*/ 	.word	index@(_ZN7cutlass13device_kernelIN5flash11enable_sm90INS1_16FlashAttnFwdSm90INS1_25CollectiveMainloopFwdSm90ILi2EN4cute5tupleIJNS5_1CILi1EEES8_S8_EEENS6_IJNS7_ILi192EEENS7_ILi128EEENS7_ILi64EEEEEELi64ENS_10bfloat16_tEfNS_4arch4Sm90ELb0ELb1ELb0ELb0ELb0ELb0ELb0ELb1ELb1ELb0ELb0ELb0EEENS1_21CollectiveEpilogueFwdINS6_IJSA_SC_SB_EEES9_SE_SG_Li384ELb0ELb0ELb0ELb0EEENS1_30DynamicPersistentTileSchedulerILi384ELi32ELb0ELb0ELb1EEEEEEEEEvNT_6ParamsE)
        /*0104*/ 	.word	0x00000000


	//----- nvinfo : EIATTR_MIN_STACK_SIZE
	.align		4
.L_65:
        /*0108*/ 	.byte	0x04, 0x12
        /*010a*/ 	.short	(.L_67 - .L_66)
	.align		4
.L_66:
        /*010c*/ 	.word	index@(_ZN7cutlass13device_kernelIN5flash11enable_sm90INS1_16FlashAttnFwdSm90INS1_25CollectiveMainloopFwdSm90ILi2EN4cute5tupleIJNS5_1CILi1EEES8_S8_EEENS6_IJNS7_ILi192EEENS7_ILi128EEENS7_ILi64EEEEEELi64ENS_10bfloat16_tEfNS_4arch4Sm90ELb0ELb1ELb0ELb1ELb0ELb0ELb0ELb1ELb1ELb0ELb0ELb0EEENS1_21CollectiveEpilogueFwdINS6_IJSA_SC_SB_EEES9_SE_SG_Li384ELb1ELb0ELb0ELb0EEENS1_36VarlenDynamicPersistentTileSchedulerILi192ELi128ELi384ELi32ELb0ELb0ELb1ELb1ELb0ELb1EEEEEEEEEvNT_6ParamsE)
        /*0110*/ 	.word	0x00000010


	//----- nvinfo : EIATTR_MIN_STACK_SIZE
	.align		4
.L_67:
        /*0114*/ 	.byte	0x04, 0x12
        /*0116*/ 	.short	(.L_69 - .L_68)
	.align		4
.L_68:
        /*0118*/ 	.word	index@(_ZN7cutlass13device_kernelIN5flash11enable_sm90INS1_16FlashAttnFwdSm90INS1_25CollectiveMainloopFwdSm90ILi2EN4cute5tupleIJNS5_1CILi1EEES8_S8_EEENS6_IJNS7_ILi192EEENS7_ILi128EEENS7_ILi64EEEEEELi64ENS_10bfloat16_tEfNS_4arch4Sm90ELb0ELb1ELb0ELb1ELb0ELb1ELb0ELb1ELb1ELb0ELb0ELb0EEENS1_21CollectiveEpilogueFwdINS6_IJSA_SC_SB_EEES9_SE_SG_Li384ELb1ELb0ELb0ELb0EEENS1_36VarlenDynamicPersistentTileSchedulerILi192ELi128ELi384ELi32ELb0ELb0ELb1ELb1ELb0ELb1EEEEEEEEEvNT_6ParamsE)
        /*011c*/ 	.word	0x00000048


	//----- nvinfo : EIATTR_MIN_STACK_SIZE
	.align		4
.L_69:
        /*0120*/ 	.byte	0x04, 0x12
        /*0122*/ 	.short	(.L_71 - .L_70)
	.align		4
.L_70:
        /*0124*/ 	.word	index@(_ZN7cutlass13device_kernelIN5flash11enable_sm90INS1_16FlashAttnFwdSm90INS1_25CollectiveMainloopFwdSm90ILi2EN4cute5tupleIJNS5_1CILi1EEES8_S8_EEENS6_IJNS7_ILi192EEENS7_ILi128EEENS7_ILi64EEEEEELi64ENS_10bfloat16_tEfNS_4arch4Sm90ELb1ELb0ELb0ELb0ELb0ELb0ELb0ELb1ELb1ELb0ELb0ELb0EEENS1_21CollectiveEpilogueFwdINS6_IJSA_SC_SB_EEES9_SE_SG_Li384ELb0ELb0ELb0ELb0EEENS1_30DynamicPersistentTileSchedulerILi384ELi32ELb0ELb0ELb1EEEEEEEEEvNT_6ParamsE)
        /*0128*/ 	.word	0x00000000


	//----- nvinfo : EIATTR_MIN_STACK_SIZE
	.align		4
.L_71:
        /*012c*/ 	.byte	0x04, 0x12
        /*012e*/ 	.short	(.L_73 - .L_72)
	.align		4
.L_72:
        /*0130*/ 	.word	index@(_ZN7cutlass13device_kernelIN5flash11enable_sm90INS1_16FlashAttnFwdSm90INS1_25CollectiveMainloopFwdSm90ILi2EN4cute5tupleIJNS5_1CILi1EEES8_S8_EEENS6_IJNS7_ILi192EEENS7_ILi128EEENS7_ILi64EEEEEELi64ENS_10bfloat16_tEfNS_4arch4Sm90ELb1ELb0ELb0ELb1ELb0ELb0ELb0ELb1ELb1ELb0ELb0ELb0EEENS1_21CollectiveEpilogueFwdINS6_IJSA_SC_SB_EEES9_SE_SG_Li384ELb1ELb0ELb0ELb0EEENS1_36VarlenDynamicPersistentTileSchedulerILi192ELi128ELi384ELi32ELb0ELb0ELb1ELb1ELb1ELb1EEEEEEEEEvNT_6ParamsE)
        /*0134*/ 	.word	0x00000010


	//----- nvinfo : EIATTR_MIN_STACK_SIZE
	.align		4
.L_73:
        /*0138*/ 	.byte	0x04, 0x12
        /*013a*/ 	.short	(.L_75 - .L_74)
	.align		4
.L_74:
        /*013c*/ 	.word	index@(_ZN7cutlass13device_kernelIN5flash11enable_sm90INS1_16FlashAttnFwdSm90INS1_25CollectiveMainloopFwdSm90ILi2EN4cute5tupleIJNS5_1CILi1EEES8_S8_EEENS6_IJNS7_ILi192EEENS7_ILi128EEENS7_ILi64EEEEEELi64ENS_10bfloat16_tEfNS_4arch4Sm90ELb1ELb0ELb0ELb1ELb0ELb1ELb0ELb1ELb1ELb0ELb0ELb0EEENS1_21CollectiveEpilogueFwdINS6_IJSA_SC_SB_EEES9_SE_SG_Li384ELb1ELb0ELb0ELb0EEENS1_36VarlenDynamicPersistentTileSchedulerILi192ELi128ELi384ELi32ELb0ELb0ELb1ELb1ELb1ELb1EEEEEEEEEvNT_6ParamsE)
        /*0140*/ 	.word	0x00000048
.L_75:


//--------------------- .nv.compat                --------------------------
	.section	.nv.compat,"",@"SHT_CUDA_COMPAT_INFO"
	.align	4
        /*0000*/ 	.byte	0x02, 0x09, 0x01, 0x00, 0x02, 0x02, 0x04, 0x00, 0x02, 0x05, 0x05, 0x00, 0x03, 0x07, 0x01, 0x01
        /*0010*/ 	.byte	0x02, 0x03, 0x01, 0x00, 0x02, 0x06, 0x01, 0x00, 0x04, 0x0b, 0x08, 0x00, 0x00, 0x00, 0x00, 0x00
        /*0020*/ 	.byte	0x00, 0x00, 0x00, 0x00


//--------------------- .nv.info._ZN7cutlass13device_kernelIN5flash11enable_sm90INS1_16FlashAttnFwdSm90INS1_25CollectiveMainloopFwdSm90ILi2EN4cute5tupleIJNS5_1CILi1EEES8_S8_EEENS6_IJNS7_ILi192EEESA_NS7_ILi64EEEEEELi64ENS_10bfloat16_tEfNS_4arch4Sm90ELb0ELb0ELb0ELb0ELb0ELb0ELb0ELb0ELb1ELb0ELb0ELb0EEENS1_21CollectiveEpilogueFwdINS6_IJSA_SB_SA_EEES9_SD_SF_Li384ELb0ELb0ELb0ELb0EEENS1_29StaticPersistentTileSchedulerILb0EEEEEEEEEvNT_6ParamsE --------------------------
	.section	.nv.info._ZN7cutlass13device_kernelIN5flash11enable_sm90INS1_16FlashAttnFwdSm90INS1_25CollectiveMainloopFwdSm90ILi2EN4cute5tupleIJNS5_1CILi1EEES8_S8_EEENS6_IJNS7_ILi192EEESA_NS7_ILi64EEEEEELi64ENS_10bfloat16_tEfNS_4arch4Sm90ELb0ELb0ELb0ELb0ELb0ELb0ELb0ELb0ELb1ELb0ELb0ELb0EEENS1_21CollectiveEpilogueFwdINS6_IJSA_SB_SA_EEES9_SD_SF_Li384ELb0ELb0ELb0ELb0EEENS1_29StaticPersistentTileSchedulerILb0EEEEEEEEEvNT_6ParamsE,"",@"SHT_CUDA_INFO"
	.sectionflags	@""
	.align	4


	//----- nvinfo : EIATTR_CUDA_API_VERSION
	.align		4
        /*0000*/ 	.byte	0x04, 0x37
        /*0002*/ 	.short	(.L_77 - .L_76)
.L_76:
        /*0004*/ 	.word	0x00000082


	//----- nvinfo : EIATTR_KPARAM_INFO
	.align		4
.L_77:
        /*0008*/ 	.byte	0x04, 0x17
        /*000a*/ 	.short	(.L_79 - .L_78)
.L_78:
        /*000c*/ 	.word	0x00000000
        /*0010*/ 	.short	0x0000
        /*0012*/ 	.short	0x0070
        /*0014*/ 	.byte	0x00, 0xf0, 0x01, 0x2e


	//----- nvinfo : EIATTR_SPARSE_MMA_MASK
	.align		4
.L_79:
        /*0018*/ 	.byte	0x03, 0x50
        /*001a*/ 	.short	0x0000


	//----- nvinfo : EIATTR_MAXREG_COUNT
	.align		4
        /*001c*/ 	.byte	0x03, 0x1b
        /*001e*/ 	.short	0x0080


	//----- nvinfo : EIATTR_NUM_BARRIERS
	.align		4
        /*0020*/ 	.byte	0x02, 0x4c
        /*0022*/ 	.byte	0x10
	.zero		1


	//----- nvinfo : EIATTR_EXTERNS
	.align		4
        /*0024*/ 	.byte	0x04, 0x0f
        /*0026*/ 	.short	(.L_81 - .L_80)


	//   ....[0]....
	.align		4
.L_80:
        /*0028*/ 	.word	index@(__assertfail)


	//----- nvinfo : EIATTR_ANNOTATIONS
	.align		4
.L_81:
        /*002c*/ 	.byte	0x04, 0x55
        /*002e*/ 	.short	(.L_83 - .L_82)


	//   ....[0]....
.L_82:
        /*0030*/ 	.word	0x00000001
        /*0034*/ 	.byte	0x50, 0x09, 0x00, 0x00, 0x01, 0x00, 0x00, 0x00, 0x30, 0x0b, 0x00, 0x00, 0x01, 0x00, 0x00, 0x00
        /*0044*/ 	.byte	0x60, 0x0b, 0x00, 0x00, 0x01, 0x00, 0x00, 0x00, 0xc0, 0x0d, 0x00, 0x00, 0x01, 0x00, 0x00, 0x00
        /*0054*/ 	.byte	0xe0, 0x0d, 0x00, 0x00, 0x01, 0x00, 0x00, 0x00, 0xf0, 0x0d, 0x00, 0x00, 0x01, 0x00, 0x00, 0x00
        /*0064*/ 	.byte	0x90, 0x12, 0x00, 0x00, 0x01, 0x00, 0x00, 0x00, 0x70, 0x14, 0x00, 0x00, 0x01, 0x00, 0x00, 0x00
        /*0074*/ 	.byte	0x80, 0x6b, 0x00, 0x00, 0x01, 0x00, 0x00, 0x00, 0xa0, 0x6b, 0x00, 0x00, 0x01, 0x00, 0x00, 0x00
        /*0084*/ 	.byte	0xd0, 0x7b, 0x00, 0x00, 0x01, 0x00, 0x00, 0x00, 0x60, 0x7c, 0x00, 0x00, 0x01, 0x00, 0x00, 0x00
        /*0094*/ 	.byte	0x20, 0xa0, 0x00, 0x00


	//----- nvinfo : EIATTR_MERCURY_ISA_VERSION
	.align		4
.L_83:
        /*0098*/ 	.byte	0x03, 0x5f
        /*009a*/ 	.short	0x0101


	//----- nvinfo : EIATTR_INT_WARP_WIDE_INSTR_OFFSETS
	.align		4
        /*009c*/ 	.byte	0x04, 0x31
        /*009e*/ 	.short	(.L_85 - .L_84)


	//   ....[0]....
.L_84:
        /*00a0*/ 	.word	0x00000180


	//   ....[1]....
        /*00a4*/ 	.word	0x000001c0


	//   ....[2]....
        /*00a8*/ 	.word	0x00000250


	//   ....[3]....
        /*00ac*/ 	.word	0x000083e0


	//   ....[4]....
        /*00b0*/ 	.word	0x00008460


	//----- nvinfo : EIATTR_COOP_GROUP_MASK_REGIDS
	.align		4
.L_85:
        /*00b4*/ 	.byte	0x04, 0x29
        /*00b6*/ 	.short	(.L_87 - .L_86)


	//   ....[0]....
.L_86:
        /*00b8*/ 	.word	0xffffffff


	//   ....[1]....
        /*00bc*/ 	.word	0xffffffff


	//   ....[2]....
        /*00c0*/ 	.word	0xffffffff


	//   ....[3]....
        /*00c4*/ 	.word	0xffffffff


	//   ....[4]....
        /*00c8*/ 	.word	0xffffffff


	//   ....[5]....
        /*00cc*/ 	.word	0xffffffff


	//   ....[6]....
        /*00d0*/ 	.word	0xffffffff


	//   ....[7]....
        /*00d4*/ 	.word	0xffffffff


	//   ....[8]....
        /*00d8*/ 	.word	0xffffffff


	//   ....[9]....
        /*00dc*/ 	.word	0xffffffff


	//   ....[10]....
        /*00e0*/ 	.word	0xffffffff


	//   ....[11]....
        /*00e4*/ 	.word	0xffffffff


	//   ....[12]....
        /*00e8*/ 	.word	0xffffffff


	//   ....[13]....
        /*00ec*/ 	.word	0xffffffff


	//   ....[14]....
        /*00f0*/ 	.word	0xffffffff


	//   ....[15]....
        /*00f4*/ 	.word	0xffffffff


	//   ....[16]....
        /*00f8*/ 	.word	0xffffffff


	//   ....[17]....
        /*00fc*/ 	.word	0xffffffff


	//   ....[18]....
        /*0100*/ 	.word	0xffffffff


	//   ....[19]....
        /*0104*/ 	.word	0xffffffff


	//   ....[20]....
        /*0108*/ 	.word	0xffffffff


	//   ....[21]....
        /*010c*/ 	.word	0xffffffff


	//   ....[22]....
        /*0110*/ 	.word	0xffffffff


	//   ....[23]....
        /*0114*/ 	.word	0xffffffff


	//   ....[24]....
        /*0118*/ 	.word	0xffffffff


	//   ....[25]....
        /*011c*/ 	.word	0x0500000f


	//   ....[26]....
        /*0120*/ 	.word	0x0500000f


	//----- nvinfo : EIATTR_COOP_GROUP_INSTR_OFFSETS
	.align		4
.L_87:
        /*0124*/ 	.byte	0x04, 0x28
        /*0126*/ 	.short	(.L_89 - .L_88)


	//   ....[0]....
.L_88:
        /*0128*/ 	.word	0x00000060


	//   ....[1]....
        /*012c*/ 	.word	0x00000190


	//   ....[2]....
        /*0130*/ 	.word	0x00000230


	//   ....[3]....
        /*0134*/ 	.word	0x000003c0


	//   ....[4]....
        /*0138*/ 	.word	0x00000520


	//   ....[5]....
        /*013c*/ 	.word	0x00000640


	//   ....[6]....
        /*0140*/ 	.word	0x000007a0


	//   ....[7]....
        /*0144*/ 	.word	0x00001100


	//   ....[8]....
        /*0148*/ 	.word	0x000024c0


	//   ....[9]....
        /*014c*/ 	.word	0x000025c0


	//   ....[10]....
        /*0150*/ 	.word	0x00002a80


	//   ....[11]....
        /*0154*/ 	.word	0x00002ba0


	//   ....[12]....
        /*0158*/ 	.word	0x00003f30


	//   ....[13]....
        /*015c*/ 	.word	0x00004920


	//   ....[14]....
        /*0160*/ 	.word	0x00004960


	//   ....[15]....
        /*0164*/ 	.word	0x00005440


	//   ....[16]....
        /*0168*/ 	.word	0x00005510


	//   ....[17]....
        /*016c*/ 	.word	0x00006a80


	//   ....[18]....
        /*0170*/ 	.word	0x00006be0


	//   ....[19]....
        /*0174*/ 	.word	0x00006c20


	//   ....[20]....
        /*0178*/ 	.word	0x00006db0


	//   ....[21]....
        /*017c*/ 	.word	0x00006df0


	//   ....[22]....
        /*0180*/ 	.word	0x00007930


	//   ....[23]....
        /*0184*/ 	.word	0x00007cc0


	//   ....[24]....
        /*0188*/ 	.word	0x00009fa0


	//   ....[25]....
        /*018c*/ 	.word	0x0000a480


	//   ....[26]....
        /*0190*/ 	.word	0x0000a8f0


	//----- nvinfo : EIATTR_REG_RECONFIG
	.align		4
.L_89:
        /*0194*/ 	.byte	0x01, 0x54
	.zero		2


	//----- nvinfo : EIATTR_SYSCALL_OFFSETS
	.align		4
        /*0198*/ 	.byte	0x04, 0x46
        /*019a*/ 	.short	(.L_91 - .L_90)


	//   ....[0]....
.L_90:
        /*019c*/ 	.word	0x00001280


	//   ....[1]....
        /*01a0*/ 	.word	0x000080e0


	//   ....[2]....
        /*01a4*/ 	.word	0x00008210


	//   ....[3]....
        /*01a8*/ 	.word	0x00008310


	//----- nvinfo : EIATTR_MBARRIER_INSTR_OFFSETS
	.align		4
.L_91:
        /*01ac*/ 	.byte	0x04, 0x39
        /*01ae*/ 	.short	(.L_93 - .L_92)


	//   ....[0]....
.L_92:
        /*01b0*/ 	.word	0x00000270
        /*01b4*/ 	.word	0x000000ff
        /*01b8*/ 	.word	0x00030800
        /*01bc*/ 	.short	0x0100
        /*01be*/ 	.byte	0x06
	.zero		1


	//   ....[1]....
        /*01c0*/ 	.word	0x00000280
        /*01c4*/ 	.word	0x000000ff
        /*01c8*/ 	.word	0x00030820
        /*01cc*/ 	.short	0x0100
        /*01ce*/ 	.byte	0x06
	.zero		1


	//   ....[2]....
        /*01d0*/ 	.word	0x00000370
        /*01d4*/ 	.word	0x000000ff
        /*01d8*/ 	.word	0x00030830
        /*01dc*/ 	.short	0x0100
        /*01de*/ 	.byte	0x08
	.zero		1


	//   ....[3]....
        /*01e0*/ 	.word	0x00000380
        /*01e4*/ 	.word	0x000000ff
        /*01e8*/ 	.word	0x00030840
        /*01ec*/ 	.short	0x0100
        /*01ee*/ 	.byte	0x08
	.zero		1


	//   ....[4]....
        /*01f0*/ 	.word	0x00000390
        /*01f4*/ 	.word	0x000000ff
        /*01f8*/ 	.word	0x00030838
        /*01fc*/ 	.short	0x0100
        /*01fe*/ 	.byte	0x08
	.zero		1


	//   ....[5]....
        /*0200*/ 	.word	0x000003a0
        /*0204*/ 	.word	0x000000ff
        /*0208*/ 	.word	0x00030848
        /*020c*/ 	.short	0x0100
        /*020e*/ 	.byte	0x08
	.zero		1


	//   ....[6]....
        /*0210*/ 	.word	0x000004d0
        /*0214*/ 	.word	0x000000ff
        /*0218*/ 	.word	0x00030850
        /*021c*/ 	.short	0x0100
        /*021e*/ 	.byte	0x08
	.zero		1


	//   ....[7]....
        /*0220*/ 	.word	0x000004e0
        /*0224*/ 	.word	0x000000ff
        /*0228*/ 	.word	0x00030860
        /*022c*/ 	.short	0x0100
        /*022e*/ 	.byte	0x08
	.zero		1


	//   ....[8]....
        /*0230*/ 	.word	0x000004f0
        /*0234*/ 	.word	0x000000ff
        /*0238*/ 	.word	0x00030858
        /*023c*/ 	.short	0x0100
        /*023e*/ 	.byte	0x08
	.zero		1


	//   ....[9]....
        /*0240*/ 	.word	0x00000500
        /*0244*/ 	.word	0x000000ff
        /*0248*/ 	.word	0x00030868
        /*024c*/ 	.short	0x0100
        /*024e*/ 	.byte	0x08
	.zero		1


	//   ....[10]....
        /*0250*/ 	.word	0x000005f0
        /*0254*/ 	.word	0x000000ff
        /*0258*/ 	.word	0x00030870
        /*025c*/ 	.short	0x0100
        /*025e*/ 	.byte	0x06
	.zero		1


	//   ....[11]....
        /*0260*/ 	.word	0x00000600
        /*0264*/ 	.word	0x000000ff
        /*0268*/ 	.word	0x00030880
        /*026c*/ 	.short	0x0100
        /*026e*/ 	.byte	0x06
	.zero		1


	//   ....[12]....
        /*0270*/ 	.word	0x00000610
        /*0274*/ 	.word	0x000000ff
        /*0278*/ 	.word	0x00030878
        /*027c*/ 	.short	0x0100
        /*027e*/ 	.byte	0x06
	.zero		1


	//   ....[13]....
        /*0280*/ 	.word	0x00000620
        /*0284*/ 	.word	0x000000ff
        /*0288*/ 	.word	0x00030888
        /*028c*/ 	.short	0x0100
        /*028e*/ 	.byte	0x06
	.zero		1


	//   ....[14]....
        /*0290*/ 	.word	0x00000750
        /*0294*/ 	.word	0x000000ff
        /*0298*/ 	.word	0x00030890
        /*029c*/ 	.short	0x0100
        /*029e*/ 	.byte	0x08
	.zero		1


	//   ....[15]....
        /*02a0*/ 	.word	0x00000760
        /*02a4*/ 	.word	0x000000ff
        /*02a8*/ 	.word	0x000308a0
        /*02ac*/ 	.short	0x0100
        /*02ae*/ 	.byte	0x08
	.zero		1


	//   ....[16]....
        /*02b0*/ 	.word	0x00000770
        /*02b4*/ 	.word	0x000000ff
        /*02b8*/ 	.word	0x00030898
        /*02bc*/ 	.short	0x0100
        /*02be*/ 	.byte	0x08
	.zero		1


	//   ....[17]....
        /*02c0*/ 	.word	0x00000780
        /*02c4*/ 	.word	0x000000ff
        /*02c8*/ 	.word	0x000308a8
        /*02cc*/ 	.short	0x0100
        /*02ce*/ 	.byte	0x08
	.zero		1


	//   ....[18]....
        /*02d0*/ 	.word	0x000008b0
        /*02d4*/ 	.word	0x000000ff
        /*02d8*/ 	.word	0x000308b0
        /*02dc*/ 	.short	0x0100
        /*02de*/ 	.byte	0x08
	.zero		1


	//   ....[19]....
        /*02e0*/ 	.word	0x000008c0
        /*02e4*/ 	.word	0x000000ff
        /*02e8*/ 	.word	0x000308c0
        /*02ec*/ 	.short	0x0100
        /*02ee*/ 	.byte	0x08
	.zero		1


	//   ....[20]....
        /*02f0*/ 	.word	0x000008d0
        /*02f4*/ 	.word	0x000000ff
        /*02f8*/ 	.word	0x000308b8
        /*02fc*/ 	.short	0x0100
        /*02fe*/ 	.byte	0x08
	.zero		1


	//   ....[21]....
        /*0300*/ 	.word	0x000008e0
        /*0304*/ 	.word	0x000000ff
        /*0308*/ 	.word	0x000308c8
        /*030c*/ 	.short	0x0100
        /*030e*/ 	.byte	0x08
	.zero		1


	//   ....[22]....
        /*0310*/ 	.word	0x000012d0
        /*0314*/ 	.word	0x000000ff
        /*0318*/ 	.word	0x00030800
        /*031c*/ 	.short	0x010a
        /*031e*/ 	.byte	0x28
	.zero		1


	//   ....[23]....
        /*0320*/ 	.word	0x00001350
        /*0324*/ 	.word	0x00000004
        /*0328*/ 	.word	0x00030830
        /*032c*/ 	.short	0x010a
        /*032e*/ 	.byte	0x3f
	.zero		1


	//   ....[24]....
        /*0330*/ 	.word	0x000013f0
        /*0334*/ 	.word	0x00000004
        /*0338*/ 	.word	0x00030830
        /*033c*/ 	.short	0x010a
        /*033e*/ 	.byte	0x3f
	.zero		1


	//   ....[25]....
        /*0340*/ 	.word	0x000025e0
        /*0344*/ 	.word	0x00000004
        /*0348*/ 	.word	0x00000000
        /*034c*/ 	.short	0x0101
        /*034e*/ 	.byte	0x3f
	.zero		1


	//   ....[26]....
        /*0350*/ 	.word	0x00004160
        /*0354*/ 	.word	0x000000ff
        /*0358*/ 	.word	0x00030830
        /*035c*/ 	.short	0x010a
        /*035e*/ 	.byte	0x07
	.zero		1


	//   ....[27]....
        /*0360*/ 	.word	0x000041a0
        /*0364*/ 	.word	0x000000ff
        /*0368*/ 	.word	0x00030830
        /*036c*/ 	.short	0x010a
        /*036e*/ 	.byte	0x07
	.zero		1


	//   ....[28]....
        /*0370*/ 	.word	0x000043c0
        /*0374*/ 	.word	0x000000ff
        /*0378*/ 	.word	0x00030850
        /*037c*/ 	.short	0x010a
        /*037e*/ 	.byte	0x07
	.zero		1


	//   ....[29]....
        /*0380*/ 	.word	0x00004400
        /*0384*/ 	.word	0x000000ff
        /*0388*/ 	.word	0x00030850
        /*038c*/ 	.short	0x010a
        /*038e*/ 	.byte	0x07
	.zero		1


	//   ....[30]....
        /*0390*/ 	.word	0x00005d30
        /*0394*/ 	.word	0x0000000f
        /*0398*/ 	.word	0x00000000
        /*039c*/ 	.short	0x0101
        /*039e*/ 	.byte	0x3f
	.zero		1


	//   ....[31]....
        /*03a0*/ 	.word	0x00005f00
        /*03a4*/ 	.word	0x0000000f
        /*03a8*/ 	.word	0x00000000
        /*03ac*/ 	.short	0x0101
        /*03ae*/ 	.byte	0x3f
	.zero		1


	//   ....[32]....
        /*03b0*/ 	.word	0x00006b00
        /*03b4*/ 	.word	0x000000ff
        /*03b8*/ 	.word	0x00030850
        /*03bc*/ 	.short	0x010a
        /*03be*/ 	.byte	0x0c
	.zero		1


	//   ....[33]....
        /*03c0*/ 	.word	0x00006b40
        /*03c4*/ 	.word	0x000000ff
        /*03c8*/ 	.word	0x00030850
        /*03cc*/ 	.short	0x010a
        /*03ce*/ 	.byte	0x0c
	.zero		1


	//   ....[34]....
        /*03d0*/ 	.word	0x00007670
        /*03d4*/ 	.word	0x0000000f
        /*03d8*/ 	.word	0x00000000
        /*03dc*/ 	.short	0x0101
        /*03de*/ 	.byte	0x3f
	.zero		1


	//   ....[35]....
        /*03e0*/ 	.word	0x00007bb0
        /*03e4*/ 	.word	0x000000ff
        /*03e8*/ 	.word	0x00000000
        /*03ec*/ 	.short	0x0101
        /*03ee*/ 	.byte	0x06
	.zero		1


	//   ....[36]....
        /*03f0*/ 	.word	0x000087a0
        /*03f4*/ 	.word	0x00000005
        /*03f8*/ 	.word	0x00030840
        /*03fc*/ 	.short	0x010a
        /*03fe*/ 	.byte	0x3f
	.zero		1


	//   ....[37]....
        /*0400*/ 	.word	0x00008a70
        /*0404*/ 	.word	0x00000013
        /*0408*/ 	.word	0x00030820
        /*040c*/ 	.short	0x010a
        /*040e*/ 	.byte	0x3f
	.zero		1


	//   ....[38]....
        /*0410*/ 	.word	0x00008d20
        /*0414*/ 	.word	0x00000003
        /*0418*/ 	.word	0x00030840
        /*041c*/ 	.short	0x010a
        /*041e*/ 	.byte	0x3f
	.zero		1


	//   ....[39]....
        /*0420*/ 	.word	0x00008ec0
        /*0424*/ 	.word	0x00000002
        /*0428*/ 	.word	0x00000060
        /*042c*/ 	.short	0x010a
        /*042e*/ 	.byte	0x3f
	.zero		1


	//   ....[40]....
        /*0430*/ 	.word	0x00009320
        /*0434*/ 	.word	0x00000003
        /*0438*/ 	.word	0x00030840
        /*043c*/ 	.short	0x010a
        /*043e*/ 	.byte	0x3f
	.zero		1


	//   ....[41]....
        /*0440*/ 	.word	0x000094c0
        /*0444*/ 	.word	0x00000002
        /*0448*/ 	.word	0x00000060
        /*044c*/ 	.short	0x010a
        /*044e*/ 	.byte	0x3f
	.zero		1


	//   ....[42]....
        /*0450*/ 	.word	0x00009880
        /*0454*/ 	.word	0x00000002
        /*0458*/ 	.word	0x00030840
        /*045c*/ 	.short	0x010a
        /*045e*/ 	.byte	0x3f
	.zero		1


	//   ....[43]....
        /*0460*/ 	.word	0x00009a30
        /*0464*/ 	.word	0x00000002
        /*0468*/ 	.word	0x00000060
        /*046c*/ 	.short	0x010a
        /*046e*/ 	.byte	0x3f
	.zero		1


	//   ....[44]....
        /*0470*/ 	.word	0x00009c90
        /*0474*/ 	.word	0x00000003
        /*0478*/ 	.word	0x00030860
        /*047c*/ 	.short	0x010a
        /*047e*/ 	.byte	0x3f
	.zero		1


	//   ....[45]....
        /*0480*/ 	.word	0x00009f20
        /*0484*/ 	.word	0x00000008
        /*0488*/ 	.word	0x00030820
        /*048c*/ 	.short	0x010a
        /*048e*/ 	.byte	0x3f
	.zero		1


	//   ....[46]....
        /*0490*/ 	.word	0x0000a0c0
        /*0494*/ 	.word	0x00000005
        /*0498*/ 	.word	0x00000000
        /*049c*/ 	.short	0x010a
        /*049e*/ 	.byte	0x3f
	.zero		1


	//   ....[47]....
        /*04a0*/ 	.word	0x0000a130
        /*04a4*/ 	.word	0x00000003
        /*04a8*/ 	.word	0x00000000
        /*04ac*/ 	.short	0x010a
        /*04ae*/ 	.byte	0x3f
	.zero		1


	//   ....[48]....
        /*04b0*/ 	.word	0x0000a190
        /*04b4*/ 	.word	0x00000005
        /*04b8*/ 	.word	0x00000000
        /*04bc*/ 	.short	0x010a
        /*04be*/ 	.byte	0x3f
	.zero		1


	//   ....[49]....
        /*04c0*/ 	.word	0x0000a1c0
        /*04c4*/ 	.word	0x00000003
        /*04c8*/ 	.word	0x00000000
        /*04cc*/ 	.short	0x010a
        /*04ce*/ 	.byte	0x3f
	.zero		1


	//   ....[50]....
        /*04d0*/ 	.word	0x0000a230
        /*04d4*/ 	.word	0x00000003
        /*04d8*/ 	.word	0x00030800
        /*04dc*/ 	.short	0x010a
        /*04de*/ 	.byte	0x3f
	.zero		1


	//   ....[51]....
        /*04e0*/ 	.word	0x0000a280
        /*04e4*/ 	.word	0x00000004
        /*04e8*/ 	.word	0x00030830
        /*04ec*/ 	.short	0x010a
        /*04ee*/ 	.byte	0x3f
	.zero		1


	//   ....[52]....
        /*04f0*/ 	.word	0x0000a2e0
        /*04f4*/ 	.word	0x00000003
        /*04f8*/ 	.word	0x00030830
        /*04fc*/ 	.short	0x010a
        /*04fe*/ 	.byte	0x3f
	.zero		1


	//   ....[53]....
        /*0500*/ 	.word	0x0000a340
        /*0504*/ 	.word	0x00000003
        /*0508*/ 	.word	0x00030850
        /*050c*/ 	.short	0x010a
        /*050e*/ 	.byte	0x3f
	.zero		1


	//   ....[54]....
        /*0510*/ 	.word	0x0000a3a0
        /*0514*/ 	.word	0x00000007
        /*0518*/ 	.word	0x00030850
        /*051c*/ 	.short	0x010a
        /*051e*/ 	.byte	0x3f
	.zero		1


	//   ....[55]....
        /*0520*/ 	.word	0x0000a540
        /*0524*/ 	.word	0x00000005
        /*0528*/ 	.word	0x00030840
        /*052c*/ 	.short	0x010a
        /*052e*/ 	.byte	0x3f
	.zero		1


	//   ....[56]....
        /*0530*/ 	.word	0x0000a590
        /*0534*/ 	.word	0x00000013
        /*0538*/ 	.word	0x00030820
        /*053c*/ 	.short	0x010a
        /*053e*/ 	.byte	0x3f
	.zero		1


	//   ....[57]....
        /*0540*/ 	.word	0x0000a5e0
        /*0544*/ 	.word	0x00000003
        /*0548*/ 	.word	0x00030840
        /*054c*/ 	.short	0x010a
        /*054e*/ 	.byte	0x3f
	.zero		1


	//   ....[58]....
        /*0550*/ 	.word	0x0000a630
        /*0554*/ 	.word	0x00000002
        /*0558*/ 	.word	0x00000060
        /*055c*/ 	.short	0x010a
        /*055e*/ 	.byte	0x3f
	.zero		1


	//   ....[59]....
        /*0560*/ 	.word	0x0000a680
        /*0564*/ 	.word	0x00000003
        /*0568*/ 	.word	0x00030840
        /*056c*/ 	.short	0x010a
        /*056e*/ 	.byte	0x3f
	.zero		1


	//   ....[60]....
        /*0570*/ 	.word	0x0000a6d0
        /*0574*/ 	.word	0x00000002
        /*0578*/ 	.word	0x00000060
        /*057c*/ 	.short	0x010a
        /*057e*/ 	.byte	0x3f
	.zero		1


	//   ....[61]....
        /*0580*/ 	.word	0x0000a720
        /*0584*/ 	.word	0x00000002
        /*0588*/ 	.word	0x00030840
        /*058c*/ 	.short	0x010a
        /*058e*/ 	.byte	0x3f
	.zero		1


	//   ....[62]....
        /*0590*/ 	.word	0x0000a770
        /*0594*/ 	.word	0x00000002
        /*0598*/ 	.word	0x00000060
        /*059c*/ 	.short	0x010a
        /*059e*/ 	.byte	0x3f
	.zero		1


	//   ....[63]....
        /*05a0*/ 	.word	0x0000a7c0
        /*05a4*/ 	.word	0x00000003
        /*05a8*/ 	.word	0x00030860
        /*05ac*/ 	.short	0x010a
        /*05ae*/ 	.byte	0x3f
	.zero		1


	//   ....[64]....
        /*05b0*/ 	.word	0x0000a810
        /*05b4*/ 	.word	0x00000008
        /*05b8*/ 	.word	0x00030820
        /*05bc*/ 	.short	0x010a
        /*05be*/ 	.byte	0x3f
	.zero		1


	//   ....[65]....
        /*05c0*/ 	.word	0x0000a9b0
        /*05c4*/ 	.word	0x00000005
        /*05c8*/ 	.word	0x00000000
        /*05cc*/ 	.short	0x010a
        /*05ce*/ 	.byte	0x3f
	.zero		1


	//   ....[66]....
        /*05d0*/ 	.word	0x0000aa00
        /*05d4*/ 	.word	0x00000003
        /*05d8*/ 	.word	0x00000000
        /*05dc*/ 	.short	0x010a
        /*05de*/ 	.byte	0x3f
	.zero		1


	//   ....[67]....
        /*05e0*/ 	.word	0x0000aa50
        /*05e4*/ 	.word	0x00000005
        /*05e8*/ 	.word	0x00000000
        /*05ec*/ 	.short	0x010a
        /*05ee*/ 	.byte	0x3f
	.zero		1


	//----- nvinfo : EIATTR_NUM_MBARRIERS
	.align		4
.L_93:
        /*05f0*/ 	.byte	0x03, 0x38
        /*05f2*/ 	.short	0x0016


	//----- nvinfo : EIATTR_EXIT_INSTR_OFFSETS
	.align		4
        /*05f4*/ 	.byte	0x04, 0x1c
        /*05f6*/ 	.short	(.L_95 - .L_94)


	//   ....[0]....
.L_94:
        /*05f8*/ 	.word	0x00000a40


	//   ....[1]....
        /*05fc*/ 	.word	0x00007c80


	//   ....[2]....
        /*0600*/ 	.word	0x00007ce0


	//   ....[3]....
        /*0604*/ 	.word	0x0000a210


	//----- nvinfo : EIATTR_MAX_THREADS
	.align		4
.L_95:
        /*0608*/ 	.byte	0x04, 0x05
        /*060a*/ 	.short	(.L_97 - .L_96)
.L_96:
        /*060c*/ 	.word	0x00000200
        /*0610*/ 	.word	0x00000001
        /*0614*/ 	.word	0x00000001


	//----- nvinfo : EIATTR_CRS_STACK_SIZE
	.align		4
.L_97:
        /*0618*/ 	.byte	0x04, 0x1e
        /*061a*/ 	.short	(.L_99 - .L_98)
.L_98:
        /*061c*/ 	.word	0x00000000


	//----- nvinfo : EIATTR_CBANK_PARAM_SIZE
	.align		4
.L_99:
        /*0620*/ 	.byte	0x03, 0x19
        /*0622*/ 	.short	0x0bf0


	//----- nvinfo : EIATTR_PARAM_CBANK
	.align		4
        /*0624*/ 	.byte	0x04, 0x0a
        /*0626*/ 	.short	(.L_101 - .L_100)
	.align		4
.L_100:
        /*0628*/ 	.word	index@(.nv.constant0._ZN7cutlass13device_kernelIN5flash11enable_sm90INS1_16FlashAttnFwdSm90INS1_25CollectiveMainloopFwdSm90ILi2EN4cute5tupleIJNS5_1CILi1EEES8_S8_EEENS6_IJNS7_ILi192EEESA_NS7_ILi64EEEEEELi64ENS_10bfloat16_tEfNS_4arch4Sm90ELb0ELb0ELb0ELb0ELb0ELb0ELb0ELb0ELb1ELb0ELb0ELb0EEENS1_21CollectiveEpilogueFwdINS6_IJSA_SB_SA_EEES9_SD_SF_Li384ELb0ELb0ELb0ELb0EEENS1_29StaticPersistentTileSchedulerILb0EEEEEEEEEvNT_6ParamsE)
        /*062c*/ 	.short	0x0210
        /*062e*/ 	.short	0x0bf0


	//----- nvinfo : EIATTR_SW_WAR
	.align		4
.L_101:
        /*0630*/ 	.byte	0x04, 0x36
        /*0632*/ 	.short	(.L_103 - .L_102)
.L_102:
        /*0634*/ 	.word	0x00000008
.L_103:


//--------------------- .nv.info._ZN7cutlass13device_kernelIN5flash11enable_sm90INS1_16FlashAttnFwdSm90INS1_25CollectiveMainloopFwdSm90ILi2EN4cute5tupleIJNS5_1CILi1EEES8_S8_EEENS6_IJNS7_ILi192EEESA_NS7_ILi64EEEEEELi64ENS_10bfloat16_tEfNS_4arch4Sm90ELb0ELb0ELb0ELb1ELb0ELb0ELb0ELb0ELb1ELb0ELb0ELb0EEENS1_21CollectiveEpilogueFwdINS6_IJSA_SB_SA_EEES9_SD_SF_Li384ELb1ELb0ELb0ELb0EEENS1_36VarlenDynamicPersistentTileSchedulerILi192ELi192ELi384ELi32ELb0ELb0ELb1ELb0ELb1ELb1EEEEEEEEEvNT_6ParamsE --------------------------
	.section	.nv.info._ZN7cutlass13device_kernelIN5flash11enable_sm90INS1_16FlashAttnFwdSm90INS1_25CollectiveMainloopFwdSm90ILi2EN4cute5tupleIJNS5_1CILi1EEES8_S8_EEENS6_IJNS7_ILi192EEESA_NS7_ILi64EEEEEELi64ENS_10bfloat16_tEfNS_4arch4Sm90ELb0ELb0ELb0ELb1ELb0ELb0ELb0ELb0ELb1ELb0ELb0ELb0EEENS1_21CollectiveEpilogueFwdINS6_IJSA_SB_SA_EEES9_SD_SF_Li384ELb1ELb0ELb0ELb0EEENS1_36VarlenDynamicPersistentTileSchedulerILi192ELi192ELi384ELi32ELb0ELb0ELb1ELb0ELb1ELb1EEEEEEEEEvNT_6ParamsE,"",@"SHT_CUDA_INFO"
	.sectionflags	@""
	.align	4


	//----- nvinfo : EIATTR_CUDA_API_VERSION
	.align		4
        /*0000*/ 	.byte	0x04, 0x37
        /*0002*/ 	.short	(.L_105 - .L_104)
.L_104:
        /*0004*/ 	.word	0x00000082


	//----- nvinfo : EIATTR_KPARAM_INFO
	.align		4
.L_105:
        /*0008*/ 	.byte	0x04, 0x17
        /*000a*/ 	.short	(.L_107 - .L_106)
.L_106:
        /*000c*/ 	.word	0x00000000
        /*0010*/ 	.short	0x0000
        /*0012*/ 	.short	0x0070
        /*0014*/ 	.byte	0x00, 0xf0, 0x01, 0x28


	//----- nvinfo : EIATTR_SPARSE_MMA_MASK
	.align		4
.L_107:
        /*0018*/ 	.byte	0x03, 0x50
        /*001a*/ 	.short	0x0000


	//----- nvinfo : EIATTR_MAXREG_COUNT
	.align		4
        /*001c*/ 	.byte	0x03, 0x1b
        /*001e*/ 	.short	0x0080


	//----- nvinfo : EIATTR_NUM_BARRIERS
	.align		4
        /*0020*/ 	.byte	0x02, 0x4c
        /*0022*/ 	.byte	0x10
	.zero		1


	//----- nvinfo : EIATTR_EXTERNS
	.align		4
        /*0024*/ 	.byte	0x04, 0x0f
        /*0026*/ 	.short	(.L_109 - .L_108)


	//   ....[0]....
	.align		4
.L_108:
        /*0028*/ 	.word	index@(__assertfail)


	//----- nvinfo : EIATTR_ANNOTATIONS
	.align		4
.L_109:
        /*002c*/ 	.byte	0x04, 0x55
        /*002e*/ 	.short	(.L_111 - .L_110)


	//   ....[0]....
.L_110:
        /*0030*/ 	.word	0x00000001
        /*0034*/ 	.byte	0x20, 0x0e, 0x00, 0x00, 0x01, 0x00, 0x00, 0x00, 0xa0, 0x0e, 0x00, 0x00, 0x01, 0x00, 0x00, 0x00
        /* <DEDUP_REMOVED lines=9> */
        /*00d4*/ 	.byte	0x10, 0xad, 0x00, 0x00, 0x01, 0x00, 0x00, 0x00, 0xa0, 0xcc, 0x00, 0x00


	//----- nvinfo : EIATTR_MERCURY_ISA_VERSION
	.align		4
.L_111:
        /*00e0*/ 	.byte	0x03, 0x5f
        /*00e2*/ 	.short	0x0101


	//----- nvinfo : EIATTR_UNUSED_LOAD_BYTE_OFFSET
	.align		4
        /*00e4*/ 	.byte	0x04, 0x44
        /*00e6*/ 	.short	(.L_113 - .L_112)


	//   ....[0]....
.L_112:
        /*00e8*/ 	.word	0x00000a80
        /*00ec*/ 	.word	0x0000fff0


	//   ....[1]....
        /*00f0*/ 	.word	0x00007930
        /*00f4*/ 	.word	0x0000fff0


	//----- nvinfo : EIATTR_INT_WARP_WIDE_INSTR_OFFSETS
	.align		4
.L_113:
        /*00f8*/ 	.byte	0x04, 0x31
        /*00fa*/ 	.short	(.L_115 - .L_114)


	//   ....[0]....
.L_114:
        /*00fc*/ 	.word	0x00000160


	//   ....[1]....
        /*0100*/ 	.word	0x000001a0


	//   ....[2]....
        /*0104*/ 	.word	0x00000210


	//   ....[3]....
        /*0108*/ 	.word	0x0000a090


	//   ....[4]....
        /*010c*/ 	.word	0x0000a120


	//   ....[5]....
        /*0110*/ 	.word	0x0000a570


	//   ....[6]....
        /*0114*/ 	.word	0x0000a5a0


	//   ....[7]....
        /*0118*/ 	.word	0x0000c000


	//   ....[8]....
        /*011c*/ 	.word	0x0000c090


	//----- nvinfo : EIATTR_COOP_GROUP_MASK_REGIDS
	.align		4
.L_115:
        /*0120*/ 	.byte	0x04, 0x29
        /*0122*/ 	.short	(.L_117 - .L_116)


	//   ....[0]....
.L_116:
        /*0124*/ 	.word	0xffffffff


	//   ....[1]....
        /*0128*/ 	.word	0xffffffff


	//   ....[2]....
        /*012c*/ 	.word	0xffffffff


	//   ....[3]....
        /*0130*/ 	.word	0xffffffff


	//   ....[4]....
        /*0134*/ 	.word	0xffffffff


	//   ....[5]....
        /*0138*/ 	.word	0xffffffff


	//   ....[6]....
        /*013c*/ 	.word	0xffffffff


	//   ....[7]....
        /*0140*/ 	.word	0xffffffff


	//   ....[8]....
        /*0144*/ 	.word	0xffffffff


	//   ....[9]....
        /*0148*/ 	.word	0xffffffff


	//   ....[10]....
        /*014c*/ 	.word	0xffffffff


	//   ....[11]....
        /*0150*/ 	.word	0xffffffff


	//   ....[12]....
        /*0154*/ 	.word	0xffffffff


	//   ....[13]....
        /*0158*/ 	.word	0xffffffff


	//   ....[14]....
        /*015c*/ 	.word	0xffffffff


	//   ....[15]....
        /*0160*/ 	.word	0xffffffff


	//   ....[16]....
        /*0164*/ 	.word	0xffffffff


	//   ....[17]....
        /*0168*/ 	.word	0xffffffff


	//   ....[18]....
        /*016c*/ 	.word	0xffffffff


	//   ....[19]....
        /*0170*/ 	.word	0xffffffff


	//   ....[20]....
        /*0174*/ 	.word	0xffffffff


	//   ....[21]....
        /*0178*/ 	.word	0xffffffff


	//   ....[22]....
        /*017c*/ 	.word	0xffffffff


	//   ....[23]....
        /*0180*/ 	.word	0xffffffff


	//   ....[24]....
        /*0184*/ 	.word	0xffffffff


	//   ....[25]....
        /*0188*/ 	.word	0xffffffff


	//   ....[26]....
        /*018c*/ 	.word	0xffffffff


	//   ....[27]....
        /*0190*/ 	.word	0xffffffff


	//   ....[28]....
        /*0194*/ 	.word	0xffffffff


	//   ....[29]....
        /*0198*/ 	.word	0xffffffff


	//   ....[30]....
        /*019c*/ 	.word	0xffffffff


	//   ....[31]....
        /*01a0*/ 	.word	0xffffffff


	//   ....[32]....
        /*01a4*/ 	.word	0xffffffff


	//   ....[33]....
        /*01a8*/ 	.word	0xffffffff


	//   ....[34]....
        /*01ac*/ 	.word	0xffffffff


	//   ....[35]....
        /*01b0*/ 	.word	0xffffffff


	//   ....[36]....
        /*01b4*/ 	.word	0xffffffff


	//   ....[37]....
        /*01b8*/ 	.word	0xffffffff


	//   ....[38]....
        /*01bc*/ 	.word	0xffffffff


	//   ....[39]....
        /*01c0*/ 	.word	0xffffffff


	//   ....[40]....
        /*01c4*/ 	.word	0xffffffff


	//   ....[41]....
        /*01c8*/ 	.word	0xffffffff


	//   ....[42]....
        /*01cc*/ 	.word	0xffffffff


	//   ....[43]....
        /*01d0*/ 	.word	0xffffffff


	//   ....[44]....
        /*01d4*/ 	.word	0xffffffff


	//   ....[45]....
        /*01d8*/ 	.word	0xffffffff


	//   ....[46]....
        /*01dc*/ 	.word	0xffffffff


	//   ....[47]....
        /*01e0*/ 	.word	0xffffffff


	//   ....[48]....
        /*01e4*/ 	.word	0xffffffff


	//   ....[49]....
        /*01e8*/ 	.word	0xffffffff


	//   ....[50]....
        /*01ec*/ 	.word	0xffffffff


	//   ....[51]....
        /*01f0*/ 	.word	0xffffffff


	//   ....[52]....
        /*01f4*/ 	.word	0xffffffff


	//   ....[53]....
        /*01f8*/ 	.word	0xffffffff


	//   ....[54]....
        /*01fc*/ 	.word	0xffffffff


	//   ....[55]....
        /*0200*/ 	.word	0xffffffff


	//   ....[56]....
        /*0204*/ 	.word	0x0500000f


	//   ....[57]....
        /*0208*/ 	.word	0x0500000f


	//   ....[58]....
        /*020c*/ 	.word	0x0500000f


	//   ....[59]....
        /*0210*/ 	.word	0x0500000f


	//   ....[60]....
        /*0214*/ 	.word	0x0500000f


	//   ....[61]....
        /*0218*/ 	.word	0x0500000f


	//   ....[62]....
        /*021c*/ 	.word	0x0500000f


	//   ....[63]....
        /*0220*/ 	.word	0x0500000f


	//   ....[64]....
        /*0224*/ 	.word	0x0500000f


	//   ....[65]....
        /*0228*/ 	.word	0x0500000f


	//   ....[66]....
        /*022c*/ 	.word	0x0500000f


	//   ....[67]....
        /*0230*/ 	.word	0x0500000f


	//   ....[68]....
        /*0234*/ 	.word	0x0500000f


	//   ....[69]....
        /*0238*/ 	.word	0x0500000f


	//   ....[70]....
        /*023c*/ 	.word	0x0500000f


	//   ....[71]....
        /*0240*/ 	.word	0x0500000f


	//   ....[72]....
        /*0244*/ 	.word	0x0500000f


	//   ....[73]....
        /*0248*/ 	.word	0x0500000f


	//   ....[74]....
        /*024c*/ 	.word	0x0500000f


	//----- nvinfo : EIATTR_COOP_GROUP_INSTR_OFFSETS
	.align		4
.L_117:
        /*0250*/ 	.byte	0x04, 0x28
        /*0252*/ 	.short	(.L_119 - .L_118)


	//   ....[0]....
.L_118:
        /*0254*/ 	.word	0x00000070


	//   ....[1]....
        /*0258*/ 	.word	0x00000170


	//   ....[2]....
        /*025c*/ 	.word	0x000001c0


	//   ....[3]....
        /*0260*/ 	.word	0x000003f0


	//   ....[4]....
        /*0264*/ 	.word	0x00000550


	//   ....[5]....
        /*0268*/ 	.word	0x00000670


	//   ....[6]....
        /*026c*/ 	.word	0x000007d0


	//   ....[7]....
        /*0270*/ 	.word	0x000014c0


	//   ....[8]....
        /*0274*/ 	.word	0x000027e0


	//   ....[9]....
        /*0278*/ 	.word	0x000028e0


	//   ....[10]....
        /*027c*/ 	.word	0x000030b0


	//   ....[11]....
        /*0280*/ 	.word	0x00003110


	//   ....[12]....
        /*0284*/ 	.word	0x000042c0


	//   ....[13]....
        /*0288*/ 	.word	0x00004f70


	//   ....[14]....
        /*028c*/ 	.word	0x00005000


	//   ....[15]....
        /*0290*/ 	.word	0x00005010


	//   ....[16]....
        /*0294*/ 	.word	0x00005060


	//   ....[17]....
        /*0298*/ 	.word	0x00006df0


	//   ....[18]....
        /*029c*/ 	.word	0x00006f00


	//   ....[19]....
        /*02a0*/ 	.word	0x00006f40


	//   ....[20]....
        /*02a4*/ 	.word	0x000070c0


	//   ....[21]....
        /*02a8*/ 	.word	0x000070f0


	//   ....[22]....
        /*02ac*/ 	.word	0x000092b0


	//   ....[23]....
        /*02b0*/ 	.word	0x00009430


	//   ....[24]....
        /*02b4*/ 	.word	0x00009460


	//   ....[25]....
        /*02b8*/ 	.word	0x000094a0


	//   ....[26]....
        /*02bc*/ 	.word	0x00009510


	//   ....[27]....
        /*02c0*/ 	.word	0x00009570


	//   ....[28]....
        /*02c4*/ 	.word	0x000095b0


	//   ....[29]....
        /*02c8*/ 	.word	0x00009730


	//   ....[30]....
        /*02cc*/ 	.word	0x00009790


	//   ....[31]....
        /*02d0*/ 	.word	0x000097d0


	//   ....[32]....
        /*02d4*/ 	.word	0x00009810


	//   ....[33]....
        /*02d8*/ 	.word	0x00009840


	//   ....[34]....
        /*02dc*/ 	.word	0x00009870


	//   ....[35]....
        /*02e0*/ 	.word	0x000098f0


	//   ....[36]....
        /*02e4*/ 	.word	0x00009920


	//   ....[37]....
        /*02e8*/ 	.word	0x000099a0


	//   ....[38]....
        /*02ec*/ 	.word	0x0000c350


	//   ....[39]....
        /*02f0*/ 	.word	0x0000c360


	//   ....[40]....
        /*02f4*/ 	.word	0x0000c450


	//   ....[41]....
        /*02f8*/ 	.word	0x0000c4b0


	//   ....[42]....
        /*02fc*/ 	.word	0x0000c4f0


	//   ....[43]....
        /*0300*/ 	.word	0x0000c530


	//   ....[44]....
        /*0304*/ 	.word	0x0000c560


	//   ....[45]....
        /*0308*/ 	.word	0x0000c590


	//   ....[46]....
        /*030c*/ 	.word	0x0000c700


	//   ....[47]....
        /*0310*/ 	.word	0x0000c760


	//   ....[48]....
        /*0314*/ 	.word	0x0000c7a0


	//   ....[49]....
        /*0318*/ 	.word	0x0000c7e0


	//   ....[50]....
        /*031c*/ 	.word	0x0000c810


	//   ....[51]....
        /*0320*/ 	.word	0x0000c840


	//   ....[52]....
        /*0324*/ 	.word	0x0000c900


	//   ....[53]....
        /*0328*/ 	.word	0x0000c920


	//   ....[54]....
        /*032c*/ 	.word	0x0000c990


	//   ....[55]....
        /*0330*/ 	.word	0x0000cdc0


	//   ....[56]....
        /*0334*/ 	.word	0x0000d2a0


	//   ....[57]....
        /*0338*/ 	.word	0x0000d690


	//   ....[58]....
        /*033c*/ 	.word	0x0000d720


	//   ....[59]....
        /*0340*/ 	.word	0x0000d7c0


	//   ....[60]....
        /*0344*/ 	.word	0x0000d870


	//   ....[61]....
        /*0348*/ 	.word	0x0000d8f0


	//   ....[62]....
        /*034c*/ 	.word	0x0000d970


	//   ....[63]....
        /*0350*/ 	.word	0x0000d9f0


	//   ....[64]....
        /*0354*/ 	.word	0x0000da70


	//   ....[65]....
        /*0358*/ 	.word	0x0000db00


	//   ....[66]....
        /*035c*/ 	.word	0x0000dbb0


	//   ....[67]....
        /*0360*/ 	.word	0x0000dc30


	//   ....[68]....
        /*0364*/ 	.word	0x0000dcb0


	//   ....[69]....
        /*0368*/ 	.word	0x0000dd30


	//   ....[70]....
        /*036c*/ 	.word	0x0000ddb0


	//   ....[71]....
        /*0370*/ 	.word	0x0000de20


	//   ....[72]....
        /*0374*/ 	.word	0x0000dec0


	//   ....[73]....
        /*0378*/ 	.word	0x0000df50


	//   ....[74]....
        /*037c*/ 	.word	0x0000e070


	//----- nvinfo : EIATTR_REG_RECONFIG
	.align		4
.L_119:
        /*0380*/ 	.byte	0x01, 0x54
	.zero		2


	//----- nvinfo : EIATTR_SYSCALL_OFFSETS
	.align		4
        /*0384*/ 	.byte	0x04, 0x46
        /*0386*/ 	.short	(.L_121 - .L_120)


	//   ....[0]....
.L_120:
        /*0388*/ 	.word	0x00001610


	//   ....[1]....
        /*038c*/ 	.word	0x0000a2a0


	//   ....[2]....
        /*0390*/ 	.word	0x0000a3d0


	//   ....[3]....
        /*0394*/ 	.word	0x0000a4d0


	//----- nvinfo : EIATTR_MBARRIER_INSTR_OFFSETS
	.align		4
.L_121:
        /*0398*/ 	.byte	0x04, 0x39
        /*039a*/ 	.short	(.L_123 - .L_122)


	//   ....[0]....
.L_122:
        /*039c*/ 	.word	0x000002a0
        /*03a0*/ 	.word	0x000000ff
        /*03a4*/ 	.word	0x00030800
        /*03a8*/ 	.short	0x0100
        /*03aa*/ 	.byte	0x08
	.zero		1


	//   ....[1]....
        /*03ac*/ 	.word	0x000002b0
        /*03b0*/ 	.word	0x000000ff
        /*03b4*/ 	.word	0x00030820
        /*03b8*/ 	.short	0x0100
        /*03ba*/ 	.byte	0x08
	.zero		1


	//   ....[2]....
        /*03bc*/ 	.word	0x000003a0
        /*03c0*/ 	.word	0x000000ff
        /*03c4*/ 	.word	0x00030830
        /*03c8*/ 	.short	0x0100
        /*03ca*/ 	.byte	0x08
	.zero		1


	//   ....[3]....
        /*03cc*/ 	.word	0x000003b0
        /*03d0*/ 	.word	0x000000ff
        /*03d4*/ 	.word	0x00030840
        /*03d8*/ 	.short	0x0100
        /*03da*/ 	.byte	0x08
	.zero		1


	//   ....[4]....
        /*03dc*/ 	.word	0x000003c0
        /*03e0*/ 	.word	0x000000ff
        /*03e4*/ 	.word	0x00030838
        /*03e8*/ 	.short	0x0100
        /*03ea*/ 	.byte	0x08
	.zero		1


	//   ....[5]....
        /*03ec*/ 	.word	0x000003d0
        /*03f0*/ 	.word	0x000000ff
        /*03f4*/ 	.word	0x00030848
        /*03f8*/ 	.short	0x0100
        /*03fa*/ 	.byte	0x08
	.zero		1


	//   ....[6]....
        /*03fc*/ 	.word	0x00000500
        /*0400*/ 	.word	0x000000ff
        /*0404*/ 	.word	0x00030850
        /*0408*/ 	.short	0x0100
        /*040a*/ 	.byte	0x08
	.zero		1


	//   ....[7]....
        /*040c*/ 	.word	0x00000510
        /*0410*/ 	.word	0x000000ff
        /*0414*/ 	.word	0x00030860
        /*0418*/ 	.short	0x0100
        /*041a*/ 	.byte	0x08
	.zero		1


	//   ....[8]....
        /*041c*/ 	.word	0x00000520
        /*0420*/ 	.word	0x000000ff
        /*0424*/ 	.word	0x00030858
        /*0428*/ 	.short	0x0100
        /*042a*/ 	.byte	0x08
	.zero		1


	//   ....[9]....
        /*042c*/ 	.word	0x00000530
        /*0430*/ 	.word	0x000000ff
        /*0434*/ 	.word	0x00030868
        /*0438*/ 	.short	0x0100
        /*043a*/ 	.byte	0x08
	.zero		1


	//   ....[10]....
        /*043c*/ 	.word	0x00000620
        /*0440*/ 	.word	0x000000ff
        /*0444*/ 	.word	0x00030870
        /*0448*/ 	.short	0x0100
        /*044a*/ 	.byte	0x06
	.zero		1


	//   ....[11]....
        /*044c*/ 	.word	0x00000630
        /*0450*/ 	.word	0x000000ff
        /*0454*/ 	.word	0x00030880
        /*0458*/ 	.short	0x0100
        /*045a*/ 	.byte	0x06
	.zero		1


	//   ....[12]....
        /*045c*/ 	.word	0x00000640
        /*0460*/ 	.word	0x000000ff
        /*0464*/ 	.word	0x00030878
        /*0468*/ 	.short	0x0100
        /*046a*/ 	.byte	0x06
	.zero		1


	//   ....[13]....
        /*046c*/ 	.word	0x00000650
        /*0470*/ 	.word	0x000000ff
        /*0474*/ 	.word	0x00030888
        /*0478*/ 	.short	0x0100
        /*047a*/ 	.byte	0x06
	.zero		1


	//   ....[14]....
        /*047c*/ 	.word	0x00000780
        /*0480*/ 	.word	0x000000ff
        /*0484*/ 	.word	0x00030890
        /*0488*/ 	.short	0x0100
        /*048a*/ 	.byte	0x08
	.zero		1


	//   ....[15]....
        /*048c*/ 	.word	0x00000790
        /*0490*/ 	.word	0x000000ff
        /*0494*/ 	.word	0x000308a0
        /*0498*/ 	.short	0x0100
        /*049a*/ 	.byte	0x08
	.zero		1


	//   ....[16]....
        /*049c*/ 	.word	0x000007a0
        /*04a0*/ 	.word	0x000000ff
        /*04a4*/ 	.word	0x00030898
        /*04a8*/ 	.short	0x0100
        /*04aa*/ 	.byte	0x08
	.zero		1


	//   ....[17]....
        /*04ac*/ 	.word	0x000007b0
        /*04b0*/ 	.word	0x000000ff
        /*04b4*/ 	.word	0x000308a8
        /*04b8*/ 	.short	0x0100
        /*04ba*/ 	.byte	0x08
	.zero		1


	//   ....[18]....
        /*04bc*/ 	.word	0x000008e0
        /*04c0*/ 	.word	0x000000ff
        /*04c4*/ 	.word	0x000308b0
        /*04c8*/ 	.short	0x0100
        /*04ca*/ 	.byte	0x08
	.zero		1


	//   ....[19]....
        /*04cc*/ 	.word	0x000008f0
        /*04d0*/ 	.word	0x000000ff
        /*04d4*/ 	.word	0x000308c0
        /*04d8*/ 	.short	0x0100
        /*04da*/ 	.byte	0x08
	.zero		1


	//   ....[20]....
        /*04dc*/ 	.word	0x00000900
        /*04e0*/ 	.word	0x000000ff
        /*04e4*/ 	.word	0x000308b8
        /*04e8*/ 	.short	0x0100
        /*04ea*/ 	.byte	0x08
	.zero		1


	//   ....[21]....
        /*04ec*/ 	.word	0x00000910
        /*04f0*/ 	.word	0x000000ff
        /*04f4*/ 	.word	0x000308c8
        /*04f8*/ 	.short	0x0100
        /*04fa*/ 	.byte	0x08
	.zero		1


	//   ....[22]....
        /*04fc*/ 	.word	0x00001690
        /*0500*/ 	.word	0x000000ff
        /*0504*/ 	.word	0x00030800
        /*0508*/ 	.short	0x010a
        /*050a*/ 	.byte	0x28
	.zero		1


	//   ....[23]....
        /*050c*/ 	.word	0x00001710
        /*0510*/ 	.word	0x00000003
        /*0514*/ 	.word	0x00030830
        /*0518*/ 	.short	0x010a
        /*051a*/ 	.byte	0x3f
	.zero		1


	//   ....[24]....
        /*051c*/ 	.word	0x00001780
        /*0520*/ 	.word	0x00000003
        /*0524*/ 	.word	0x00030830
        /*0528*/ 	.short	0x010a
        /*052a*/ 	.byte	0x3f
	.zero		1


	//   ....[25]....
        /*052c*/ 	.word	0x00002910
        /*0530*/ 	.word	0x00000003
        /*0534*/ 	.word	0x00000000
        /*0538*/ 	.short	0x0101
        /*053a*/ 	.byte	0x3f
	.zero		1


	//   ....[26]....
        /*053c*/ 	.word	0x00004500
        /*0540*/ 	.word	0x000000ff
        /*0544*/ 	.word	0x00030830
        /*0548*/ 	.short	0x010a
        /*054a*/ 	.byte	0x06
	.zero		1


	//   ....[27]....
        /*054c*/ 	.word	0x00004540
        /*0550*/ 	.word	0x000000ff
        /*0554*/ 	.word	0x00030830
        /*0558*/ 	.short	0x010a
        /*055a*/ 	.byte	0x06
	.zero		1


	//   ....[28]....
        /*055c*/ 	.word	0x00004740
        /*0560*/ 	.word	0x000000ff
        /*0564*/ 	.word	0x00030850
        /*0568*/ 	.short	0x010a
        /*056a*/ 	.byte	0x06
	.zero		1


	//   ....[29]....
        /*056c*/ 	.word	0x00004780
        /*0570*/ 	.word	0x000000ff
        /*0574*/ 	.word	0x00030850
        /*0578*/ 	.short	0x010a
        /*057a*/ 	.byte	0x06
	.zero		1


	//   ....[30]....
        /*057c*/ 	.word	0x00005570
        /*0580*/ 	.word	0x00000005
        /*0584*/ 	.word	0x00000000
        /*0588*/ 	.short	0x0101
        /*058a*/ 	.byte	0x3f
	.zero		1


	//   ....[31]....
        /*058c*/ 	.word	0x00005600
        /*0590*/ 	.word	0x0000000a
        /*0594*/ 	.word	0x00000000
        /*0598*/ 	.short	0x0101
        /*059a*/ 	.byte	0x3f
	.zero		1


	//   ....[32]....
        /*059c*/ 	.word	0x00006e70
        /*05a0*/ 	.word	0x000000ff
        /*05a4*/ 	.word	0x00030850
        /*05a8*/ 	.short	0x010a
        /*05aa*/ 	.byte	0x05
	.zero		1


	//   ....[33]....
        /*05ac*/ 	.word	0x00006eb0
        /*05b0*/ 	.word	0x000000ff
        /*05b4*/ 	.word	0x00030850
        /*05b8*/ 	.short	0x010a
        /*05ba*/ 	.byte	0x05
	.zero		1


	//   ....[34]....
        /*05bc*/ 	.word	0x000076d0
        /*05c0*/ 	.word	0x00000009
        /*05c4*/ 	.word	0x00000000
        /*05c8*/ 	.short	0x0101
        /*05ca*/ 	.byte	0x3f
	.zero		1


	//   ....[35]....
        /*05cc*/ 	.word	0x000084a0
        /*05d0*/ 	.word	0x000000ff
        /*05d4*/ 	.word	0x00000000
        /*05d8*/ 	.short	0x0101
        /*05da*/ 	.byte	0x04
	.zero		1


	//   ....[36]....
        /*05dc*/ 	.word	0x0000a990
        /*05e0*/ 	.word	0x00000005
        /*05e4*/ 	.word	0x00030840
        /*05e8*/ 	.short	0x010a
        /*05ea*/ 	.byte	0x3f
	.zero		1


	//   ....[37]....
        /*05ec*/ 	.word	0x0000ace0
        /*05f0*/ 	.word	0x0000001a
        /*05f4*/ 	.word	0x00030820
        /*05f8*/ 	.short	0x010a
        /*05fa*/ 	.byte	0x3f
	.zero		1


	//   ....[38]....
        /*05fc*/ 	.word	0x0000afd0
        /*0600*/ 	.word	0x00000003
        /*0604*/ 	.word	0x00030840
        /*0608*/ 	.short	0x010a
        /*060a*/ 	.byte	0x3f
	.zero		1


	//   ....[39]....
        /*060c*/ 	.word	0x0000b1b0
        /*0610*/ 	.word	0x00000002
        /*0614*/ 	.word	0x00000060
        /*0618*/ 	.short	0x010a
        /*061a*/ 	.byte	0x3f
	.zero		1


	//   ....[40]....
        /*061c*/ 	.word	0x0000b620
        /*0620*/ 	.word	0x00000003
        /*0624*/ 	.word	0x00030840
        /*0628*/ 	.short	0x010a
        /*062a*/ 	.byte	0x3f
	.zero		1


	//   ....[41]....
        /*062c*/ 	.word	0x0000b800
        /*0630*/ 	.word	0x00000003
        /*0634*/ 	.word	0x00000060
        /*0638*/ 	.short	0x010a
        /*063a*/ 	.byte	0x3f
	.zero		1


	//   ....[42]....
        /*063c*/ 	.word	0x0000bbc0
        /*0640*/ 	.word	0x00000002
        /*0644*/ 	.word	0x00030840
        /*0648*/ 	.short	0x010a
        /*064a*/ 	.byte	0x3f
	.zero		1


	//   ....[43]....
        /*064c*/ 	.word	0x0000bdb0
        /*0650*/ 	.word	0x00000002
        /*0654*/ 	.word	0x00000060
        /*0658*/ 	.short	0x010a
        /*065a*/ 	.byte	0x3f
	.zero		1


	//   ....[44]....
        /*065c*/ 	.word	0x0000c100
        /*0660*/ 	.word	0x00000003
        /*0664*/ 	.word	0x00030860
        /*0668*/ 	.short	0x010a
        /*066a*/ 	.byte	0x3f
	.zero		1


	//   ....[45]....
        /*066c*/ 	.word	0x0000cd40
        /*0670*/ 	.word	0x00000009
        /*0674*/ 	.word	0x00030820
        /*0678*/ 	.short	0x010a
        /*067a*/ 	.byte	0x3f
	.zero		1


	//   ....[46]....
        /*067c*/ 	.word	0x0000cee0
        /*0680*/ 	.word	0x00000007
        /*0684*/ 	.word	0x00000000
        /*0688*/ 	.short	0x010a
        /*068a*/ 	.byte	0x3f
	.zero		1


	//   ....[47]....
        /*068c*/ 	.word	0x0000cf50
        /*0690*/ 	.word	0x00000003
        /*0694*/ 	.word	0x00000000
        /*0698*/ 	.short	0x010a
        /*069a*/ 	.byte	0x3f
	.zero		1


	//   ....[48]....
        /*069c*/ 	.word	0x0000cfb0
        /*06a0*/ 	.word	0x00000005
        /*06a4*/ 	.word	0x00000000
        /*06a8*/ 	.short	0x010a
        /*06aa*/ 	.byte	0x3f
	.zero		1


	//   ....[49]....
        /*06ac*/ 	.word	0x0000cfe0
        /*06b0*/ 	.word	0x00000003
        /*06b4*/ 	.word	0x00000000
        /*06b8*/ 	.short	0x010a
        /*06ba*/ 	.byte	0x3f
	.zero		1


	//   ....[50]....
        /*06bc*/ 	.word	0x0000d050
        /*06c0*/ 	.word	0x00000003
        /*06c4*/ 	.word	0x00030800
        /*06c8*/ 	.short	0x010a
        /*06ca*/ 	.byte	0x3f
	.zero		1


	//   ....[51]....
        /*06cc*/ 	.word	0x0000d0a0
        /*06d0*/ 	.word	0x00000003
        /*06d4*/ 	.word	0x00030830
        /*06d8*/ 	.short	0x010a
        /*06da*/ 	.byte	0x3f
	.zero		1


	//   ....[52]....
        /*06dc*/ 	.word	0x0000d100
        /*06e0*/ 	.word	0x00000005
        /*06e4*/ 	.word	0x00030830
        /*06e8*/ 	.short	0x010a
        /*06ea*/ 	.byte	0x3f
	.zero		1


	//   ....[53]....
        /*06ec*/ 	.word	0x0000d160
        /*06f0*/ 	.word	0x00000005
        /*06f4*/ 	.word	0x00030850
        /*06f8*/ 	.short	0x010a
        /*06fa*/ 	.byte	0x3f
	.zero		1


	//   ....[54]....
        /*06fc*/ 	.word	0x0000d1c0
        /*0700*/ 	.word	0x0000000a
        /*0704*/ 	.word	0x00030850
        /*0708*/ 	.short	0x010a
        /*070a*/ 	.byte	0x3f
	.zero		1


	//   ....[55]....
        /*070c*/ 	.word	0x0000d360
        /*0710*/ 	.word	0x00000005
        /*0714*/ 	.word	0x00030840
        /*0718*/ 	.short	0x010a
        /*071a*/ 	.byte	0x3f
	.zero		1


	//   ....[56]....
        /*071c*/ 	.word	0x0000d3b0
        /*0720*/ 	.word	0x0000001a
        /*0724*/ 	.word	0x00030820
        /*0728*/ 	.short	0x010a
        /*072a*/ 	.byte	0x3f
	.zero		1


	//   ....[57]....
        /*072c*/ 	.word	0x0000d400
        /*0730*/ 	.word	0x00000003
        /*0734*/ 	.word	0x00030840
        /*0738*/ 	.short	0x010a
        /*073a*/ 	.byte	0x3f
	.zero		1


	//   ....[58]....
        /*073c*/ 	.word	0x0000d450
        /*0740*/ 	.word	0x00000002
        /*0744*/ 	.word	0x00000060
        /*0748*/ 	.short	0x010a
        /*074a*/ 	.byte	0x3f
	.zero		1


	//   ....[59]....
        /*074c*/ 	.word	0x0000d4a0
        /*0750*/ 	.word	0x00000003
        /*0754*/ 	.word	0x00030840
        /*0758*/ 	.short	0x010a
        /*075a*/ 	.byte	0x3f
	.zero		1


	//   ....[60]....
        /*075c*/ 	.word	0x0000d4f0
        /*0760*/ 	.word	0x00000003
        /*0764*/ 	.word	0x00000060
        /*0768*/ 	.short	0x010a
        /*076a*/ 	.byte	0x3f
	.zero		1


	//   ....[61]....
        /*076c*/ 	.word	0x0000d540
        /*0770*/ 	.word	0x00000002
        /*0774*/ 	.word	0x00030840
        /*0778*/ 	.short	0x010a
        /*077a*/ 	.byte	0x3f
	.zero		1


	//   ....[62]....
        /*077c*/ 	.word	0x0000d590
        /*0780*/ 	.word	0x00000002
        /*0784*/ 	.word	0x00000060
        /*0788*/ 	.short	0x010a
        /*078a*/ 	.byte	0x3f
	.zero		1


	//   ....[63]....
        /*078c*/ 	.word	0x0000d5e0
        /*0790*/ 	.word	0x00000003
        /*0794*/ 	.word	0x00030860
        /*0798*/ 	.short	0x010a
        /*079a*/ 	.byte	0x3f
	.zero		1


	//   ....[64]....
        /*079c*/ 	.word	0x0000df90
        /*07a0*/ 	.word	0x00000009
        /*07a4*/ 	.word	0x00030820
        /*07a8*/ 	.short	0x010a
        /*07aa*/ 	.byte	0x3f
	.zero		1


	//   ....[65]....
        /*07ac*/ 	.word	0x0000e130
        /*07b0*/ 	.word	0x00000007
        /*07b4*/ 	.word	0x00000000
        /*07b8*/ 	.short	0x010a
        /*07ba*/ 	.byte	0x3f
	.zero		1


	//   ....[66]....
        /*07bc*/ 	.word	0x0000e180
        /*07c0*/ 	.word	0x00000003
        /*07c4*/ 	.word	0x00000000
        /*07c8*/ 	.short	0x010a
        /*07ca*/ 	.byte	0x3f
	.zero		1


	//   ....[67]....
        /*07cc*/ 	.word	0x0000e1d0
        /*07d0*/ 	.word	0x00000005
        /*07d4*/ 	.word	0x00000000
        /*07d8*/ 	.short	0x010a
        /*07da*/ 	.byte	0x3f
	.zero		1


	//----- nvinfo : EIATTR_NUM_MBARRIERS
	.align		4
.L_123:
        /*07dc*/ 	.byte	0x03, 0x38
        /*07de*/ 	.short	0x0016


	//----- nvinfo : EIATTR_EXIT_INSTR_OFFSETS
	.align		4
        /*07e0*/ 	.byte	0x04, 0x1c
        /*07e2*/ 	.short	(.L_125 - .L_124)


	//   ....[0]....
.L_124:
        /*07e4*/ 	.word	0x00000ab0


	//   ....[1]....
        /*07e8*/ 	.word	0x00009270


	//   ....[2]....
        /*07ec*/ 	.word	0x000092d0


	//   ....[3]....
        /*07f0*/ 	.word	0x0000d030


	//----- nvinfo : EIATTR_MAX_THREADS
	.align		4
.L_125:
        /*07f4*/ 	.byte	0x04, 0x05
        /*07f6*/ 	.short	(.L_127 - .L_126)
.L_126:
        /*07f8*/ 	.word	0x00000200
        /*07fc*/ 	.word	0x00000001
        /*0800*/ 	.word	0x00000001


	//----- nvinfo : EIATTR_CRS_STACK_SIZE
	.align		4
.L_127:
        /*0804*/ 	.byte	0x04, 0x1e
        /*0806*/ 	.short	(.L_129 - .L_128)
.L_128:
        /*0808*/ 	.word	0x00000000


	//----- nvinfo : EIATTR_CBANK_PARAM_SIZE
	.align		4
.L_129:
        /*080c*/ 	.byte	0x03, 0x19
        /*080e*/ 	.short	0x0a70


	//----- nvinfo : EIATTR_PARAM_CBANK
	.align		4
        /*0810*/ 	.byte	0x04, 0x0a
        /*0812*/ 	.short	(.L_131 - .L_130)
	.align		4
.L_130:
        /*0814*/ 	.word	index@(.nv.constant0._ZN7cutlass13device_kernelIN5flash11enable_sm90INS1_16FlashAttnFwdSm90INS1_25CollectiveMainloopFwdSm90ILi2EN4cute5tupleIJNS5_1CILi1EEES8_S8_EEENS6_IJNS7_ILi192EEESA_NS7_ILi64EEEEEELi64ENS_10bfloat16_tEfNS_4arch4Sm90ELb0ELb0ELb0ELb1ELb0ELb0ELb0ELb0ELb1ELb0ELb0ELb0EEENS1_21CollectiveEpilogueFwdINS6_IJSA_SB_SA_EEES9_SD_SF_Li384ELb1ELb0ELb0ELb0EEENS1_36VarlenDynamicPersistentTileSchedulerILi192ELi192ELi384ELi32ELb0ELb0ELb1ELb0ELb1ELb1EEEEEEEEEvNT_6ParamsE)
        /*0818*/ 	.short	0x0210
        /*081a*/ 	.short	0x0a70


	//----- nvinfo : EIATTR_SW_WAR
	.align		4
.L_131:
        /*081c*/ 	.byte	0x04, 0x36
        /*081e*/ 	.short	(.L_133 - .L_132)
.L_132:
        /*0820*/ 	.word	0x00000008
.L_133:


//--------------------- .nv.info._ZN7cutlass13device_kernelIN5flash11enable_sm90INS1_16FlashAttnFwdSm90INS1_25CollectiveMainloopFwdSm90ILi2EN4cute5tupleIJNS5_1CILi1EEES8_S8_EEENS6_IJNS7_ILi192EEESA_NS7_ILi64EEEEEELi64ENS_10bfloat16_tEfNS_4arch4Sm90ELb0ELb0ELb0ELb1ELb0ELb1ELb0ELb0ELb1ELb0ELb0ELb0EEENS1_21CollectiveEpilogueFwdINS6_IJSA_SB_SA_EEES9_SD_SF_Li384ELb1ELb0ELb0ELb0EEENS1_36VarlenDynamicPersistentTileSchedulerILi192ELi192ELi384ELi32ELb0ELb0ELb1ELb0ELb1ELb1EEEEEEEEEvNT_6ParamsE --------------------------
	.section	.nv.info._ZN7cutlass13device_kernelIN5flash11enable_sm90INS1_16FlashAttnFwdSm90INS1_25CollectiveMainloopFwdSm90ILi2EN4cute5tupleIJNS5_1CILi1EEES8_S8_EEENS6_IJNS7_ILi192EEESA_NS7_ILi64EEEEEELi64ENS_10bfloat16_tEfNS_4arch4Sm90ELb0ELb0ELb0ELb1ELb0ELb1ELb0ELb0ELb1ELb0ELb0ELb0EEENS1_21CollectiveEpilogueFwdINS6_IJSA_SB_SA_EEES9_SD_SF_Li384ELb1ELb0ELb0ELb0EEENS1_36VarlenDynamicPersistentTileSchedulerILi192ELi192ELi384ELi32ELb0ELb0ELb1ELb0ELb1ELb1EEEEEEEEEvNT_6ParamsE,"",@"SHT_CUDA_INFO"
	.sectionflags	@""
	.align	4


	//----- nvinfo : EIATTR_CUDA_API_VERSION
	.align		4
        /*0000*/ 	.byte	0x04, 0x37
        /*0002*/ 	.short	(.L_135 - .L_134)
.L_134:
        /*0004*/ 	.word	0x00000082


	//----- nvinfo : EIATTR_KPARAM_INFO
	.align		4
.L_135:
        /*0008*/ 	.byte	0x04, 0x17
        /*000a*/ 	.short	(.L_137 - .L_136)
.L_136:
        /*000c*/ 	.word	0x00000000
        /*0010*/ 	.short	0x0000
        /*0012*/ 	.short	0x0070
        /*0014*/ 	.byte	0x00, 0xf0, 0x01, 0x28


	//----- nvinfo : EIATTR_SPARSE_MMA_MASK
	.align		4
.L_137:
        /*0018*/ 	.byte	0x03, 0x50
        /*001a*/ 	.short	0x0000


	//----- nvinfo : EIATTR_MAXREG_COUNT
	.align		4
        /*001c*/ 	.byte	0x03, 0x1b
        /*001e*/ 	.short	0x0080


	//----- nvinfo : EIATTR_NUM_BARRIERS
	.align		4
        /*0020*/ 	.byte	0x02, 0x4c
        /*0022*/ 	.byte	0x10
	.zero		1


	//----- nvinfo : EIATTR_EXTERNS
	.align		4
        /*0024*/ 	.byte	0x04, 0x0f
        /*0026*/ 	.short	(.L_139 - .L_138)


	//   ....[0]....
	.align		4
.L_138:
        /*0028*/ 	.word	index@(__assertfail)


	//----- nvinfo : EIATTR_ANNOTATIONS
	.align		4
.L_139:
        /*002c*/ 	.byte	0x04, 0x55
        /*002e*/ 	.short	(.L_141 - .L_140)


	//   ....[0]....
.L_140:
        /* <DEDUP_REMOVED lines=45> */


	//----- nvinfo : EIATTR_MERCURY_ISA_VERSION
	.align		4
.L_141:
        /*02f0*/ 	.byte	0x03, 0x5f
        /*02f2*/ 	.short	0x0101


	//----- nvinfo : EIATTR_UNUSED_LOAD_BYTE_OFFSET
	.align		4
        /*02f4*/ 	.byte	0x04, 0x44
        /*02f6*/ 	.short	(.L_143 - .L_142)


	//   ....[0]....
.L_142:
        /*02f8*/ 	.word	0x00000b00
        /*02fc*/ 	.word	0x0000fff0


	//   ....[1]....
        /*0300*/ 	.word	0x0000ecc0
        /*0304*/ 	.word	0x0000fff0


	//----- nvinfo : EIATTR_INT_WARP_WIDE_INSTR_OFFSETS
	.align		4
.L_143:
        /*0308*/ 	.byte	0x04, 0x31
        /*030a*/ 	.short	(.L_145 - .L_144)


	//   ....[0]....
.L_144:
        /*030c*/ 	.word	0x000001b0


	//   ....[1]....
        /*0310*/ 	.word	0x00000250


	//   ....[2]....
        /*0314*/ 	.word	0x000002c0


	//   ....[3]....
        /*0318*/ 	.word	0x00012080


	//   ....[4]....
        /*031c*/ 	.word	0x00012110


	//   ....[5]....
        /*0320*/ 	.word	0x00012550


	//   ....[6]....
        /*0324*/ 	.word	0x00012580


	//   ....[7]....
        /*0328*/ 	.word	0x00014020


	//   ....[8]....
        /*032c*/ 	.word	0x000140b0


	//----- nvinfo : EIATTR_COOP_GROUP_MASK_REGIDS
	.align		4
.L_145:
        /*0330*/ 	.byte	0x04, 0x29
        /*0332*/ 	.short	(.L_147 - .L_146)


	//   ....[0]....
.L_146:
        /*0334*/ 	.word	0xffffffff


	//   ....[1]....
        /*0338*/ 	.word	0xffffffff


	//   ....[2]....
        /*033c*/ 	.word	0xffffffff


	//   ....[3]....
        /*0340*/ 	.word	0xffffffff


	//   ....[4]....
        /*0344*/ 	.word	0xffffffff


	//   ....[5]....
        /*0348*/ 	.word	0xffffffff


	//   ....[6]....
        /*034c*/ 	.word	0xffffffff


	//   ....[7]....
        /*0350*/ 	.word	0xffffffff


	//   ....[8]....
        /*0354*/ 	.word	0xffffffff


	//   ....[9]....
        /*0358*/ 	.word	0xffffffff


	//   ....[10]....
        /*035c*/ 	.word	0xffffffff


	//   ....[11]....
        /*0360*/ 	.word	0xffffffff


	//   ....[12]....
        /*0364*/ 	.word	0xffffffff


	//   ....[13]....
        /*0368*/ 	.word	0xffffffff


	//   ....[14]....
        /*036c*/ 	.word	0xffffffff


	//   ....[15]....
        /*0370*/ 	.word	0xffffffff


	//   ....[16]....
        /*0374*/ 	.word	0xffffffff


	//   ....[17]....
        /*0378*/ 	.word	0xffffffff


	//   ....[18]....
        /*037c*/ 	.word	0xffffffff


	//   ....[19]....
        /*0380*/ 	.word	0xffffffff


	//   ....[20]....
        /*0384*/ 	.word	0xffffffff


	//   ....[21]....
        /*0388*/ 	.word	0xffffffff


	//   ....[22]....
        /*038c*/ 	.word	0xffffffff


	//   ....[23]....
        /*0390*/ 	.word	0xffffffff


	//   ....[24]....
        /*0394*/ 	.word	0xffffffff


	//   ....[25]....
        /*0398*/ 	.word	0xffffffff


	//   ....[26]....
        /*039c*/ 	.word	0xffffffff


	//   ....[27]....
        /*03a0*/ 	.word	0xffffffff


	//   ....[28]....
        /*03a4*/ 	.word	0xffffffff


	//   ....[29]....
        /*03a8*/ 	.word	0xffffffff


	//   ....[30]....
        /*03ac*/ 	.word	0xffffffff


	//   ....[31]....
        /*03b0*/ 	.word	0xffffffff


	//   ....[32]....
        /*03b4*/ 	.word	0xffffffff


	//   ....[33]....
        /*03b8*/ 	.word	0xffffffff


	//   ....[34]....
        /*03bc*/ 	.word	0xffffffff


	//   ....[35]....
        /*03c0*/ 	.word	0xffffffff


	//   ....[36]....
        /*03c4*/ 	.word	0xffffffff


	//   ....[37]....
        /*03c8*/ 	.word	0xffffffff


	//   ....[38]....
        /*03cc*/ 	.word	0xffffffff


	//   ....[39]....
        /*03d0*/ 	.word	0xffffffff


	//   ....[40]....
        /*03d4*/ 	.word	0xffffffff


	//   ....[41]....
        /*03d8*/ 	.word	0xffffffff


	//   ....[42]....
        /*03dc*/ 	.word	0xffffffff


	//   ....[43]....
        /*03e0*/ 	.word	0xffffffff


	//   ....[44]....
        /*03e4*/ 	.word	0xffffffff


	//   ....[45]....
        /*03e8*/ 	.word	0xffffffff


	//   ....[46]....
        /*03ec*/ 	.word	0xffffffff


	//   ....[47]....
        /*03f0*/ 	.word	0xffffffff


	//   ....[48]....
        /*03f4*/ 	.word	0xffffffff


	//   ....[49]....
        /*03f8*/ 	.word	0xffffffff


	//   ....[50]....
        /*03fc*/ 	.word	0xffffffff


	//   ....[51]....
        /*0400*/ 	.word	0xffffffff


	//   ....[52]....
        /*0404*/ 	.word	0xffffffff


	//   ....[53]....
        /*0408*/ 	.word	0xffffffff


	//   ....[54]....
        /*040c*/ 	.word	0xffffffff


	//   ....[55]....
        /*0410*/ 	.word	0xffffffff


	//   ....[56]....
        /*0414*/ 	.word	0x0500000f


	//   ....[57]....
        /*0418*/ 	.word	0x0500000f


	//   ....[58]....
        /*041c*/ 	.word	0x0500000f


	//   ....[59]....
        /*0420*/ 	.word	0x0500000f


	//   ....[60]....
        /*0424*/ 	.word	0x0500000f


	//   ....[61]....
        /*0428*/ 	.word	0x0500000f


	//   ....[62]....
        /*042c*/ 	.word	0x0500000f


	//   ....[63]....
        /*0430*/ 	.word	0x0500000f


	//   ....[64]....
        /*0434*/ 	.word	0x0500000f


	//   ....[65]....
        /*0438*/ 	.word	0x0500000f


	//   ....[66]....
        /*043c*/ 	.word	0x0500000f


	//   ....[67]....
        /*0440*/ 	.word	0x0500000f


	//   ....[68]....
        /*0444*/ 	.word	0x0500000f


	//   ....[69]....
        /*0448*/ 	.word	0x0500000f


	//   ....[70]....
        /*044c*/ 	.word	0x0500000f


	//   ....[71]....
        /*0450*/ 	.word	0x0500000f


	//   ....[72]....
        /*0454*/ 	.word	0x0500000f


	//   ....[73]....
        /*0458*/ 	.word	0x0500000f


	//   ....[74]....
        /*045c*/ 	.word	0x0500000f


	//   ....[75]....
        /*0460*/ 	.word	0x0500000f


	//   ....[76]....
        /*0464*/ 	.word	0x0500000f


	//   ....[77]....
        /*0468*/ 	.word	0x0500000f


	//   ....[78]....
        /*046c*/ 	.word	0x0500000f


	//   ....[79]....
        /*0470*/ 	.word	0x0500000f


	//   ....[80]....
        /*0474*/ 	.word	0x0500000f


	//   ....[81]....
        /*0478*/ 	.word	0x0500000f


	//   ....[82]....
        /*047c*/ 	.word	0x0500000f


	//   ....[83]....
        /*0480*/ 	.word	0x0500000f


	//   ....[84]....
        /*0484*/ 	.word	0x0500000f


	//----- nvinfo : EIATTR_COOP_GROUP_INSTR_OFFSETS
	.align		4
.L_147:
        /*0488*/ 	.byte	0x04, 0x28
        /*048a*/ 	.short	(.L_149 - .L_148)


	//   ....[0]....
.L_148:
        /*048c*/ 	.word	0x00000060


	//   ....[1]....
        /*0490*/ 	.word	0x000001c0


	//   ....[2]....
        /*0494*/ 	.word	0x00000270


	//   ....[3]....
        /*0498*/ 	.word	0x00000430


	//   ....[4]....
        /*049c*/ 	.word	0x00000590


	//   ....[5]....
        /*04a0*/ 	.word	0x000006b0


	//   ....[6]....
        /*04a4*/ 	.word	0x00000810


	//   ....[7]....
        /*04a8*/ 	.word	0x000059d0


	//   ....[8]....
        /*04ac*/ 	.word	0x00009120


	//   ....[9]....
        /*04b0*/ 	.word	0x00009140


	//   ....[10]....
        /*04b4*/ 	.word	0x00009700


	//   ....[11]....
        /*04b8*/ 	.word	0x00009750


	//   ....[12]....
        /*04bc*/ 	.word	0x0000aeb0


	//   ....[13]....
        /*04c0*/ 	.word	0x0000bb90


	//   ....[14]....
        /*04c4*/ 	.word	0x0000bbc0


	//   ....[15]....
        /*04c8*/ 	.word	0x0000bcd0


	//   ....[16]....
        /*04cc*/ 	.word	0x0000bd10


	//   ....[17]....
        /*04d0*/ 	.word	0x0000dde0


	//   ....[18]....
        /*04d4*/ 	.word	0x0000e010


	//   ....[19]....
        /*04d8*/ 	.word	0x0000e040


	//   ....[20]....
        /*04dc*/ 	.word	0x0000e820


	//   ....[21]....
        /*04e0*/ 	.word	0x0000e850


	//   ....[22]....
        /*04e4*/ 	.word	0x000106c0


	//   ....[23]....
        /*04e8*/ 	.word	0x00010850


	//   ....[24]....
        /*04ec*/ 	.word	0x00010880


	//   ....[25]....
        /*04f0*/ 	.word	0x000108b0


	//   ....[26]....
        /*04f4*/ 	.word	0x000108f0


	//   ....[27]....
        /*04f8*/ 	.word	0x00010940


	//   ....[28]....
        /*04fc*/ 	.word	0x000109a0


	//   ....[29]....
        /*0500*/ 	.word	0x00010b60


	//   ....[30]....
        /*0504*/ 	.word	0x00010bc0


	//   ....[31]....
        /*0508*/ 	.word	0x00010c00


	//   ....[32]....
        /*050c*/ 	.word	0x00010c40


	//   ....[33]....
        /*0510*/ 	.word	0x00010c70


	//   ....[34]....
        /*0514*/ 	.word	0x00010ca0


	//   ....[35]....
        /*0518*/ 	.word	0x00010d20


	//   ....[36]....
        /*051c*/ 	.word	0x00010d50


	//   ....[37]....
        /*0520*/ 	.word	0x00010dd0


	//   ....[38]....
        /*0524*/ 	.word	0x00014370


	//   ....[39]....
        /*0528*/ 	.word	0x00014380


	//   ....[40]....
        /*052c*/ 	.word	0x00014470


	//   ....[41]....
        /*0530*/ 	.word	0x000144d0


	//   ....[42]....
        /*0534*/ 	.word	0x00014510


	//   ....[43]....
        /*0538*/ 	.word	0x00014550


	//   ....[44]....
        /*053c*/ 	.word	0x00014580


	//   ....[45]....
        /*0540*/ 	.word	0x000145b0


	//   ....[46]....
        /*0544*/ 	.word	0x00014720


	//   ....[47]....
        /*0548*/ 	.word	0x00014780


	//   ....[48]....
        /*054c*/ 	.word	0x000147c0


	//   ....[49]....
        /*0550*/ 	.word	0x00014800


	//   ....[50]....
        /*0554*/ 	.word	0x00014830


	//   ....[51]....
        /*0558*/ 	.word	0x00014860


	//   ....[52]....
        /*055c*/ 	.word	0x00014920


	//   ....[53]....
        /*0560*/ 	.word	0x00014940


	//   ....[54]....
        /*0564*/ 	.word	0x000149b0


	//   ....[55]....
        /*0568*/ 	.word	0x00014de0


	//   ....[56]....
        /*056c*/ 	.word	0x00015240


	//   ....[57]....
        /*0570*/ 	.word	0x000152f0


	//   ....[58]....
        /*0574*/ 	.word	0x00015390


	//   ....[59]....
        /*0578*/ 	.word	0x00015430


	//   ....[60]....
        /*057c*/ 	.word	0x000154d0


	//   ....[61]....
        /*0580*/ 	.word	0x000155c0


	//   ....[62]....
        /*0584*/ 	.word	0x00015660


	//   ....[63]....
        /*0588*/ 	.word	0x00015700


	//   ....[64]....
        /*058c*/ 	.word	0x000157a0


	//   ....[65]....
        /*0590*/ 	.word	0x00015a00


	//   ....[66]....
        /*0594*/ 	.word	0x00015ce0


	//   ....[67]....
        /*0598*/ 	.word	0x000160d0


	//   ....[68]....
        /*059c*/ 	.word	0x00016160


	//   ....[69]....
        /*05a0*/ 	.word	0x00016200


	//   ....[70]....
        /*05a4*/ 	.word	0x000162b0


	//   ....[71]....
        /*05a8*/ 	.word	0x00016330


	//   ....[72]....
        /*05ac*/ 	.word	0x000163b0


	//   ....[73]....
        /*05b0*/ 	.word	0x00016430


	//   ....[74]....
        /*05b4*/ 	.word	0x000164b0


	//   ....[75]....
        /*05b8*/ 	.word	0x00016540


	//   ....[76]....
        /*05bc*/ 	.word	0x000165f0


	//   ....[77]....
        /*05c0*/ 	.word	0x00016670


	//   ....[78]....
        /*05c4*/ 	.word	0x000166f0


	//   ....[79]....
        /*05c8*/ 	.word	0x00016770


	//   ....[80]....
        /*05cc*/ 	.word	0x000167f0


	//   ....[81]....
        /*05d0*/ 	.word	0x00016860


	//   ....[82]....
        /*05d4*/ 	.word	0x00016900


	//   ....[83]....
        /*05d8*/ 	.word	0x00016990


	//   ....[84]....
        /*05dc*/ 	.word	0x00016ab0


	//----- nvinfo : EIATTR_REG_RECONFIG
	.align		4
.L_149:
        /*05e0*/ 	.byte	0x01, 0x54
	.zero		2


	//----- nvinfo : EIATTR_SYSCALL_OFFSETS
	.align		4
        /*05e4*/ 	.byte	0x04, 0x46
        /*05e6*/ 	.short	(.L_151 - .L_150)


	//   ....[0]....
.L_150:
        /*05e8*/ 	.word	0x000017a0


	//   ....[1]....
        /*05ec*/ 	.word	0x000018f0


	//   ....[2]....
        /*05f0*/ 	.word	0x00005b60


	//   ....[3]....
        /*05f4*/ 	.word	0x00006080


	//   ....[4]....
        /*05f8*/ 	.word	0x00012290


	//   ....[5]....
        /*05fc*/ 	.word	0x000123c0


	//   ....[6]....
        /*0600*/ 	.word	0x000124c0


	//----- nvinfo : EIATTR_MBARRIER_INSTR_OFFSETS
	.align		4
.L_151:
        /*0604*/ 	.byte	0x04, 0x39
        /*0606*/ 	.short	(.L_153 - .L_152)


	//   ....[0]....
.L_152:
        /*0608*/ 	.word	0x000002e0
        /*060c*/ 	.word	0x000000ff
        /*0610*/ 	.word	0x00030800
        /*0614*/ 	.short	0x0100
        /*0616*/ 	.byte	0x08
	.zero		1


	//   ....[1]....
        /*0618*/ 	.word	0x000002f0
        /*061c*/ 	.word	0x000000ff
        /*0620*/ 	.word	0x00030820
        /*0624*/ 	.short	0x0100
        /*0626*/ 	.byte	0x08
	.zero		1


	//   ....[2]....
        /*0628*/ 	.word	0x000003e0
        /*062c*/ 	.word	0x000000ff
        /*0630*/ 	.word	0x00030830
        /*0634*/ 	.short	0x0100
        /*0636*/ 	.byte	0x08
	.zero		1


	//   ....[3]....
        /*0638*/ 	.word	0x000003f0
        /*063c*/ 	.word	0x000000ff
        /*0640*/ 	.word	0x00030840
        /*0644*/ 	.short	0x0100
        /*0646*/ 	.byte	0x08
	.zero		1


	//   ....[4]....
        /*0648*/ 	.word	0x00000400
        /*064c*/ 	.word	0x000000ff
        /*0650*/ 	.word	0x00030838
        /*0654*/ 	.short	0x0100
        /*0656*/ 	.byte	0x08
	.zero		1


	//   ....[5]....
        /*0658*/ 	.word	0x00000410
        /*065c*/ 	.word	0x000000ff
        /*0660*/ 	.word	0x00030848
        /*0664*/ 	.short	0x0100
        /*0666*/ 	.byte	0x08
	.zero		1


	//   ....[6]....
        /*0668*/ 	.word	0x00000540
        /*066c*/ 	.word	0x000000ff
        /*0670*/ 	.word	0x00030850
        /*0674*/ 	.short	0x0100
        /*0676*/ 	.byte	0x08
	.zero		1


	//   ....[7]....
        /*0678*/ 	.word	0x00000550
        /*067c*/ 	.word	0x000000ff
        /*0680*/ 	.word	0x00030860
        /*0684*/ 	.short	0x0100
        /*0686*/ 	.byte	0x08
	.zero		1


	//   ....[8]....
        /*0688*/ 	.word	0x00000560
        /*068c*/ 	.word	0x000000ff
        /*0690*/ 	.word	0x00030858
        /*0694*/ 	.short	0x0100
        /*0696*/ 	.byte	0x08
	.zero		1


	//   ....[9]....
        /*0698*/ 	.word	0x00000570
        /*069c*/ 	.word	0x000000ff
        /*06a0*/ 	.word	0x00030868
        /*06a4*/ 	.short	0x0100
        /*06a6*/ 	.byte	0x08
	.zero		1


	//   ....[10]....
        /*06a8*/ 	.word	0x00000660
        /*06ac*/ 	.word	0x000000ff
        /*06b0*/ 	.word	0x00030870
        /*06b4*/ 	.short	0x0100
        /*06b6*/ 	.byte	0x06
	.zero		1


	//   ....[11]....
        /*06b8*/ 	.word	0x00000670
        /*06bc*/ 	.word	0x000000ff
        /*06c0*/ 	.word	0x00030880
        /*06c4*/ 	.short	0x0100
        /*06c6*/ 	.byte	0x06
	.zero		1


	//   ....[12]....
        /*06c8*/ 	.word	0x00000680
        /*06cc*/ 	.word	0x000000ff
        /*06d0*/ 	.word	0x00030878
        /*06d4*/ 	.short	0x0100
        /*06d6*/ 	.byte	0x06
	.zero		1


	//   ....[13]....
        /*06d8*/ 	.word	0x00000690
        /*06dc*/ 	.word	0x000000ff
        /*06e0*/ 	.word	0x00030888
        /*06e4*/ 	.short	0x0100
        /*06e6*/ 	.byte	0x06
	.zero		1


	//   ....[14]....
        /*06e8*/ 	.word	0x000007c0
        /*06ec*/ 	.word	0x000000ff
        /*06f0*/ 	.word	0x00030890
        /*06f4*/ 	.short	0x0100
        /*06f6*/ 	.byte	0x08
	.zero		1


	//   ....[15]....
        /*06f8*/ 	.word	0x000007d0
        /*06fc*/ 	.word	0x000000ff
        /*0700*/ 	.word	0x000308a0
        /*0704*/ 	.short	0x0100
        /*0706*/ 	.byte	0x08
	.zero		1


	//   ....[16]....
        /*0708*/ 	.word	0x000007e0
        /*070c*/ 	.word	0x000000ff
        /*0710*/ 	.word	0x00030898
        /*0714*/ 	.short	0x0100
        /*0716*/ 	.byte	0x08
	.zero		1


	//   ....[17]....
        /*0718*/ 	.word	0x000007f0
        /*071c*/ 	.word	0x000000ff
        /*0720*/ 	.word	0x000308a8
        /*0724*/ 	.short	0x0100
        /*0726*/ 	.byte	0x08
	.zero		1


	//   ....[18]....
        /*0728*/ 	.word	0x00000920
        /*072c*/ 	.word	0x000000ff
        /*0730*/ 	.word	0x000308b0
        /*0734*/ 	.short	0x0100
        /*0736*/ 	.byte	0x08
	.zero		1


	//   ....[19]....
        /*0738*/ 	.word	0x00000930
        /*073c*/ 	.word	0x000000ff
        /*0740*/ 	.word	0x000308c0
        /*0744*/ 	.short	0x0100
        /*0746*/ 	.byte	0x08
	.zero		1


	//   ....[20]....
        /*0748*/ 	.word	0x00000940
        /*074c*/ 	.word	0x000000ff
        /*0750*/ 	.word	0x000308b8
        /*0754*/ 	.short	0x0100
        /*0756*/ 	.byte	0x08
	.zero		1


	//   ....[21]....
        /*0758*/ 	.word	0x00000950
        /*075c*/ 	.word	0x000000ff
        /*0760*/ 	.word	0x000308c8
        /*0764*/ 	.short	0x0100
        /*0766*/ 	.byte	0x08
	.zero		1


	//   ....[22]....
        /*0768*/ 	.word	0x00002bd0
        /*076c*/ 	.word	0x00000053
        /*0770*/ 	.word	0x00030890
        /*0774*/ 	.short	0x010a
        /*0776*/ 	.byte	0x3f
	.zero		1


	//   ....[23]....
        /*0778*/ 	.word	0x00003f50
        /*077c*/ 	.word	0x00000053
        /*0780*/ 	.word	0x00030890
        /*0784*/ 	.short	0x010a
        /*0786*/ 	.byte	0x3f
	.zero		1


	//   ....[24]....
        /*0788*/ 	.word	0x000050e0
        /*078c*/ 	.word	0x00000053
        /*0790*/ 	.word	0x00030890
        /*0794*/ 	.short	0x010a
        /*0796*/ 	.byte	0x3f
	.zero		1


	//   ....[25]....
        /*0798*/ 	.word	0x00005300
        /*079c*/ 	.word	0x00000024
        /*07a0*/ 	.word	0x00000000
        /*07a4*/ 	.short	0x0101
        /*07a6*/ 	.byte	0x3f
	.zero		1


	//   ....[26]....
        /*07a8*/ 	.word	0x00005340
        /*07ac*/ 	.word	0x00000053
        /*07b0*/ 	.word	0x000308b0
        /*07b4*/ 	.short	0x010a
        /*07b6*/ 	.byte	0x3f
	.zero		1


	//   ....[27]....
        /*07b8*/ 	.word	0x00005700
        /*07bc*/ 	.word	0x00000053
        /*07c0*/ 	.word	0x00000000
        /*07c4*/ 	.short	0x0101
        /*07c6*/ 	.byte	0x3f
	.zero		1


	//   ....[28]....
        /*07c8*/ 	.word	0x00005c00
        /*07cc*/ 	.word	0x00000002
        /*07d0*/ 	.word	0x00030800
        /*07d4*/ 	.short	0x010a
        /*07d6*/ 	.byte	0x3f
	.zero		1


	//   ....[29]....
        /*07d8*/ 	.word	0x00005c50
        /*07dc*/ 	.word	0x00000002
        /*07e0*/ 	.word	0x00030800
        /*07e4*/ 	.short	0x010a
        /*07e6*/ 	.byte	0x3f
	.zero		1


	//   ....[30]....
        /*07e8*/ 	.word	0x000063c0
        /*07ec*/ 	.word	0x00000002
        /*07f0*/ 	.word	0x00030800
        /*07f4*/ 	.short	0x010a
        /*07f6*/ 	.byte	0x3f
	.zero		1


	//   ....[31]....
        /*07f8*/ 	.word	0x00007260
        /*07fc*/ 	.word	0x00000002
        /*0800*/ 	.word	0x00030800
        /*0804*/ 	.short	0x010a
        /*0806*/ 	.byte	0x3f
	.zero		1


	//   ....[32]....
        /*0808*/ 	.word	0x000080c0
        /*080c*/ 	.word	0x00000004
        /*0810*/ 	.word	0x00030830
        /*0814*/ 	.short	0x010a
        /*0816*/ 	.byte	0x3f
	.zero		1


	//   ....[33]....
        /*0818*/ 	.word	0x000081a0
        /*081c*/ 	.word	0x00000004
        /*0820*/ 	.word	0x00030830
        /*0824*/ 	.short	0x010a
        /*0826*/ 	.byte	0x3f
	.zero		1


	//   ....[34]....
        /*0828*/ 	.word	0x00009e20
        /*082c*/ 	.word	0x00000004
        /*0830*/ 	.word	0x00000000
        /*0834*/ 	.short	0x0101
        /*0836*/ 	.byte	0x3f
	.zero		1


	//   ....[35]....
        /*0838*/ 	.word	0x0000b100
        /*083c*/ 	.word	0x00000000
        /*0840*/ 	.word	0x00030830
        /*0844*/ 	.short	0x010a
        /*0846*/ 	.byte	0x3f
	.zero		1


	//   ....[36]....
        /*0848*/ 	.word	0x0000b150
        /*084c*/ 	.word	0x00000000
        /*0850*/ 	.word	0x00030830
        /*0854*/ 	.short	0x010a
        /*0856*/ 	.byte	0x3f
	.zero		1


	//   ....[37]....
        /*0858*/ 	.word	0x0000b4a0
        /*085c*/ 	.word	0x00000003
        /*0860*/ 	.word	0x00030850
        /*0864*/ 	.short	0x010a
        /*0866*/ 	.byte	0x3f
	.zero		1


	//   ....[38]....
        /*0868*/ 	.word	0x0000b4f0
        /*086c*/ 	.word	0x00000003
        /*0870*/ 	.word	0x00030850
        /*0874*/ 	.short	0x010a
        /*0876*/ 	.byte	0x3f
	.zero		1


	//   ....[39]....
        /*0878*/ 	.word	0x0000cc00
        /*087c*/ 	.word	0x0000000d
        /*0880*/ 	.word	0x00000000
        /*0884*/ 	.short	0x0101
        /*0886*/ 	.byte	0x3f
	.zero		1


	//   ....[40]....
        /*0888*/ 	.word	0x0000cc80
        /*088c*/ 	.word	0x0000000b
        /*0890*/ 	.word	0x00000000
        /*0894*/ 	.short	0x0101
        /*0896*/ 	.byte	0x3f
	.zero		1


	//   ....[41]....
        /*0898*/ 	.word	0x0000de60
        /*089c*/ 	.word	0x0000000c
        /*08a0*/ 	.word	0x00030850
        /*08a4*/ 	.short	0x010a
        /*08a6*/ 	.byte	0x3f
	.zero		1


	//   ....[42]....
        /*08a8*/ 	.word	0x0000df10
        /*08ac*/ 	.word	0x0000000c
        /*08b0*/ 	.word	0x00030850
        /*08b4*/ 	.short	0x010a
        /*08b6*/ 	.byte	0x3f
	.zero		1


	//   ....[43]....
        /*08b8*/ 	.word	0x0000e9a0
        /*08bc*/ 	.word	0x00000006
        /*08c0*/ 	.word	0x00000000
        /*08c4*/ 	.short	0x0101
        /*08c6*/ 	.byte	0x3f
	.zero		1


	//   ....[44]....
        /*08c8*/ 	.word	0x0000f960
        /*08cc*/ 	.word	0x00000000
        /*08d0*/ 	.word	0x00000000
        /*08d4*/ 	.short	0x0101
        /*08d6*/ 	.byte	0x3f
	.zero		1


	//   ....[45]....
        /*08d8*/ 	.word	0x000117e0
        /*08dc*/ 	.word	0x00000006
        /*08e0*/ 	.word	0x00030820
        /*08e4*/ 	.short	0x010a
        /*08e6*/ 	.byte	0x3f
	.zero		1


	//   ....[46]....
        /*08e8*/ 	.word	0x00011850
        /*08ec*/ 	.word	0x00000007
        /*08f0*/ 	.word	0x000308a0
        /*08f4*/ 	.short	0x010a
        /*08f6*/ 	.byte	0x3f
	.zero		1


	//   ....[47]....
        /*08f8*/ 	.word	0x00011a00
        /*08fc*/ 	.word	0x00000007
        /*0900*/ 	.word	0x000308c0
        /*0904*/ 	.short	0x010a
        /*0906*/ 	.byte	0x3f
	.zero		1


	//   ....[48]....
        /*0908*/ 	.word	0x00011c50
        /*090c*/ 	.word	0x00000007
        /*0910*/ 	.word	0x000308a0
        /*0914*/ 	.short	0x010a
        /*0916*/ 	.byte	0x3f
	.zero		1


	//   ....[49]....
        /*0918*/ 	.word	0x00011df0
        /*091c*/ 	.word	0x00000007
        /*0920*/ 	.word	0x000308c0
        /*0924*/ 	.short	0x010a
        /*0926*/ 	.byte	0x3f
	.zero		1


	//   ....[50]....
        /*0928*/ 	.word	0x00012990
        /*092c*/ 	.word	0x00000005
        /*0930*/ 	.word	0x00030840
        /*0934*/ 	.short	0x010a
        /*0936*/ 	.byte	0x3f
	.zero		1


	//   ....[51]....
        /*0938*/ 	.word	0x00012ce0
        /*093c*/ 	.word	0x0000001c
        /*0940*/ 	.word	0x00030820
        /*0944*/ 	.short	0x010a
        /*0946*/ 	.byte	0x3f
	.zero		1


	//   ....[52]....
        /*0948*/ 	.word	0x00012fe0
        /*094c*/ 	.word	0x00000003
        /*0950*/ 	.word	0x00030840
        /*0954*/ 	.short	0x010a
        /*0956*/ 	.byte	0x3f
	.zero		1


	//   ....[53]....
        /*0958*/ 	.word	0x000131c0
        /*095c*/ 	.word	0x00000002
        /*0960*/ 	.word	0x00000060
        /*0964*/ 	.short	0x010a
        /*0966*/ 	.byte	0x3f
	.zero		1


	//   ....[54]....
        /*0968*/ 	.word	0x00013640
        /*096c*/ 	.word	0x00000003
        /*0970*/ 	.word	0x00030840
        /*0974*/ 	.short	0x010a
        /*0976*/ 	.byte	0x3f
	.zero		1


	//   ....[55]....
        /*0978*/ 	.word	0x00013820
        /*097c*/ 	.word	0x00000003
        /*0980*/ 	.word	0x00000060
        /*0984*/ 	.short	0x010a
        /*0986*/ 	.byte	0x3f
	.zero		1


	//   ....[56]....
        /*0988*/ 	.word	0x00013be0
        /*098c*/ 	.word	0x00000002
        /*0990*/ 	.word	0x00030840
        /*0994*/ 	.short	0x010a
        /*0996*/ 	.byte	0x3f
	.zero		1


	//   ....[57]....
        /*0998*/ 	.word	0x00013dd0
        /*099c*/ 	.word	0x00000002
        /*09a0*/ 	.word	0x00000060
        /*09a4*/ 	.short	0x010a
        /*09a6*/ 	.byte	0x3f
	.zero		1


	//   ....[58]....
        /*09a8*/ 	.word	0x00014120
        /*09ac*/ 	.word	0x00000003
        /*09b0*/ 	.word	0x00030860
        /*09b4*/ 	.short	0x010a
        /*09b6*/ 	.byte	0x3f
	.zero		1


	//   ....[59]....
        /*09b8*/ 	.word	0x00014d60
        /*09bc*/ 	.word	0x00000009
        /*09c0*/ 	.word	0x00030820
        /*09c4*/ 	.short	0x010a
        /*09c6*/ 	.byte	0x3f
	.zero		1


	//   ....[60]....
        /*09c8*/ 	.word	0x00014ef0
        /*09cc*/ 	.word	0x00000007
        /*09d0*/ 	.word	0x00000000
        /*09d4*/ 	.short	0x010a
        /*09d6*/ 	.byte	0x3f
	.zero		1


	//   ....[61]....
        /*09d8*/ 	.word	0x00014f60
        /*09dc*/ 	.word	0x00000003
        /*09e0*/ 	.word	0x00000000
        /*09e4*/ 	.short	0x010a
        /*09e6*/ 	.byte	0x3f
	.zero		1


	//   ....[62]....
        /*09e8*/ 	.word	0x00014fc0
        /*09ec*/ 	.word	0x00000005
        /*09f0*/ 	.word	0x00000000
        /*09f4*/ 	.short	0x010a
        /*09f6*/ 	.byte	0x3f
	.zero		1


	//   ....[63]....
        /*09f8*/ 	.word	0x00014ff0
        /*09fc*/ 	.word	0x00000003
        /*0a00*/ 	.word	0x00000000
        /*0a04*/ 	.short	0x010a
        /*0a06*/ 	.byte	0x3f
	.zero		1


	//   ....[64]....
        /*0a08*/ 	.word	0x00015050
        /*0a0c*/ 	.word	0x00000053
        /*0a10*/ 	.word	0x00030890
        /*0a14*/ 	.short	0x010a
        /*0a16*/ 	.byte	0x3f
	.zero		1


	//   ....[65]....
        /*0a18*/ 	.word	0x000150a0
        /*0a1c*/ 	.word	0x00000053
        /*0a20*/ 	.word	0x00030890
        /*0a24*/ 	.short	0x010a
        /*0a26*/ 	.byte	0x3f
	.zero		1


	//   ....[66]....
        /*0a28*/ 	.word	0x000150f0
        /*0a2c*/ 	.word	0x00000053
        /*0a30*/ 	.word	0x00030890
        /*0a34*/ 	.short	0x010a
        /*0a36*/ 	.byte	0x3f
	.zero		1


	//   ....[67]....
        /*0a38*/ 	.word	0x00015140
        /*0a3c*/ 	.word	0x00000053
        /*0a40*/ 	.word	0x000308b0
        /*0a44*/ 	.short	0x010a
        /*0a46*/ 	.byte	0x3f
	.zero		1


	//   ....[68]....
        /*0a48*/ 	.word	0x00015510
        /*0a4c*/ 	.word	0x00000002
        /*0a50*/ 	.word	0x00030800
        /*0a54*/ 	.short	0x010a
        /*0a56*/ 	.byte	0x3f
	.zero		1


	//   ....[69]....
        /*0a58*/ 	.word	0x000157e0
        /*0a5c*/ 	.word	0x00000002
        /*0a60*/ 	.word	0x00030800
        /*0a64*/ 	.short	0x010a
        /*0a66*/ 	.byte	0x3f
	.zero		1


	//   ....[70]....
        /*0a68*/ 	.word	0x00015830
        /*0a6c*/ 	.word	0x00000004
        /*0a70*/ 	.word	0x00030830
        /*0a74*/ 	.short	0x010a
        /*0a76*/ 	.byte	0x3f
	.zero		1


	//   ....[71]....
        /*0a78*/ 	.word	0x00015880
        /*0a7c*/ 	.word	0x00000000
        /*0a80*/ 	.word	0x00030830
        /*0a84*/ 	.short	0x010a
        /*0a86*/ 	.byte	0x3f
	.zero		1


	//   ....[72]....
        /*0a88*/ 	.word	0x000158d0
        /*0a8c*/ 	.word	0x00000003
        /*0a90*/ 	.word	0x00030850
        /*0a94*/ 	.short	0x010a
        /*0a96*/ 	.byte	0x3f
	.zero		1


	//   ....[73]....
        /*0a98*/ 	.word	0x00015920
        /*0a9c*/ 	.word	0x0000000c
        /*0aa0*/ 	.word	0x00030850
        /*0aa4*/ 	.short	0x010a
        /*0aa6*/ 	.byte	0x3f
	.zero		1


	//   ....[74]....
        /*0aa8*/ 	.word	0x00015ac0
        /*0aac*/ 	.word	0x00000006
        /*0ab0*/ 	.word	0x00030820
        /*0ab4*/ 	.short	0x010a
        /*0ab6*/ 	.byte	0x3f
	.zero		1


	//   ....[75]....
        /*0ab8*/ 	.word	0x00015b10
        /*0abc*/ 	.word	0x00000007
        /*0ac0*/ 	.word	0x000308a0
        /*0ac4*/ 	.short	0x010a
        /*0ac6*/ 	.byte	0x3f
	.zero		1


	//   ....[76]....
        /*0ac8*/ 	.word	0x00015b60
        /*0acc*/ 	.word	0x00000007
        /*0ad0*/ 	.word	0x000308c0
        /*0ad4*/ 	.short	0x010a
        /*0ad6*/ 	.byte	0x3f
	.zero		1


	//   ....[77]....
        /*0ad8*/ 	.word	0x00015bb0
        /*0adc*/ 	.word	0x00000007
        /*0ae0*/ 	.word	0x000308a0
        /*0ae4*/ 	.short	0x010a
        /*0ae6*/ 	.byte	0x3f
	.zero		1


	//   ....[78]....
        /*0ae8*/ 	.word	0x00015c00
        /*0aec*/ 	.word	0x00000007
        /*0af0*/ 	.word	0x000308c0
        /*0af4*/ 	.short	0x010a
        /*0af6*/ 	.byte	0x3f
	.zero		1


	//   ....[79]....
        /*0af8*/ 	.word	0x00015da0
        /*0afc*/ 	.word	0x00000005
        /*0b00*/ 	.word	0x00030840
        /*0b04*/ 	.short	0x010a
        /*0b06*/ 	.byte	0x3f
	.zero		1


	//   ....[80]....
        /*0b08*/ 	.word	0x00015df0
        /*0b0c*/ 	.word	0x0000001c
        /*0b10*/ 	.word	0x00030820
        /*0b14*/ 	.short	0x010a
        /*0b16*/ 	.byte	0x3f
	.zero		1


	//   ....[81]....
        /*0b18*/ 	.word	0x00015e40
        /*0b1c*/ 	.word	0x00000003
        /*0b20*/ 	.word	0x00030840
        /*0b24*/ 	.short	0x010a
        /*0b26*/ 	.byte	0x3f
	.zero		1


	//   ....[82]....
        /*0b28*/ 	.word	0x00015e90
        /*0b2c*/ 	.word	0x00000002
        /*0b30*/ 	.word	0x00000060
        /*0b34*/ 	.short	0x010a
        /*0b36*/ 	.byte	0x3f
	.zero		1


	//   ....[83]....
        /*0b38*/ 	.word	0x00015ee0
        /*0b3c*/ 	.word	0x00000003
        /*0b40*/ 	.word	0x00030840
        /*0b44*/ 	.short	0x010a
        /*0b46*/ 	.byte	0x3f
	.zero		1


	//   ....[84]....
        /*0b48*/ 	.word	0x00015f30
        /*0b4c*/ 	.word	0x00000003
        /*0b50*/ 	.word	0x00000060
        /*0b54*/ 	.short	0x010a
        /*0b56*/ 	.byte	0x3f
	.zero		1


	//   ....[85]....
        /*0b58*/ 	.word	0x00015f80
        /*0b5c*/ 	.word	0x00000002
        /*0b60*/ 	.word	0x00030840
        /*0b64*/ 	.short	0x010a
        /*0b66*/ 	.byte	0x3f
	.zero		1


	//   ....[86]....
        /*0b68*/ 	.word	0x00015fd0
        /*0b6c*/ 	.word	0x00000002
        /*0b70*/ 	.word	0x00000060
        /*0b74*/ 	.short	0x010a
        /*0b76*/ 	.byte	0x3f
	.zero		1


	//   ....[87]....
        /*0b78*/ 	.word	0x00016020
        /*0b7c*/ 	.word	0x00000003
        /*0b80*/ 	.word	0x00030860
        /*0b84*/ 	.short	0x010a
        /*0b86*/ 	.byte	0x3f
	.zero		1


	//   ....[88]....
        /*0b88*/ 	.word	0x000169d0
        /*0b8c*/ 	.word	0x00000009
        /*0b90*/ 	.word	0x00030820
        /*0b94*/ 	.short	0x010a
        /*0b96*/ 	.byte	0x3f
	.zero		1


	//   ....[89]....
        /*0b98*/ 	.word	0x00016b70
        /*0b9c*/ 	.word	0x00000007
        /*0ba0*/ 	.word	0x00000000
        /*0ba4*/ 	.short	0x010a
        /*0ba6*/ 	.byte	0x3f
	.zero		1


	//   ....[90]....
        /*0ba8*/ 	.word	0x00016bc0
        /*0bac*/ 	.word	0x00000003
        /*0bb0*/ 	.word	0x00000000
        /*0bb4*/ 	.short	0x010a
        /*0bb6*/ 	.byte	0x3f
	.zero		1


	//   ....[91]....
        /*0bb8*/ 	.word	0x00016c10
        /*0bbc*/ 	.word	0x00000005
        /*0bc0*/ 	.word	0x00000000
        /*0bc4*/ 	.short	0x010a
        /*0bc6*/ 	.byte	0x3f
	.zero		1


	//----- nvinfo : EIATTR_NUM_MBARRIERS
	.align		4
.L_153:
        /*0bc8*/ 	.byte	0x03, 0x38
        /*0bca*/ 	.short	0x0016


	//----- nvinfo : EIATTR_EXIT_INSTR_OFFSETS
	.align		4
        /*0bcc*/ 	.byte	0x04, 0x1c
        /*0bce*/ 	.short	(.L_155 - .L_154)


	//   ....[0]....
.L_154:
        /*0bd0*/ 	.word	0x00015040


	//----- nvinfo : EIATTR_MAX_THREADS
	.align		4
.L_155:
        /*0bd4*/ 	.byte	0x04, 0x05
        /*0bd6*/ 	.short	(.L_157 - .L_156)
.L_156:
        /*0bd8*/ 	.word	0x00000200
        /*0bdc*/ 	.word	0x00000001
        /*0be0*/ 	.word	0x00000001


	//----- nvinfo : EIATTR_CRS_STACK_SIZE
	.align		4
.L_157:
        /*0be4*/ 	.byte	0x04, 0x1e
        /*0be6*/ 	.short	(.L_159 - .L_158)
.L_158:
        /*0be8*/ 	.word	0x00000000


	//----- nvinfo : EIATTR_CBANK_PARAM_SIZE
	.align		4
.L_159:
        /*0bec*/ 	.byte	0x03, 0x19
        /*0bee*/ 	.short	0x0a70


	//----- nvinfo : EIATTR_PARAM_CBANK
	.align		4
        /*0bf0*/ 	.byte	0x04, 0x0a
        /*0bf2*/ 	.short	(.L_161 - .L_160)
	.align		4
.L_160:
        /*0bf4*/ 	.word	index@(.nv.constant0._ZN7cutlass13device_kernelIN5flash11enable_sm90INS1_16FlashAttnFwdSm90INS1_25CollectiveMainloopFwdSm90ILi2EN4cute5tupleIJNS5_1CILi1EEES8_S8_EEENS6_IJNS7_ILi192EEESA_NS7_ILi64EEEEEELi64ENS_10bfloat16_tEfNS_4arch4Sm90ELb0ELb0ELb0ELb1ELb0ELb1ELb0ELb0ELb1ELb0ELb0ELb0EEENS1_21CollectiveEpilogueFwdINS6_IJSA_SB_SA_EEES9_SD_SF_Li384ELb1ELb0ELb0ELb0EEENS1_36VarlenDynamicPersistentTileSchedulerILi192ELi192ELi384ELi32ELb0ELb0ELb1ELb0ELb1ELb1EEEEEEEEEvNT_6ParamsE)
        /*0bf8*/ 	.short	0x0210
        /*0bfa*/ 	.short	0x0a70


	//----- nvinfo : EIATTR_SW_WAR
	.align		4
.L_161:
        /*0bfc*/ 	.byte	0x04, 0x36
        /*0bfe*/ 	.short	(.L_163 - .L_162)
.L_162:
        /*0c00*/ 	.word	0x00000008
.L_163:


//--------------------- .nv.info._ZN7cutlass13device_kernelIN5flash11enable_sm90INS1_16FlashAttnFwdSm90INS1_25CollectiveMainloopFwdSm90ILi2EN4cute5tupleIJNS5_1CILi1EEES8_S8_EEENS6_IJNS7_ILi192EEENS7_ILi128EEENS7_ILi64EEEEEELi64ENS_10bfloat16_tEfNS_4arch4Sm90ELb0ELb1ELb0ELb0ELb0ELb0ELb0ELb1ELb1ELb0ELb0ELb0EEENS1_21CollectiveEpilogueFwdINS6_IJSA_SC_SB_EEES9_SE_SG_Li384ELb0ELb0ELb0ELb0EEENS1_30DynamicPersistentTileSchedulerILi384ELi32ELb0ELb0ELb1EEEEEEEEEvNT_6ParamsE --------------------------
	.section	.nv.info._ZN7cutlass13device_kernelIN5flash11enable_sm90INS1_16FlashAttnFwdSm90INS1_25CollectiveMainloopFwdSm90ILi2EN4cute5tupleIJNS5_1CILi1EEES8_S8_EEENS6_IJNS7_ILi192EEENS7_ILi128EEENS7_ILi64EEEEEELi64ENS_10bfloat16_tEfNS_4arch4Sm90ELb0ELb1ELb0ELb0ELb0ELb0ELb0ELb1ELb1ELb0ELb0ELb0EEENS1_21CollectiveEpilogueFwdINS6_IJSA_SC_SB_EEES9_SE_SG_Li384ELb0ELb0ELb0ELb0EEENS1_30DynamicPersistentTileSchedulerILi384ELi32ELb0ELb0ELb1EEEEEEEEEvNT_6ParamsE,"",@"SHT_CUDA_INFO"
	.sectionflags	@""
	.align	4


	//----- nvinfo : EIATTR_CUDA_API_VERSION
	.align		4
        /*0000*/ 	.byte	0x04, 0x37
        /*0002*/ 	.short	(.L_165 - .L_164)
.L_164:
        /*0004*/ 	.word	0x00000082


	//----- nvinfo : EIATTR_KPARAM_INFO
	.align		4
.L_165:
        /*0008*/ 	.byte	0x04, 0x17
        /*000a*/ 	.short	(.L_167 - .L_166)
.L_166:
        /*000c*/ 	.word	0x00000000
        /*0010*/ 	.short	0x0000
        /*0012*/ 	.short	0x0070
        /*0014*/ 	.byte	0x00, 0xf0, 0x01, 0x2e


	//----- nvinfo : EIATTR_SPARSE_MMA_MASK
	.align		4
.L_167:
        /*0018*/ 	.byte	0x03, 0x50
        /*001a*/ 	.short	0x0000


	//----- nvinfo : EIATTR_MAXREG_COUNT
	.align		4
        /*001c*/ 	.byte	0x03, 0x1b
        /*001e*/ 	.short	0x0080


	//----- nvinfo : EIATTR_NUM_BARRIERS
	.align		4
        /*0020*/ 	.byte	0x02, 0x4c
        /*0022*/ 	.byte	0x10
	.zero		1


	//----- nvinfo : EIATTR_EXTERNS
	.align		4
        /*0024*/ 	.byte	0x04, 0x0f
        /*0026*/ 	.short	(.L_169 - .L_168)


	//   ....[0]....
	.align		4
.L_168:
        /*0028*/ 	.word	index@(__assertfail)


	//----- nvinfo : EIATTR_MERCURY_ISA_VERSION
	.align		4
.L_169:
        /*002c*/ 	.byte	0x03, 0x5f
        /*002e*/ 	.short	0x0101


	//----- nvinfo : EIATTR_INT_WARP_WIDE_INSTR_OFFSETS
	.align		4
        /*0030*/ 	.byte	0x04, 0x31
        /*0032*/ 	.short	(.L_171 - .L_170)


	//   ....[0]....
.L_170:
        /*0034*/ 	.word	0x00000180


	//   ....[1]....
        /*0038*/ 	.word	0x000001b0


	//   ....[2]....
        /*003c*/ 	.word	0x000001c0


	//   ....[3]....
        /*0040*/ 	.word	0x0000e1a0


	//   ....[4]....
        /*0044*/ 	.word	0x0000e230


	//   ....[5]....
        /*0048*/ 	.word	0x0000e6e0


	//   ....[6]....
        /*004c*/ 	.word	0x0000fe30


	//   ....[7]....
        /*0050*/ 	.word	0x0000fec0


	//----- nvinfo : EIATTR_COOP_GROUP_MASK_REGIDS
	.align		4
.L_171:
        /*0054*/ 	.byte	0x04, 0x29
        /*0056*/ 	.short	(.L_173 - .L_172)


	//   ....[0]....
.L_172:
        /*0058*/ 	.word	0xffffffff


	//   ....[1]....
        /*005c*/ 	.word	0xffffffff


	//   ....[2]....
        /*0060*/ 	.word	0xffffffff


	//   ....[3]....
        /*0064*/ 	.word	0xffffffff


	//   ....[4]....
        /*0068*/ 	.word	0xffffffff


	//   ....[5]....
        /*006c*/ 	.word	0xffffffff


	//   ....[6]....
        /*0070*/ 	.word	0xffffffff


	//   ....[7]....
        /*0074*/ 	.word	0xffffffff


	//   ....[8]....
        /*0078*/ 	.word	0xffffffff


	//   ....[9]....
        /*007c*/ 	.word	0xffffffff


	//   ....[10]....
        /*0080*/ 	.word	0xffffffff


	//   ....[11]....
        /*0084*/ 	.word	0xffffffff


	//   ....[12]....
        /*0088*/ 	.word	0xffffffff


	//   ....[13]....
        /*008c*/ 	.word	0xffffffff


	//   ....[14]....
        /*0090*/ 	.word	0xffffffff


	//   ....[15]....
        /*0094*/ 	.word	0xffffffff


	//   ....[16]....
        /*0098*/ 	.word	0xffffffff


	//   ....[17]....
        /*009c*/ 	.word	0xffffffff


	//   ....[18]....
        /*00a0*/ 	.word	0xffffffff


	//   ....[19]....
        /*00a4*/ 	.word	0xffffffff


	//   ....[20]....
        /*00a8*/ 	.word	0xffffffff


	//   ....[21]....
        /*00ac*/ 	.word	0xffffffff


	//   ....[22]....
        /*00b0*/ 	.word	0xffffffff


	//   ....[23]....
        /*00b4*/ 	.word	0xffffffff


	//   ....[24]....
        /*00b8*/ 	.word	0xffffffff


	//   ....[25]....
        /*00bc*/ 	.word	0xffffffff


	//   ....[26]....
        /*00c0*/ 	.word	0xffffffff


	//   ....[27]....
        /*00c4*/ 	.word	0xffffffff


	//   ....[28]....
        /*00c8*/ 	.word	0xffffffff


	//   ....[29]....
        /*00cc*/ 	.word	0xffffffff


	//   ....[30]....
        /*00d0*/ 	.word	0xffffffff


	//   ....[31]....
        /*00d4*/ 	.word	0xffffffff


	//   ....[32]....
        /*00d8*/ 	.word	0x0500000f


	//   ....[33]....
        /*00dc*/ 	.word	0x0500000f


	//----- nvinfo : EIATTR_COOP_GROUP_INSTR_OFFSETS
	.align		4
.L_173:
        /*00e0*/ 	.byte	0x04, 0x28
        /*00e2*/ 	.short	(.L_175 - .L_174)


	//   ....[0]....
.L_174:
        /*00e4*/ 	.word	0x00000060


	//   ....[1]....
        /*00e8*/ 	.word	0x00000190


	//   ....[2]....
        /*00ec*/ 	.word	0x000001e0


	//   ....[3]....
        /*00f0*/ 	.word	0x000003d0


	//   ....[4]....
        /*00f4*/ 	.word	0x00000530


	//   ....[5]....
        /*00f8*/ 	.word	0x00000650


	//   ....[6]....
        /*00fc*/ 	.word	0x000007b0


	//   ....[7]....
        /*0100*/ 	.word	0x00001600


	//   ....[8]....
        /*0104*/ 	.word	0x00003080


	//   ....[9]....
        /*0108*/ 	.word	0x00003190


	//   ....[10]....
        /*010c*/ 	.word	0x00003ad0


	//   ....[11]....
        /*0110*/ 	.word	0x00003b30


	//   ....[12]....
        /*0114*/ 	.word	0x00005df0


	//   ....[13]....
        /*0118*/ 	.word	0x00005ef0


	//   ....[14]....
        /*011c*/ 	.word	0x00006700


	//   ....[15]....
        /*0120*/ 	.word	0x00006770


	//   ....[16]....
        /*0124*/ 	.word	0x00007ed0


	//   ....[17]....
        /*0128*/ 	.word	0x00007f00


	//   ....[18]....
        /*012c*/ 	.word	0x00008430


	//   ....[19]....
        /*0130*/ 	.word	0x000084a0


	//   ....[20]....
        /*0134*/ 	.word	0x0000aa10


	//   ....[21]....
        /*0138*/ 	.word	0x0000aac0


	//   ....[22]....
        /*013c*/ 	.word	0x0000b4d0


	//   ....[23]....
        /*0140*/ 	.word	0x0000b520


	//   ....[24]....
        /*0144*/ 	.word	0x0000c300


	//   ....[25]....
        /*0148*/ 	.word	0x0000c340


	//   ....[26]....
        /*014c*/ 	.word	0x0000c440


	//   ....[27]....
        /*0150*/ 	.word	0x0000c450


	//   ....[28]....
        /*0154*/ 	.word	0x0000cf90


	//   ....[29]....
        /*0158*/ 	.word	0x0000d910


	//   ....[30]....
        /*015c*/ 	.word	0x00010160


	//   ....[31]....
        /*0160*/ 	.word	0x000102e0


	//   ....[32]....
        /*0164*/ 	.word	0x000108e0


	//   ....[33]....
        /*0168*/ 	.word	0x00010cc0


	//----- nvinfo : EIATTR_REG_RECONFIG
	.align		4
.L_175:
        /*016c*/ 	.byte	0x01, 0x54
	.zero		2


	//----- nvinfo : EIATTR_SYSCALL_OFFSETS
	.align		4
        /*0170*/ 	.byte	0x04, 0x46
        /*0172*/ 	.short	(.L_177 - .L_176)


	//   ....[0]....
.L_176:
        /*0174*/ 	.word	0x000017b0


	//   ....[1]....
        /*0178*/ 	.word	0x0000e3c0


	//   ....[2]....
        /*017c*/ 	.word	0x0000e500


	//   ....[3]....
        /*0180*/ 	.word	0x0000e5f0


	//----- nvinfo : EIATTR_MBARRIER_INSTR_OFFSETS
	.align		4
.L_177:
        /*0184*/ 	.byte	0x04, 0x39
        /*0186*/ 	.short	(.L_179 - .L_178)


	//   ....[0]....
.L_178:
        /*0188*/ 	.word	0x00000280
        /*018c*/ 	.word	0x000000ff
        /*0190*/ 	.word	0x00016800
        /*0194*/ 	.short	0x0100
        /*0196*/ 	.byte	0x06
	.zero		1


	//   ....[1]....
        /*0198*/ 	.word	0x00000290
        /*019c*/ 	.word	0x000000ff
        /*01a0*/ 	.word	0x00016820
        /*01a4*/ 	.short	0x0100
        /*01a6*/ 	.byte	0x06
	.zero		1


	//   ....[2]....
        /*01a8*/ 	.word	0x00000380
        /*01ac*/ 	.word	0x000000ff
        /*01b0*/ 	.word	0x00016830
        /*01b4*/ 	.short	0x0100
        /*01b6*/ 	.byte	0x08
	.zero		1


	//   ....[3]....
        /*01b8*/ 	.word	0x00000390
        /*01bc*/ 	.word	0x000000ff
        /*01c0*/ 	.word	0x00016840
        /*01c4*/ 	.short	0x0100
        /*01c6*/ 	.byte	0x08
	.zero		1


	//   ....[4]....
        /*01c8*/ 	.word	0x000003a0
        /*01cc*/ 	.word	0x000000ff
        /*01d0*/ 	.word	0x00016838
        /*01d4*/ 	.short	0x0100
        /*01d6*/ 	.byte	0x08
	.zero		1


	//   ....[5]....
        /*01d8*/ 	.word	0x000003b0
        /*01dc*/ 	.word	0x000000ff
        /*01e0*/ 	.word	0x00016848
        /*01e4*/ 	.short	0x0100
        /*01e6*/ 	.byte	0x08
	.zero		1


	//   ....[6]....
        /*01e8*/ 	.word	0x000004e0
        /*01ec*/ 	.word	0x000000ff
        /*01f0*/ 	.word	0x00016850
        /*01f4*/ 	.short	0x0100
        /*01f6*/ 	.byte	0x08
	.zero		1


	//   ....[7]....
        /*01f8*/ 	.word	0x000004f0
        /*01fc*/ 	.word	0x000000ff
        /*0200*/ 	.word	0x00016860
        /*0204*/ 	.short	0x0100
        /*0206*/ 	.byte	0x08
	.zero		1


	//   ....[8]....
        /*0208*/ 	.word	0x00000500
        /*020c*/ 	.word	0x000000ff
        /*0210*/ 	.word	0x00016858
        /*0214*/ 	.short	0x0100
        /*0216*/ 	.byte	0x08
	.zero		1


	//   ....[9]....
        /*0218*/ 	.word	0x00000510
        /*021c*/ 	.word	0x000000ff
        /*0220*/ 	.word	0x00016868
        /*0224*/ 	.short	0x0100
        /*0226*/ 	.byte	0x08
	.zero		1


	//   ....[10]....
        /*0228*/ 	.word	0x00000600
        /*022c*/ 	.word	0x000000ff
        /*0230*/ 	.word	0x00016870
        /*0234*/ 	.short	0x0100
        /*0236*/ 	.byte	0x06
	.zero		1


	//   ....[11]....
        /*0238*/ 	.word	0x00000610
        /*023c*/ 	.word	0x000000ff
        /*0240*/ 	.word	0x00016880
        /*0244*/ 	.short	0x0100
        /*0246*/ 	.byte	0x06
	.zero		1


	//   ....[12]....
        /*0248*/ 	.word	0x00000620
        /*024c*/ 	.word	0x000000ff
        /*0250*/ 	.word	0x00016878
        /*0254*/ 	.short	0x0100
        /*0256*/ 	.byte	0x06
	.zero		1


	//   ....[13]....
        /*0258*/ 	.word	0x00000630
        /*025c*/ 	.word	0x000000ff
        /*0260*/ 	.word	0x00016888
        /*0264*/ 	.short	0x0100
        /*0266*/ 	.byte	0x06
	.zero		1


	//   ....[14]....
        /*0268*/ 	.word	0x00000760
        /*026c*/ 	.word	0x000000ff
        /*0270*/ 	.word	0x00016890
        /*0274*/ 	.short	0x0100
        /*0276*/ 	.byte	0x08
	.zero		1


	//   ....[15]....
        /*0278*/ 	.word	0x00000770
        /*027c*/ 	.word	0x000000ff
        /*0280*/ 	.word	0x000168a0
        /*0284*/ 	.short	0x0100
        /*0286*/ 	.byte	0x08
	.zero		1


	//   ....[16]....
        /*0288*/ 	.word	0x00000780
        /*028c*/ 	.word	0x000000ff
        /*0290*/ 	.word	0x00016898
        /*0294*/ 	.short	0x0100
        /*0296*/ 	.byte	0x08
	.zero		1


	//   ....[17]....
        /*0298*/ 	.word	0x00000790
        /*029c*/ 	.word	0x000000ff
        /*02a0*/ 	.word	0x000168a8
        /*02a4*/ 	.short	0x0100
        /*02a6*/ 	.byte	0x08
	.zero		1


	//   ....[18]....
        /*02a8*/ 	.word	0x000008c0
        /*02ac*/ 	.word	0x000000ff
        /*02b0*/ 	.word	0x000168b0
        /*02b4*/ 	.short	0x0100
        /*02b6*/ 	.byte	0x08
	.zero		1


	//   ....[19]....
        /*02b8*/ 	.word	0x000008d0
        /*02bc*/ 	.word	0x000000ff
        /*02c0*/ 	.word	0x000168c0
        /*02c4*/ 	.short	0x0100
        /*02c6*/ 	.byte	0x08
	.zero		1


	//   ....[20]....
        /*02c8*/ 	.word	0x000008e0
        /*02cc*/ 	.word	0x000000ff
        /*02d0*/ 	.word	0x000168b8
        /*02d4*/ 	.short	0x0100
        /*02d6*/ 	.byte	0x08
	.zero		1


	//   ....[21]....
        /*02d8*/ 	.word	0x000008f0
        /*02dc*/ 	.word	0x000000ff
        /*02e0*/ 	.word	0x000168c8
        /*02e4*/ 	.short	0x0100
        /*02e6*/ 	.byte	0x08
	.zero		1


	//   ....[22]....
        /*02e8*/ 	.word	0x00001830
        /*02ec*/ 	.word	0x000000ff
        /*02f0*/ 	.word	0x00016800
        /*02f4*/ 	.short	0x010a
        /*02f6*/ 	.byte	0x28
	.zero		1


	//   ....[23]....
        /*02f8*/ 	.word	0x000018b0
        /*02fc*/ 	.word	0x00000005
        /*0300*/ 	.word	0x00016830
        /*0304*/ 	.short	0x010a
        /*0306*/ 	.byte	0x3f
	.zero		1


	//   ....[24]....
        /*0308*/ 	.word	0x00001900
        /*030c*/ 	.word	0x00000005
        /*0310*/ 	.word	0x00016830
        /*0314*/ 	.short	0x010a
        /*0316*/ 	.byte	0x3f
	.zero		1


	//   ....[25]....
        /*0318*/ 	.word	0x00001c10
        /*031c*/ 	.word	0x00000000
        /*0320*/ 	.word	0x00000000
        /*0324*/ 	.short	0x0101
        /*0326*/ 	.byte	0x3f
	.zero		1


	//   ....[26]....
        /*0328*/ 	.word	0x00004a00
        /*032c*/ 	.word	0x000000ff
        /*0330*/ 	.word	0x00016830
        /*0334*/ 	.short	0x010a
        /*0336*/ 	.byte	0x06
	.zero		1


	//   ....[27]....
        /*0338*/ 	.word	0x00004a40
        /*033c*/ 	.word	0x000000ff
        /*0340*/ 	.word	0x00016830
        /*0344*/ 	.short	0x010a
        /*0346*/ 	.byte	0x06
	.zero		1


	//   ....[28]....
        /*0348*/ 	.word	0x00004c20
        /*034c*/ 	.word	0x000000ff
        /*0350*/ 	.word	0x00016850
        /*0354*/ 	.short	0x010a
        /*0356*/ 	.byte	0x06
	.zero		1


	//   ....[29]....
        /*0358*/ 	.word	0x00004c60
        /*035c*/ 	.word	0x000000ff
        /*0360*/ 	.word	0x00016850
        /*0364*/ 	.short	0x010a
        /*0366*/ 	.byte	0x06
	.zero		1


	//   ....[30]....
        /*0368*/ 	.word	0x00005070
        /*036c*/ 	.word	0x0000000d
        /*0370*/ 	.word	0x00000000
        /*0374*/ 	.short	0x0101
        /*0376*/ 	.byte	0x3f
	.zero		1


	//   ....[31]....
        /*0378*/ 	.word	0x00006c80
        /*037c*/ 	.word	0x0000001f
        /*0380*/ 	.word	0x00000000
        /*0384*/ 	.short	0x0101
        /*0386*/ 	.byte	0x3f
	.zero		1


	//   ....[32]....
        /*0388*/ 	.word	0x00007920
        /*038c*/ 	.word	0x000000ff
        /*0390*/ 	.word	0x00016830
        /*0394*/ 	.short	0x010a
        /*0396*/ 	.byte	0x06
	.zero		1


	//   ....[33]....
        /*0398*/ 	.word	0x00007960
        /*039c*/ 	.word	0x000000ff
        /*03a0*/ 	.word	0x00016830
        /*03a4*/ 	.short	0x010a
        /*03a6*/ 	.byte	0x06
	.zero		1


	//   ....[34]....
        /*03a8*/ 	.word	0x00007b40
        /*03ac*/ 	.word	0x000000ff
        /*03b0*/ 	.word	0x00016850
        /*03b4*/ 	.short	0x010a
        /*03b6*/ 	.byte	0x06
	.zero		1


	//   ....[35]....
        /*03b8*/ 	.word	0x00007b80
        /*03bc*/ 	.word	0x000000ff
        /*03c0*/ 	.word	0x00016850
        /*03c4*/ 	.short	0x010a
        /*03c6*/ 	.byte	0x06
	.zero		1


	//   ....[36]....
        /*03c8*/ 	.word	0x00008e50
        /*03cc*/ 	.word	0x0000001b
        /*03d0*/ 	.word	0x00000000
        /*03d4*/ 	.short	0x0101
        /*03d6*/ 	.byte	0x3f
	.zero		1


	//   ....[37]....
        /*03d8*/ 	.word	0x00009000
        /*03dc*/ 	.word	0x0000001f
        /*03e0*/ 	.word	0x00000000
        /*03e4*/ 	.short	0x0101
        /*03e6*/ 	.byte	0x3f
	.zero		1


	//   ....[38]....
        /*03e8*/ 	.word	0x00009640
        /*03ec*/ 	.word	0x000000ff
        /*03f0*/ 	.word	0x00016830
        /*03f4*/ 	.short	0x010a
        /*03f6*/ 	.byte	0x06
	.zero		1


	//   ....[39]....
        /*03f8*/ 	.word	0x00009680
        /*03fc*/ 	.word	0x000000ff
        /*0400*/ 	.word	0x00016830
        /*0404*/ 	.short	0x010a
        /*0406*/ 	.byte	0x06
	.zero		1


	//   ....[40]....
        /*0408*/ 	.word	0x00009860
        /*040c*/ 	.word	0x000000ff
        /*0410*/ 	.word	0x00016850
        /*0414*/ 	.short	0x010a
        /*0416*/ 	.byte	0x06
	.zero		1


	//   ....[41]....
        /*0418*/ 	.word	0x000098a0
        /*041c*/ 	.word	0x000000ff
        /*0420*/ 	.word	0x00016850
        /*0424*/ 	.short	0x010a
        /*0426*/ 	.byte	0x06
	.zero		1


	//   ....[42]....
        /*0428*/ 	.word	0x00009c50
        /*042c*/ 	.word	0x0000000e
        /*0430*/ 	.word	0x00000000
        /*0434*/ 	.short	0x0101
        /*0436*/ 	.byte	0x3f
	.zero		1


	//   ....[43]....
        /*0438*/ 	.word	0x0000bb30
        /*043c*/ 	.word	0x0000001f
        /*0440*/ 	.word	0x00000000
        /*0444*/ 	.short	0x0101
        /*0446*/ 	.byte	0x3f
	.zero		1


	//   ....[44]....
        /*0448*/ 	.word	0x0000c270
        /*044c*/ 	.word	0x000000ff
        /*0450*/ 	.word	0x00016850
        /*0454*/ 	.short	0x010a
        /*0456*/ 	.byte	0x05
	.zero		1


	//   ....[45]....
        /*0458*/ 	.word	0x0000c2b0
        /*045c*/ 	.word	0x000000ff
        /*0460*/ 	.word	0x00016850
        /*0464*/ 	.short	0x010a
        /*0466*/ 	.byte	0x05
	.zero		1


	//   ....[46]....
        /*0468*/ 	.word	0x0000c7e0
        /*046c*/ 	.word	0x00000007
        /*0470*/ 	.word	0x00000000
        /*0474*/ 	.short	0x0101
        /*0476*/ 	.byte	0x3f
	.zero		1


	//   ....[47]....
        /*0478*/ 	.word	0x0000d0e0
        /*047c*/ 	.word	0x000000ff
        /*0480*/ 	.word	0x00000000
        /*0484*/ 	.short	0x0101
        /*0486*/ 	.byte	0x05
	.zero		1


	//   ....[48]....
        /*0488*/ 	.word	0x0000e980
        /*048c*/ 	.word	0x0000000d
        /*0490*/ 	.word	0x00016840
        /*0494*/ 	.short	0x010a
        /*0496*/ 	.byte	0x3f
	.zero		1


	//   ....[49]....
        /*0498*/ 	.word	0x0000ec70
        /*049c*/ 	.word	0x000000ff
        /*04a0*/ 	.word	0x00016820
        /*04a4*/ 	.short	0x010a
        /*04a6*/ 	.byte	0x27
	.zero		1


	//   ....[50]....
        /*04a8*/ 	.word	0x0000ef40
        /*04ac*/ 	.word	0x00000003
        /*04b0*/ 	.word	0x00016840
        /*04b4*/ 	.short	0x010a
        /*04b6*/ 	.byte	0x3f
	.zero		1


	//   ....[51]....
        /*04b8*/ 	.word	0x0000f0e0
        /*04bc*/ 	.word	0x00000002
        /*04c0*/ 	.word	0x00000060
        /*04c4*/ 	.short	0x010a
        /*04c6*/ 	.byte	0x3f
	.zero		1


	//   ....[52]....
        /*04c8*/ 	.word	0x0000f530
        /*04cc*/ 	.word	0x00000004
        /*04d0*/ 	.word	0x00016840
        /*04d4*/ 	.short	0x010a
        /*04d6*/ 	.byte	0x3f
	.zero		1


	//   ....[53]....
        /*04d8*/ 	.word	0x0000f6d0
        /*04dc*/ 	.word	0x00000003
        /*04e0*/ 	.word	0x00000060
        /*04e4*/ 	.short	0x010a
        /*04e6*/ 	.byte	0x3f
	.zero		1


	//   ....[54]....
        /*04e8*/ 	.word	0x0000fa70
        /*04ec*/ 	.word	0x00000003
        /*04f0*/ 	.word	0x00016840
        /*04f4*/ 	.short	0x010a
        /*04f6*/ 	.byte	0x3f
	.zero		1


	//   ....[55]....
        /*04f8*/ 	.word	0x0000fc10
        /*04fc*/ 	.word	0x00000003
        /*0500*/ 	.word	0x00000060
        /*0504*/ 	.short	0x010a
        /*0506*/ 	.byte	0x3f
	.zero		1


	//   ....[56]....
        /*0508*/ 	.word	0x0000ff40
        /*050c*/ 	.word	0x00000003
        /*0510*/ 	.word	0x00016860
        /*0514*/ 	.short	0x010a
        /*0516*/ 	.byte	0x3f
	.zero		1


	//   ....[57]....
        /*0518*/ 	.word	0x000102c0
        /*051c*/ 	.word	0x00000009
        /*0520*/ 	.word	0x00016820
        /*0524*/ 	.short	0x010a
        /*0526*/ 	.byte	0x3f
	.zero		1


	//   ....[58]....
        /*0528*/ 	.word	0x000103e0
        /*052c*/ 	.word	0x00000005
        /*0530*/ 	.word	0x00000000
        /*0534*/ 	.short	0x010a
        /*0536*/ 	.byte	0x3f
	.zero		1


	//   ....[59]....
        /*0538*/ 	.word	0x00010450
        /*053c*/ 	.word	0x00000003
        /*0540*/ 	.word	0x00000000
        /*0544*/ 	.short	0x010a
        /*0546*/ 	.byte	0x3f
	.zero		1


	//   ....[60]....
        /*0548*/ 	.word	0x000104b0
        /*054c*/ 	.word	0x00000013
        /*0550*/ 	.word	0x00000000
        /*0554*/ 	.short	0x010a
        /*0556*/ 	.byte	0x3f
	.zero		1


	//   ....[61]....
        /*0558*/ 	.word	0x000104e0
        /*055c*/ 	.word	0x00000007
        /*0560*/ 	.word	0x00000000
        /*0564*/ 	.short	0x010a
        /*0566*/ 	.byte	0x3f
	.zero		1


	//   ....[62]....
        /*0568*/ 	.word	0x00010550
        /*056c*/ 	.word	0x00000003
        /*0570*/ 	.word	0x00016800
        /*0574*/ 	.short	0x010a
        /*0576*/ 	.byte	0x3f
	.zero		1


	//   ....[63]....
        /*0578*/ 	.word	0x000105a0
        /*057c*/ 	.word	0x00000005
        /*0580*/ 	.word	0x00016830
        /*0584*/ 	.short	0x010a
        /*0586*/ 	.byte	0x3f
	.zero		1


	//   ....[64]....
        /*0588*/ 	.word	0x00010600
        /*058c*/ 	.word	0x0000000c
        /*0590*/ 	.word	0x00016830
        /*0594*/ 	.short	0x010a
        /*0596*/ 	.byte	0x3f
	.zero		1


	//   ....[65]....
        /*0598*/ 	.word	0x00010660
        /*059c*/ 	.word	0x0000000c
        /*05a0*/ 	.word	0x00016850
        /*05a4*/ 	.short	0x010a
        /*05a6*/ 	.byte	0x3f
	.zero		1


	//   ....[66]....
        /*05a8*/ 	.word	0x000106c0
        /*05ac*/ 	.word	0x00000009
        /*05b0*/ 	.word	0x00016830
        /*05b4*/ 	.short	0x010a
        /*05b6*/ 	.byte	0x3f
	.zero		1


	//   ....[67]....
        /*05b8*/ 	.word	0x00010720
        /*05bc*/ 	.word	0x00000009
        /*05c0*/ 	.word	0x00016850
        /*05c4*/ 	.short	0x010a
        /*05c6*/ 	.byte	0x3f
	.zero		1


	//   ....[68]....
        /*05c8*/ 	.word	0x00010780
        /*05cc*/ 	.word	0x00000009
        /*05d0*/ 	.word	0x00016830
        /*05d4*/ 	.short	0x010a
        /*05d6*/ 	.byte	0x3f
	.zero		1


	//   ....[69]....
        /*05d8*/ 	.word	0x000107e0
        /*05dc*/ 	.word	0x00000009
        /*05e0*/ 	.word	0x00016850
        /*05e4*/ 	.short	0x010a
        /*05e6*/ 	.byte	0x3f
	.zero		1


	//   ....[70]....
        /*05e8*/ 	.word	0x00010840
        /*05ec*/ 	.word	0x00000003
        /*05f0*/ 	.word	0x00016850
        /*05f4*/ 	.short	0x010a
        /*05f6*/ 	.byte	0x3f
	.zero		1


	//   ....[71]....
        /*05f8*/ 	.word	0x00010990
        /*05fc*/ 	.word	0x0000000d
        /*0600*/ 	.word	0x00016840
        /*0604*/ 	.short	0x010a
        /*0606*/ 	.byte	0x3f
	.zero		1


	//   ....[72]....
        /*0608*/ 	.word	0x000109f0
        /*060c*/ 	.word	0x00000005
        /*0610*/ 	.word	0x00016820
        /*0614*/ 	.short	0x010a
        /*0616*/ 	.byte	0x3f
	.zero		1


	//   ....[73]....
        /*0618*/ 	.word	0x00010a40
        /*061c*/ 	.word	0x00000003
        /*0620*/ 	.word	0x00016840
        /*0624*/ 	.short	0x010a
        /*0626*/ 	.byte	0x3f
	.zero		1


	//   ....[74]....
        /*0628*/ 	.word	0x00010a90
        /*062c*/ 	.word	0x00000002
        /*0630*/ 	.word	0x00000060
        /*0634*/ 	.short	0x010a
        /*0636*/ 	.byte	0x3f
	.zero		1


	//   ....[75]....
        /*0638*/ 	.word	0x00010ae0
        /*063c*/ 	.word	0x00000004
        /*0640*/ 	.word	0x00016840
        /*0644*/ 	.short	0x010a
        /*0646*/ 	.byte	0x3f
	.zero		1


	//   ....[76]....
        /*0648*/ 	.word	0x00010b30
        /*064c*/ 	.word	0x00000003
        /*0650*/ 	.word	0x00000060
        /*0654*/ 	.short	0x010a
        /*0656*/ 	.byte	0x3f
	.zero		1


	//   ....[77]....
        /*0658*/ 	.word	0x00010b80
        /*065c*/ 	.word	0x00000003
        /*0660*/ 	.word	0x00016840
        /*0664*/ 	.short	0x010a
        /*0666*/ 	.byte	0x3f
	.zero		1


	//   ....[78]....
        /*0668*/ 	.word	0x00010bd0
        /*066c*/ 	.word	0x00000003
        /*0670*/ 	.word	0x00000060
        /*0674*/ 	.short	0x010a
        /*0676*/ 	.byte	0x3f
	.zero		1


	//   ....[79]....
        /*0678*/ 	.word	0x00010c20
        /*067c*/ 	.word	0x00000003
        /*0680*/ 	.word	0x00016860
        /*0684*/ 	.short	0x010a
        /*0686*/ 	.byte	0x3f
	.zero		1


	//   ....[80]....
        /*0688*/ 	.word	0x00010d00
        /*068c*/ 	.word	0x00000009
        /*0690*/ 	.word	0x00016820
        /*0694*/ 	.short	0x010a
        /*0696*/ 	.byte	0x3f
	.zero		1


	//   ....[81]....
        /*0698*/ 	.word	0x00010d50
        /*069c*/ 	.word	0x00000005
        /*06a0*/ 	.word	0x00000000
        /*06a4*/ 	.short	0x010a
        /*06a6*/ 	.byte	0x3f
	.zero		1


	//   ....[82]....
        /*06a8*/ 	.word	0x00010da0
        /*06ac*/ 	.word	0x00000003
        /*06b0*/ 	.word	0x00000000
        /*06b4*/ 	.short	0x010a
        /*06b6*/ 	.byte	0x3f
	.zero		1


	//   ....[83]....
        /*06b8*/ 	.word	0x00010df0
        /*06bc*/ 	.word	0x00000013
        /*06c0*/ 	.word	0x00000000
        /*06c4*/ 	.short	0x010a
        /*06c6*/ 	.byte	0x3f
	.zero		1


	//----- nvinfo : EIATTR_NUM_MBARRIERS
	.align		4
.L_179:
        /*06c8*/ 	.byte	0x03, 0x38
        /*06ca*/ 	.short	0x0016


	//----- nvinfo : EIATTR_EXIT_INSTR_OFFSETS
	.align		4
        /*06cc*/ 	.byte	0x04, 0x1c
        /*06ce*/ 	.short	(.L_181 - .L_180)


	//   ....[0]....
.L_180:
        /*06d0*/ 	.word	0x00000a50


	//   ....[1]....
        /*06d4*/ 	.word	0x0000d8d0


	//   ....[2]....
        /*06d8*/ 	.word	0x0000d930


	//   ....[3]....
        /*06dc*/ 	.word	0x00010300


	//   ....[4]....
        /*06e0*/ 	.word	0x00010530


	//----- nvinfo : EIATTR_MAX_THREADS
	.align		4
.L_181:
        /*06e4*/ 	.byte	0x04, 0x05
        /*06e6*/ 	.short	(.L_183 - .L_182)
.L_182:
        /*06e8*/ 	.word	0x00000200
        /*06ec*/ 	.word	0x00000001
        /*06f0*/ 	.word	0x00000001


	//----- nvinfo : EIATTR_CRS_STACK_SIZE
	.align		4
.L_183:
        /*06f4*/ 	.byte	0x04, 0x1e
        /*06f6*/ 	.short	(.L_185 - .L_184)
.L_184:
        /*06f8*/ 	.word	0x00000000


	//----- nvinfo : EIATTR_CBANK_PARAM_SIZE
	.align		4
.L_185:
        /*06fc*/ 	.byte	0x03, 0x19
        /*06fe*/ 	.short	0x0bf0


	//----- nvinfo : EIATTR_PARAM_CBANK
	.align		4
        /*0700*/ 	.byte	0x04, 0x0a
        /*0702*/ 	.short	(.L_187 - .L_186)
	.align		4
.L_186:
        /*0704*/ 	.word	index@(.nv.constant0._ZN7cutlass13device_kernelIN5flash11enable_sm90INS1_16FlashAttnFwdSm90INS1_25CollectiveMainloopFwdSm90ILi2EN4cute5tupleIJNS5_1CILi1EEES8_S8_EEENS6_IJNS7_ILi192EEENS7_ILi128EEENS7_ILi64EEEEEELi64ENS_10bfloat16_tEfNS_4arch4Sm90ELb0ELb1ELb0ELb0ELb0ELb0ELb0ELb1ELb1ELb0ELb0ELb0EEENS1_21CollectiveEpilogueFwdINS6_IJSA_SC_SB_EEES9_SE_SG_Li384ELb0ELb0ELb0ELb0EEENS1_30DynamicPersistentTileSchedulerILi384ELi32ELb0ELb0ELb1EEEEEEEEEvNT_6ParamsE)
        /*0708*/ 	.short	0x0210
        /*070a*/ 	.short	0x0bf0


	//----- nvinfo : EIATTR_SW_WAR
	.align		4
.L_187:
        /*070c*/ 	.byte	0x04, 0x36
        /*070e*/ 	.short	(.L_189 - .L_188)
.L_188:
        /*0710*/ 	.word	0x00000008
.L_189:


//--------------------- .nv.info._ZN7cutlass13device_kernelIN5flash11enable_sm90INS1_16FlashAttnFwdSm90INS1_25CollectiveMainloopFwdSm90ILi2EN4cute5tupleIJNS5_1CILi1EEES8_S8_EEENS6_IJNS7_ILi192EEENS7_ILi128EEENS7_ILi64EEEEEELi64ENS_10bfloat16_tEfNS_4arch4Sm90ELb0ELb1ELb0ELb1ELb0ELb0ELb0ELb1ELb1ELb0ELb0ELb0EEENS1_21CollectiveEpilogueFwdINS6_IJSA_SC_SB_EEES9_SE_SG_Li384ELb1ELb0ELb0ELb0EEENS1_36VarlenDynamicPersistentTileSchedulerILi192ELi128ELi384ELi32ELb0ELb0ELb1ELb1ELb0ELb1EEEEEEEEEvNT_6ParamsE --------------------------
	.section	.nv.info._ZN7cutlass13device_kernelIN5flash11enable_sm90INS1_16FlashAttnFwdSm90INS1_25CollectiveMainloopFwdSm90ILi2EN4cute5tupleIJNS5_1CILi1EEES8_S8_EEENS6_IJNS7_ILi192EEENS7_ILi128EEENS7_ILi64EEEEEELi64ENS_10bfloat16_tEfNS_4arch4Sm90ELb0ELb1ELb0ELb1ELb0ELb0ELb0ELb1ELb1ELb0ELb0ELb0EEENS1_21CollectiveEpilogueFwdINS6_IJSA_SC_SB_EEES9_SE_SG_Li384ELb1ELb0ELb0ELb0EEENS1_36VarlenDynamicPersistentTileSchedulerILi192ELi128ELi384ELi32ELb0ELb0ELb1ELb1ELb0ELb1EEEEEEEEEvNT_6ParamsE,"",@"SHT_CUDA_INFO"
	.sectionflags	@""
	.align	4


	//----- nvinfo : EIATTR_CUDA_API_VERSION
	.align		4
        /*0000*/ 	.byte	0x04, 0x37
        /*0002*/ 	.short	(.L_191 - .L_190)
.L_190:
        /*0004*/ 	.word	0x00000082


	//----- nvinfo : EIATTR_KPARAM_INFO
	.align		4
.L_191:
        /*0008*/ 	.byte	0x04, 0x17
        /*000a*/ 	.short	(.L_193 - .L_192)
.L_192:
        /*000c*/ 	.word	0x00000000
        /*0010*/ 	.short	0x0000
        /*0012*/ 	.short	0x0070
        /*0014*/ 	.byte	0x00, 0xf0, 0x01, 0x28


	//----- nvinfo : EIATTR_SPARSE_MMA_MASK
	.align		4
.L_193:
        /*0018*/ 	.byte	0x03, 0x50
        /*001a*/ 	.short	0x0000


	//----- nvinfo : EIATTR_MAXREG_COUNT
	.align		4
        /*001c*/ 	.byte	0x03, 0x1b
        /*001e*/ 	.short	0x0080


	//----- nvinfo : EIATTR_NUM_BARRIERS
	.align		4
        /*0020*/ 	.byte	0x02, 0x4c
        /*0022*/ 	.byte	0x10
	.zero		1


	//----- nvinfo : EIATTR_EXTERNS
	.align		4
        /*0024*/ 	.byte	0x04, 0x0f
        /*0026*/ 	.short	(.L_195 - .L_194)


	//   ....[0]....
	.align		4
.L_194:
        /*0028*/ 	.word	index@(__assertfail)


	//----- nvinfo : EIATTR_ANNOTATIONS
	.align		4
.L_195:
        /*002c*/ 	.byte	0x04, 0x55
        /*002e*/ 	.short	(.L_197 - .L_196)


	//   ....[0]....
.L_196:
        /*0030*/ 	.word	0x00000001
        /*0034*/ 	.byte	0x70, 0x0d, 0x00, 0x00, 0x01, 0x00, 0x00, 0x00, 0x90, 0x0d, 0x00, 0x00, 0x01, 0x00, 0x00, 0x00
        /*0044*/ 	.byte	0xa0, 0x1a, 0x00, 0x00, 0x01, 0x00, 0x00, 0x00, 0x90, 0xcc, 0x00, 0x00, 0x01, 0x00, 0x00, 0x00
        /*0054*/ 	.byte	0x40, 0xd1, 0x00, 0x00, 0x01, 0x00, 0x00, 0x00, 0x40, 0xf3, 0x00, 0x00, 0x01, 0x00, 0x00, 0x00
        /*0064*/ 	.byte	0xd0, 0xfd, 0x00, 0x00


	//----- nvinfo : EIATTR_MERCURY_ISA_VERSION
	.align		4
.L_197:
        /*0068*/ 	.byte	0x03, 0x5f
        /*006a*/ 	.short	0x0101


	//----- nvinfo : EIATTR_UNUSED_LOAD_BYTE_OFFSET
	.align		4
        /*006c*/ 	.byte	0x04, 0x44
        /*006e*/ 	.short	(.L_199 - .L_198)


	//   ....[0]....
.L_198:
        /*0070*/ 	.word	0x00000a70
        /*0074*/ 	.word	0x0000fff0


	//   ....[1]....
        /*0078*/ 	.word	0x0000cc40
        /*007c*/ 	.word	0x0000fff0


	//----- nvinfo : EIATTR_INT_WARP_WIDE_INSTR_OFFSETS
	.align		4
.L_199:
        /*0080*/ 	.byte	0x04, 0x31
        /*0082*/ 	.short	(.L_201 - .L_200)


	//   ....[0]....
.L_200:
        /*0084*/ 	.word	0x00000160


	//   ....[1]....
        /*0088*/ 	.word	0x000001a0


	//   ....[2]....
        /*008c*/ 	.word	0x00000210


	//   ....[3]....
        /*0090*/ 	.word	0x0000f980


	//   ....[4]....
        /*0094*/ 	.word	0x0000fa10


	//   ....[5]....
        /*0098*/ 	.word	0x0000fec0


	//   ....[6]....
        /*009c*/ 	.word	0x0000ff00


	//   ....[7]....
        /*00a0*/ 	.word	0x000118a0


	//   ....[8]....
        /*00a4*/ 	.word	0x00011930


	//----- nvinfo : EIATTR_COOP_GROUP_MASK_REGIDS
	.align		4
.L_201:
        /*00a8*/ 	.byte	0x04, 0x29
        /*00aa*/ 	.short	(.L_203 - .L_202)


	//   ....[0]....
.L_202:
        /*00ac*/ 	.word	0xffffffff


	//   ....[1]....
        /*00b0*/ 	.word	0xffffffff


	//   ....[2]....
        /*00b4*/ 	.word	0xffffffff


	//   ....[3]....
        /*00b8*/ 	.word	0xffffffff


	//   ....[4]....
        /*00bc*/ 	.word	0xffffffff


	//   ....[5]....
        /*00c0*/ 	.word	0xffffffff


	//   ....[6]....
        /*00c4*/ 	.word	0xffffffff


	//   ....[7]....
        /*00c8*/ 	.word	0xffffffff


	//   ....[8]....
        /*00cc*/ 	.word	0xffffffff


	//   ....[9]....
        /*00d0*/ 	.word	0xffffffff


	//   ....[10]....
        /*00d4*/ 	.word	0xffffffff


	//   ....[11]....
        /*00d8*/ 	.word	0xffffffff


	//   ....[12]....
        /*00dc*/ 	.word	0xffffffff


	//   ....[13]....
        /*00e0*/ 	.word	0xffffffff


	//   ....[14]....
        /*00e4*/ 	.word	0xffffffff


	//   ....[15]....
        /*00e8*/ 	.word	0xffffffff


	//   ....[16]....
        /*00ec*/ 	.word	0xffffffff


	//   ....[17]....
        /*00f0*/ 	.word	0xffffffff


	//   ....[18]....
        /*00f4*/ 	.word	0xffffffff


	//   ....[19]....
        /*00f8*/ 	.word	0xffffffff


	//   ....[20]....
        /*00fc*/ 	.word	0xffffffff


	//   ....[21]....
        /*0100*/ 	.word	0xffffffff


	//   ....[22]....
        /*0104*/ 	.word	0xffffffff


	//   ....[23]....
        /*0108*/ 	.word	0xffffffff


	//   ....[24]....
        /*010c*/ 	.word	0xffffffff


	//   ....[25]....
        /*0110*/ 	.word	0xffffffff


	//   ....[26]....
        /*0114*/ 	.word	0xffffffff


	//   ....[27]....
        /*0118*/ 	.word	0xffffffff


	//   ....[28]....
        /*011c*/ 	.word	0xffffffff


	//   ....[29]....
        /*0120*/ 	.word	0xffffffff


	//   ....[30]....
        /*0124*/ 	.word	0xffffffff


	//   ....[31]....
        /*0128*/ 	.word	0xffffffff


	//   ....[32]....
        /*012c*/ 	.word	0xffffffff


	//   ....[33]....
        /*0130*/ 	.word	0xffffffff


	//   ....[34]....
        /*0134*/ 	.word	0xffffffff


	//   ....[35]....
        /*0138*/ 	.word	0xffffffff


	//   ....[36]....
        /*013c*/ 	.word	0xffffffff


	//   ....[37]....
        /*0140*/ 	.word	0xffffffff


	//   ....[38]....
        /*0144*/ 	.word	0xffffffff


	//   ....[39]....
        /*0148*/ 	.word	0xffffffff


	//   ....[40]....
        /*014c*/ 	.word	0xffffffff


	//   ....[41]....
        /*0150*/ 	.word	0xffffffff


	//   ....[42]....
        /*0154*/ 	.word	0xffffffff


	//   ....[43]....
        /*0158*/ 	.word	0xffffffff


	//   ....[44]....
        /*015c*/ 	.word	0xffffffff


	//   ....[45]....
        /*0160*/ 	.word	0xffffffff


	//   ....[46]....
        /*0164*/ 	.word	0xffffffff


	//   ....[47]....
        /*0168*/ 	.word	0xffffffff


	//   ....[48]....
        /*016c*/ 	.word	0xffffffff


	//   ....[49]....
        /*0170*/ 	.word	0xffffffff


	//   ....[50]....
        /*0174*/ 	.word	0xffffffff


	//   ....[51]....
        /*0178*/ 	.word	0xffffffff


	//   ....[52]....
        /*017c*/ 	.word	0xffffffff


	//   ....[53]....
        /*0180*/ 	.word	0xffffffff


	//   ....[54]....
        /*0184*/ 	.word	0xffffffff


	//   ....[55]....
        /*0188*/ 	.word	0xffffffff


	//   ....[56]....
        /*018c*/ 	.word	0xffffffff


	//   ....[57]....
        /*0190*/ 	.word	0xffffffff


	//   ....[58]....
        /*0194*/ 	.word	0xffffffff


	//   ....[59]....
        /*0198*/ 	.word	0xffffffff


	//   ....[60]....
        /*019c*/ 	.word	0xffffffff


	//   ....[61]....
        /*01a0*/ 	.word	0xffffffff


	//   ....[62]....
        /*01a4*/ 	.word	0x0500000f


	//   ....[63]....
        /*01a8*/ 	.word	0x0500000f


	//   ....[64]....
        /*01ac*/ 	.word	0x0500000f


	//   ....[65]....
        /*01b0*/ 	.word	0x0500000f


	//   ....[66]....
        /*01b4*/ 	.word	0x0500000f


	//   ....[67]....
        /*01b8*/ 	.word	0x0500000f


	//   ....[68]....
        /*01bc*/ 	.word	0x0500000f


	//   ....[69]....
        /*01c0*/ 	.word	0x0500000f


	//   ....[70]....
        /*01c4*/ 	.word	0x0500000f


	//   ....[71]....
        /*01c8*/ 	.word	0x0500000f


	//   ....[72]....
        /*01cc*/ 	.word	0x0500000f


	//   ....[73]....
        /*01d0*/ 	.word	0x0500000f


	//   ....[74]....
        /*01d4*/ 	.word	0x0500000f


	//   ....[75]....
        /*01d8*/ 	.word	0x0500000f


	//   ....[76]....
        /*01dc*/ 	.word	0x0500000f


	//   ....[77]....
        /*01e0*/ 	.word	0x0500000f


	//   ....[78]....
        /*01e4*/ 	.word	0x0500000f


	//   ....[79]....
        /*01e8*/ 	.word	0x0500000f


	//   ....[80]....
        /*01ec*/ 	.word	0x0500000f


	//----- nvinfo : EIATTR_COOP_GROUP_INSTR_OFFSETS
	.align		4
.L_203:
        /*01f0*/ 	.byte	0x04, 0x28
        /*01f2*/ 	.short	(.L_205 - .L_204)


	//   ....[0]....
.L_204:
        /*01f4*/ 	.word	0x00000070


	//   ....[1]....
        /*01f8*/ 	.word	0x00000170


	//   ....[2]....
        /*01fc*/ 	.word	0x000001c0


	//   ....[3]....
        /*0200*/ 	.word	0x000003f0


	//   ....[4]....
        /*0204*/ 	.word	0x00000550


	//   ....[5]....
        /*0208*/ 	.word	0x00000670


	//   ....[6]....
        /*020c*/ 	.word	0x000007d0


	//   ....[7]....
        /*0210*/ 	.word	0x00001750


	//   ....[8]....
        /*0214*/ 	.word	0x000031b0


	//   ....[9]....
        /*0218*/ 	.word	0x000032c0


	//   ....[10]....
        /*021c*/ 	.word	0x00003bb0


	//   ....[11]....
        /*0220*/ 	.word	0x00003c10


	//   ....[12]....
        /*0224*/ 	.word	0x00005f60


	//   ....[13]....
        /*0228*/ 	.word	0x00006000


	//   ....[14]....
        /*022c*/ 	.word	0x000068c0


	//   ....[15]....
        /*0230*/ 	.word	0x00006930


	//   ....[16]....
        /*0234*/ 	.word	0x00008090


	//   ....[17]....
        /*0238*/ 	.word	0x000080c0


	//   ....[18]....
        /*023c*/ 	.word	0x00008600


	//   ....[19]....
        /*0240*/ 	.word	0x00008680


	//   ....[20]....
        /*0244*/ 	.word	0x0000ac10


	//   ....[21]....
        /*0248*/ 	.word	0x0000ad10


	//   ....[22]....
        /*024c*/ 	.word	0x0000b550


	//   ....[23]....
        /*0250*/ 	.word	0x0000b5c0


	//   ....[24]....
        /*0254*/ 	.word	0x0000c500


	//   ....[25]....
        /*0258*/ 	.word	0x0000c540


	//   ....[26]....
        /*025c*/ 	.word	0x0000c630


	//   ....[27]....
        /*0260*/ 	.word	0x0000c640


	//   ....[28]....
        /*0264*/ 	.word	0x0000e580


	//   ....[29]....
        /*0268*/ 	.word	0x0000e700


	//   ....[30]....
        /*026c*/ 	.word	0x0000e730


	//   ....[31]....
        /*0270*/ 	.word	0x0000e770


	//   ....[32]....
        /*0274*/ 	.word	0x0000e7e0


	//   ....[33]....
        /*0278*/ 	.word	0x0000e840


	//   ....[34]....
        /*027c*/ 	.word	0x0000e880


	//   ....[35]....
        /*0280*/ 	.word	0x0000ea00


	//   ....[36]....
        /*0284*/ 	.word	0x0000ea60


	//   ....[37]....
        /*0288*/ 	.word	0x0000eaa0


	//   ....[38]....
        /*028c*/ 	.word	0x0000eae0


	//   ....[39]....
        /*0290*/ 	.word	0x0000eb10


	//   ....[40]....
        /*0294*/ 	.word	0x0000eb40


	//   ....[41]....
        /*0298*/ 	.word	0x0000ebe0


	//   ....[42]....
        /*029c*/ 	.word	0x0000ec40


	//   ....[43]....
        /*02a0*/ 	.word	0x0000ecd0


	//   ....[44]....
        /*02a4*/ 	.word	0x00011bf0


	//   ....[45]....
        /*02a8*/ 	.word	0x00011c00


	//   ....[46]....
        /*02ac*/ 	.word	0x00011cf0


	//   ....[47]....
        /*02b0*/ 	.word	0x00011d50


	//   ....[48]....
        /*02b4*/ 	.word	0x00011d90


	//   ....[49]....
        /*02b8*/ 	.word	0x00011dd0


	//   ....[50]....
        /*02bc*/ 	.word	0x00011e00


	//   ....[51]....
        /*02c0*/ 	.word	0x00011e30


	//   ....[52]....
        /*02c4*/ 	.word	0x00011fa0


	//   ....[53]....
        /*02c8*/ 	.word	0x00012000


	//   ....[54]....
        /*02cc*/ 	.word	0x00012040


	//   ....[55]....
        /*02d0*/ 	.word	0x00012080


	//   ....[56]....
        /*02d4*/ 	.word	0x000120b0


	//   ....[57]....
        /*02d8*/ 	.word	0x000120e0


	//   ....[58]....
        /*02dc*/ 	.word	0x000121a0


	//   ....[59]....
        /*02e0*/ 	.word	0x000121c0


	//   ....[60]....
        /*02e4*/ 	.word	0x00012230


	//   ....[61]....
        /*02e8*/ 	.word	0x00012880


	//   ....[62]....
        /*02ec*/ 	.word	0x00012ee0


	//   ....[63]....
        /*02f0*/ 	.word	0x000132d0


	//   ....[64]....
        /*02f4*/ 	.word	0x00013360


	//   ....[65]....
        /*02f8*/ 	.word	0x00013400


	//   ....[66]....
        /*02fc*/ 	.word	0x000134b0


	//   ....[67]....
        /*0300*/ 	.word	0x00013530


	//   ....[68]....
        /*0304*/ 	.word	0x000135b0


	//   ....[69]....
        /*0308*/ 	.word	0x00013630


	//   ....[70]....
        /*030c*/ 	.word	0x000136b0


	//   ....[71]....
        /*0310*/ 	.word	0x00013740


	//   ....[72]....
        /*0314*/ 	.word	0x000137f0


	//   ....[73]....
        /*0318*/ 	.word	0x00013870


	//   ....[74]....
        /*031c*/ 	.word	0x000138f0


	//   ....[75]....
        /*0320*/ 	.word	0x00013970


	//   ....[76]....
        /*0324*/ 	.word	0x000139f0


	//   ....[77]....
        /*0328*/ 	.word	0x00013a60


	//   ....[78]....
        /*032c*/ 	.word	0x00013b00


	//   ....[79]....
        /*0330*/ 	.word	0x00013b90


	//   ....[80]....
        /*0334*/ 	.word	0x00013cb0


	//----- nvinfo : EIATTR_REG_RECONFIG
	.align		4
.L_205:
        /*0338*/ 	.byte	0x01, 0x54
	.zero		2


	//----- nvinfo : EIATTR_SYSCALL_OFFSETS
	.align		4
        /*033c*/ 	.byte	0x04, 0x46
        /*033e*/ 	.short	(.L_207 - .L_206)


	//   ....[0]....
.L_206:
        /*0340*/ 	.word	0x00001900


	//   ....[1]....
        /*0344*/ 	.word	0x0000fb90


	//   ....[2]....
        /*0348*/ 	.word	0x0000fcc0


	//   ....[3]....
        /*034c*/ 	.word	0x0000fdc0


	//----- nvinfo : EIATTR_MBARRIER_INSTR_OFFSETS
	.align		4
.L_207:
        /*0350*/ 	.byte	0x04, 0x39
        /*0352*/ 	.short	(.L_209 - .L_208)


	//   ....[0]....
.L_208:
        /*0354*/ 	.word	0x000002a0
        /*0358*/ 	.word	0x000000ff
        /*035c*/ 	.word	0x00016800
        /*0360*/ 	.short	0x0100
        /*0362*/ 	.byte	0x08
	.zero		1


	//   ....[1]....
        /*0364*/ 	.word	0x000002b0
        /*0368*/ 	.word	0x000000ff
        /*036c*/ 	.word	0x00016820
        /*0370*/ 	.short	0x0100
        /*0372*/ 	.byte	0x08
	.zero		1


	//   ....[2]....
        /*0374*/ 	.word	0x000003a0
        /*0378*/ 	.word	0x000000ff
        /*037c*/ 	.word	0x00016830
        /*0380*/ 	.short	0x0100
        /*0382*/ 	.byte	0x08
	.zero		1


	//   ....[3]....
        /*0384*/ 	.word	0x000003b0
        /*0388*/ 	.word	0x000000ff
        /*038c*/ 	.word	0x00016840
        /*0390*/ 	.short	0x0100
        /*0392*/ 	.byte	0x08
	.zero		1


	//   ....[4]....
        /*0394*/ 	.word	0x000003c0
        /*0398*/ 	.word	0x000000ff
        /*039c*/ 	.word	0x00016838
        /*03a0*/ 	.short	0x0100
        /*03a2*/ 	.byte	0x08
	.zero		1


	//   ....[5]....
        /*03a4*/ 	.word	0x000003d0
        /*03a8*/ 	.word	0x000000ff
        /*03ac*/ 	.word	0x00016848
        /*03b0*/ 	.short	0x0100
        /*03b2*/ 	.byte	0x08
	.zero		1


	//   ....[6]....
        /*03b4*/ 	.word	0x00000500
        /*03b8*/ 	.word	0x000000ff
        /*03bc*/ 	.word	0x00016850
        /*03c0*/ 	.short	0x0100
        /*03c2*/ 	.byte	0x08
	.zero		1


	//   ....[7]....
        /*03c4*/ 	.word	0x00000510
        /*03c8*/ 	.word	0x000000ff
        /*03cc*/ 	.word	0x00016860
        /*03d0*/ 	.short	0x0100
        /*03d2*/ 	.byte	0x08
	.zero		1


	//   ....[8]....
        /*03d4*/ 	.word	0x00000520
        /*03d8*/ 	.word	0x000000ff
        /*03dc*/ 	.word	0x00016858
        /*03e0*/ 	.short	0x0100
        /*03e2*/ 	.byte	0x08
	.zero		1


	//   ....[9]....
        /*03e4*/ 	.word	0x00000530
        /*03e8*/ 	.word	0x000000ff
        /*03ec*/ 	.word	0x00016868
        /*03f0*/ 	.short	0x0100
        /*03f2*/ 	.byte	0x08
	.zero		1


	//   ....[10]....
        /*03f4*/ 	.word	0x00000620
        /*03f8*/ 	.word	0x000000ff
        /*03fc*/ 	.word	0x00016870
        /*0400*/ 	.short	0x0100
        /*0402*/ 	.byte	0x06
	.zero		1


	//   ....[11]....
        /*0404*/ 	.word	0x00000630
        /*0408*/ 	.word	0x000000ff
        /*040c*/ 	.word	0x00016880
        /*0410*/ 	.short	0x0100
        /*0412*/ 	.byte	0x06
	.zero		1


	//   ....[12]....
        /*0414*/ 	.word	0x00000640
        /*0418*/ 	.word	0x000000ff
        /*041c*/ 	.word	0x00016878
        /*0420*/ 	.short	0x0100
        /*0422*/ 	.byte	0x06
	.zero		1


	//   ....[13]....
        /*0424*/ 	.word	0x00000650
        /*0428*/ 	.word	0x000000ff
        /*042c*/ 	.word	0x00016888
        /*0430*/ 	.short	0x0100
        /*0432*/ 	.byte	0x06
	.zero		1


	//   ....[14]....
        /*0434*/ 	.word	0x00000780
        /*0438*/ 	.word	0x000000ff
        /*043c*/ 	.word	0x00016890
        /*0440*/ 	.short	0x0100
        /*0442*/ 	.byte	0x08
	.zero		1


	//   ....[15]....
        /*0444*/ 	.word	0x00000790
        /*0448*/ 	.word	0x000000ff
        /*044c*/ 	.word	0x000168a0
        /*0450*/ 	.short	0x0100
        /*0452*/ 	.byte	0x08
	.zero		1


	//   ....[16]....
        /*0454*/ 	.word	0x000007a0
        /*0458*/ 	.word	0x000000ff
        /*045c*/ 	.word	0x00016898
        /*0460*/ 	.short	0x0100
        /*0462*/ 	.byte	0x08
	.zero		1


	//   ....[17]....
        /*0464*/ 	.word	0x000007b0
        /*0468*/ 	.word	0x000000ff
        /*046c*/ 	.word	0x000168a8
        /*0470*/ 	.short	0x0100
        /*0472*/ 	.byte	0x08
	.zero		1


	//   ....[18]....
        /*0474*/ 	.word	0x000008e0
        /*0478*/ 	.word	0x000000ff
        /*047c*/ 	.word	0x000168b0
        /*0480*/ 	.short	0x0100
        /*0482*/ 	.byte	0x08
	.zero		1


	//   ....[19]....
        /*0484*/ 	.word	0x000008f0
        /*0488*/ 	.word	0x000000ff
        /*048c*/ 	.word	0x000168c0
        /*0490*/ 	.short	0x0100
        /*0492*/ 	.byte	0x08
	.zero		1


	//   ....[20]....
        /*0494*/ 	.word	0x00000900
        /*0498*/ 	.word	0x000000ff
        /*049c*/ 	.word	0x000168b8
        /*04a0*/ 	.short	0x0100
        /*04a2*/ 	.byte	0x08
	.zero		1


	//   ....[21]....
        /*04a4*/ 	.word	0x00000910
        /*04a8*/ 	.word	0x000000ff
        /*04ac*/ 	.word	0x000168c8
        /*04b0*/ 	.short	0x0100
        /*04b2*/ 	.byte	0x08
	.zero		1


	//   ....[22]....
        /*04b4*/ 	.word	0x00001980
        /*04b8*/ 	.word	0x000000ff
        /*04bc*/ 	.word	0x00016800
        /*04c0*/ 	.short	0x010a
        /*04c2*/ 	.byte	0x2d
	.zero		1


	//   ....[23]....
        /*04c4*/ 	.word	0x00001a00
        /*04c8*/ 	.word	0x00000005
        /*04cc*/ 	.word	0x00016830
        /*04d0*/ 	.short	0x010a
        /*04d2*/ 	.byte	0x3f
	.zero		1


	//   ....[24]....
        /*04d4*/ 	.word	0x00001a60
        /*04d8*/ 	.word	0x00000005
        /*04dc*/ 	.word	0x00016830
        /*04e0*/ 	.short	0x010a
        /*04e2*/ 	.byte	0x3f
	.zero		1


	//   ....[25]....
        /*04e4*/ 	.word	0x00001dc0
        /*04e8*/ 	.word	0x00000000
        /*04ec*/ 	.word	0x00000000
        /*04f0*/ 	.short	0x0101
        /*04f2*/ 	.byte	0x3f
	.zero		1


	//   ....[26]....
        /*04f4*/ 	.word	0x00004b70
        /*04f8*/ 	.word	0x000000ff
        /*04fc*/ 	.word	0x00016830
        /*0500*/ 	.short	0x010a
        /*0502*/ 	.byte	0x06
	.zero		1


	//   ....[27]....
        /*0504*/ 	.word	0x00004bb0
        /*0508*/ 	.word	0x000000ff
        /*050c*/ 	.word	0x00016830
        /*0510*/ 	.short	0x010a
        /*0512*/ 	.byte	0x06
	.zero		1


	//   ....[28]....
        /*0514*/ 	.word	0x00004db0
        /*0518*/ 	.word	0x000000ff
        /*051c*/ 	.word	0x00016850
        /*0520*/ 	.short	0x010a
        /*0522*/ 	.byte	0x06
	.zero		1


	//   ....[29]....
        /*0524*/ 	.word	0x00004df0
        /*0528*/ 	.word	0x000000ff
        /*052c*/ 	.word	0x00016850
        /*0530*/ 	.short	0x010a
        /*0532*/ 	.byte	0x06
	.zero		1


	//   ....[30]....
        /*0534*/ 	.word	0x000051e0
        /*0538*/ 	.word	0x0000000c
        /*053c*/ 	.word	0x00000000
        /*0540*/ 	.short	0x0101
        /*0542*/ 	.byte	0x3f
	.zero		1


	//   ....[31]....
        /*0544*/ 	.word	0x00007040
        /*0548*/ 	.word	0x0000001d
        /*054c*/ 	.word	0x00000000
        /*0550*/ 	.short	0x0101
        /*0552*/ 	.byte	0x3f
	.zero		1


	//   ....[32]....
        /*0554*/ 	.word	0x00007ac0
        /*0558*/ 	.word	0x000000ff
        /*055c*/ 	.word	0x00016830
        /*0560*/ 	.short	0x010a
        /*0562*/ 	.byte	0x06
	.zero		1


	//   ....[33]....
        /*0564*/ 	.word	0x00007b00
        /*0568*/ 	.word	0x000000ff
        /*056c*/ 	.word	0x00016830
        /*0570*/ 	.short	0x010a
        /*0572*/ 	.byte	0x06
	.zero		1


	//   ....[34]....
        /*0574*/ 	.word	0x00007d00
        /*0578*/ 	.word	0x000000ff
        /*057c*/ 	.word	0x00016850
        /*0580*/ 	.short	0x010a
        /*0582*/ 	.byte	0x06
	.zero		1


	//   ....[35]....
        /*0584*/ 	.word	0x00007d40
        /*0588*/ 	.word	0x000000ff
        /*058c*/ 	.word	0x00016850
        /*0590*/ 	.short	0x010a
        /*0592*/ 	.byte	0x06
	.zero		1


	//   ....[36]....
        /*0594*/ 	.word	0x00008fa0
        /*0598*/ 	.word	0x0000001b
        /*059c*/ 	.word	0x00000000
        /*05a0*/ 	.short	0x0101
        /*05a2*/ 	.byte	0x3f
	.zero		1


	//   ....[37]....
        /*05a4*/ 	.word	0x00009050
        /*05a8*/ 	.word	0x0000001f
        /*05ac*/ 	.word	0x00000000
        /*05b0*/ 	.short	0x0101
        /*05b2*/ 	.byte	0x3f
	.zero		1


	//   ....[38]....
        /*05b4*/ 	.word	0x00009840
        /*05b8*/ 	.word	0x000000ff
        /*05bc*/ 	.word	0x00016830
        /*05c0*/ 	.short	0x010a
        /*05c2*/ 	.byte	0x06
	.zero		1


	//   ....[39]....
        /*05c4*/ 	.word	0x00009880
        /*05c8*/ 	.word	0x000000ff
        /*05cc*/ 	.word	0x00016830
        /*05d0*/ 	.short	0x010a
        /*05d2*/ 	.byte	0x06
	.zero		1


	//   ....[40]....
        /*05d4*/ 	.word	0x00009a80
        /*05d8*/ 	.word	0x000000ff
        /*05dc*/ 	.word	0x00016850
        /*05e0*/ 	.short	0x010a
        /*05e2*/ 	.byte	0x06
	.zero		1


	//   ....[41]....
        /*05e4*/ 	.word	0x00009ac0
        /*05e8*/ 	.word	0x000000ff
        /*05ec*/ 	.word	0x00016850
        /*05f0*/ 	.short	0x010a
        /*05f2*/ 	.byte	0x06
	.zero		1


	//   ....[42]....
        /*05f4*/ 	.word	0x00009eb0
        /*05f8*/ 	.word	0x0000000a
        /*05fc*/ 	.word	0x00000000
        /*0600*/ 	.short	0x0101
        /*0602*/ 	.byte	0x3f
	.zero		1


	//   ....[43]....
        /*0604*/ 	.word	0x0000bc50
        /*0608*/ 	.word	0x0000001b
        /*060c*/ 	.word	0x00000000
        /*0610*/ 	.short	0x0101
        /*0612*/ 	.byte	0x3f
	.zero		1


	//   ....[44]....
        /*0614*/ 	.word	0x0000c470
        /*0618*/ 	.word	0x000000ff
        /*061c*/ 	.word	0x00016850
        /*0620*/ 	.short	0x010a
        /*0622*/ 	.byte	0x05
	.zero		1


	//   ....[45]....
        /*0624*/ 	.word	0x0000c4b0
        /*0628*/ 	.word	0x000000ff
        /*062c*/ 	.word	0x00016850
        /*0630*/ 	.short	0x010a
        /*0632*/ 	.byte	0x05
	.zero		1


	//   ....[46]....
        /*0634*/ 	.word	0x0000c9e0
        /*0638*/ 	.word	0x00000008
        /*063c*/ 	.word	0x00000000
        /*0640*/ 	.short	0x0101
        /*0642*/ 	.byte	0x3f
	.zero		1


	//   ....[47]....
        /*0644*/ 	.word	0x0000d790
        /*0648*/ 	.word	0x00000000
        /*064c*/ 	.word	0x00000000
        /*0650*/ 	.short	0x0101
        /*0652*/ 	.byte	0x3f
	.zero		1


	//   ....[48]....
        /*0654*/ 	.word	0x00010250
        /*0658*/ 	.word	0x00000005
        /*065c*/ 	.word	0x00016840
        /*0660*/ 	.short	0x010a
        /*0662*/ 	.byte	0x3f
	.zero		1


	//   ....[49]....
        /*0664*/ 	.word	0x00010580
        /*0668*/ 	.word	0x00000019
        /*066c*/ 	.word	0x00016820
        /*0670*/ 	.short	0x010a
        /*0672*/ 	.byte	0x3f
	.zero		1


	//   ....[50]....
        /*0674*/ 	.word	0x00010860
        /*0678*/ 	.word	0x00000003
        /*067c*/ 	.word	0x00016840
        /*0680*/ 	.short	0x010a
        /*0682*/ 	.byte	0x3f
	.zero		1


	//   ....[51]....
        /*0684*/ 	.word	0x00010a40
        /*0688*/ 	.word	0x00000002
        /*068c*/ 	.word	0x00000060
        /*0690*/ 	.short	0x010a
        /*0692*/ 	.byte	0x3f
	.zero		1


	//   ....[52]....
        /*0694*/ 	.word	0x00010ec0
        /*0698*/ 	.word	0x00000003
        /*069c*/ 	.word	0x00016840
        /*06a0*/ 	.short	0x010a
        /*06a2*/ 	.byte	0x3f
	.zero		1


	//   ....[53]....
        /*06a4*/ 	.word	0x000110a0
        /*06a8*/ 	.word	0x00000003
        /*06ac*/ 	.word	0x00000060
        /*06b0*/ 	.short	0x010a
        /*06b2*/ 	.byte	0x3f
	.zero		1


	//   ....[54]....
        /*06b4*/ 	.word	0x00011470
        /*06b8*/ 	.word	0x00000002
        /*06bc*/ 	.word	0x00016840
        /*06c0*/ 	.short	0x010a
        /*06c2*/ 	.byte	0x3f
	.zero		1


	//   ....[55]....
        /*06c4*/ 	.word	0x00011660
        /*06c8*/ 	.word	0x00000002
        /*06cc*/ 	.word	0x00000060
        /*06d0*/ 	.short	0x010a
        /*06d2*/ 	.byte	0x3f
	.zero		1


	//   ....[56]....
        /*06d4*/ 	.word	0x000119a0
        /*06d8*/ 	.word	0x00000003
        /*06dc*/ 	.word	0x00016860
        /*06e0*/ 	.short	0x010a
        /*06e2*/ 	.byte	0x3f
	.zero		1


	//   ....[57]....
        /*06e4*/ 	.word	0x00012800
        /*06e8*/ 	.word	0x00000009
        /*06ec*/ 	.word	0x00016820
        /*06f0*/ 	.short	0x010a
        /*06f2*/ 	.byte	0x3f
	.zero		1


	//   ....[58]....
        /*06f4*/ 	.word	0x000129a0
        /*06f8*/ 	.word	0x00000007
        /*06fc*/ 	.word	0x00000000
        /*0700*/ 	.short	0x010a
        /*0702*/ 	.byte	0x3f
	.zero		1


	//   ....[59]....
        /*0704*/ 	.word	0x00012a10
        /*0708*/ 	.word	0x00000003
        /*070c*/ 	.word	0x00000000
        /*0710*/ 	.short	0x010a
        /*0712*/ 	.byte	0x3f
	.zero		1


	//   ....[60]....
        /*0714*/ 	.word	0x00012a70
        /*0718*/ 	.word	0x00000005
        /*071c*/ 	.word	0x00000000
        /*0720*/ 	.short	0x010a
        /*0722*/ 	.byte	0x3f
	.zero		1


	//   ....[61]....
        /*0724*/ 	.word	0x00012aa0
        /*0728*/ 	.word	0x00000003
        /*072c*/ 	.word	0x00000000
        /*0730*/ 	.short	0x010a
        /*0732*/ 	.byte	0x3f
	.zero		1


	//   ....[62]....
        /*0734*/ 	.word	0x00012b10
        /*0738*/ 	.word	0x00000003
        /*073c*/ 	.word	0x00016800
        /*0740*/ 	.short	0x010a
        /*0742*/ 	.byte	0x3f
	.zero		1


	//   ....[63]....
        /*0744*/ 	.word	0x00012b60
        /*0748*/ 	.word	0x00000005
        /*074c*/ 	.word	0x00016830
        /*0750*/ 	.short	0x010a
        /*0752*/ 	.byte	0x3f
	.zero		1


	//   ....[64]....
        /*0754*/ 	.word	0x00012bc0
        /*0758*/ 	.word	0x0000000f
        /*075c*/ 	.word	0x00016830
        /*0760*/ 	.short	0x010a
        /*0762*/ 	.byte	0x3f
	.zero		1


	//   ....[65]....
        /*0764*/ 	.word	0x00012c20
        /*0768*/ 	.word	0x0000000f
        /*076c*/ 	.word	0x00016850
        /*0770*/ 	.short	0x010a
        /*0772*/ 	.byte	0x3f
	.zero		1


	//   ....[66]....
        /*0774*/ 	.word	0x00012c80
        /*0778*/ 	.word	0x0000000b
        /*077c*/ 	.word	0x00016830
        /*0780*/ 	.short	0x010a
        /*0782*/ 	.byte	0x3f
	.zero		1


	//   ....[67]....
        /*0784*/ 	.word	0x00012ce0
        /*0788*/ 	.word	0x0000000b
        /*078c*/ 	.word	0x00016850
        /*0790*/ 	.short	0x010a
        /*0792*/ 	.byte	0x3f
	.zero		1


	//   ....[68]....
        /*0794*/ 	.word	0x00012d40
        /*0798*/ 	.word	0x00000015
        /*079c*/ 	.word	0x00016830
        /*07a0*/ 	.short	0x010a
        /*07a2*/ 	.byte	0x3f
	.zero		1


	//   ....[69]....
        /*07a4*/ 	.word	0x00012da0
        /*07a8*/ 	.word	0x00000015
        /*07ac*/ 	.word	0x00016850
        /*07b0*/ 	.short	0x010a
        /*07b2*/ 	.byte	0x3f
	.zero		1


	//   ....[70]....
        /*07b4*/ 	.word	0x00012e00
        /*07b8*/ 	.word	0x00000004
        /*07bc*/ 	.word	0x00016850
        /*07c0*/ 	.short	0x010a
        /*07c2*/ 	.byte	0x3f
	.zero		1


	//   ....[71]....
        /*07c4*/ 	.word	0x00012fa0
        /*07c8*/ 	.word	0x00000005
        /*07cc*/ 	.word	0x00016840
        /*07d0*/ 	.short	0x010a
        /*07d2*/ 	.byte	0x3f
	.zero		1


	//   ....[72]....
        /*07d4*/ 	.word	0x00012ff0
        /*07d8*/ 	.word	0x00000019
        /*07dc*/ 	.word	0x00016820
        /*07e0*/ 	.short	0x010a
        /*07e2*/ 	.byte	0x3f
	.zero		1


	//   ....[73]....
        /*07e4*/ 	.word	0x00013040
        /*07e8*/ 	.word	0x00000003
        /*07ec*/ 	.word	0x00016840
        /*07f0*/ 	.short	0x010a
        /*07f2*/ 	.byte	0x3f
	.zero		1


	//   ....[74]....
        /*07f4*/ 	.word	0x00013090
        /*07f8*/ 	.word	0x00000002
        /*07fc*/ 	.word	0x00000060
        /*0800*/ 	.short	0x010a
        /*0802*/ 	.byte	0x3f
	.zero		1


	//   ....[75]....
        /*0804*/ 	.word	0x000130e0
        /*0808*/ 	.word	0x00000003
        /*080c*/ 	.word	0x00016840
        /*0810*/ 	.short	0x010a
        /*0812*/ 	.byte	0x3f
	.zero		1


	//   ....[76]....
        /*0814*/ 	.word	0x00013130
        /*0818*/ 	.word	0x00000003
        /*081c*/ 	.word	0x00000060
        /*0820*/ 	.short	0x010a
        /*0822*/ 	.byte	0x3f
	.zero		1


	//   ....[77]....
        /*0824*/ 	.word	0x00013180
        /*0828*/ 	.word	0x00000002
        /*082c*/ 	.word	0x00016840
        /*0830*/ 	.short	0x010a
        /*0832*/ 	.byte	0x3f
	.zero		1


	//   ....[78]....
        /*0834*/ 	.word	0x000131d0
        /*0838*/ 	.word	0x00000002
        /*083c*/ 	.word	0x00000060
        /*0840*/ 	.short	0x010a
        /*0842*/ 	.byte	0x3f
	.zero		1


	//   ....[79]....
        /*0844*/ 	.word	0x00013220
        /*0848*/ 	.word	0x00000003
        /*084c*/ 	.word	0x00016860
        /*0850*/ 	.short	0x010a
        /*0852*/ 	.byte	0x3f
	.zero		1


	//   ....[80]....
        /*0854*/ 	.word	0x00013bd0
        /*0858*/ 	.word	0x00000009
        /*085c*/ 	.word	0x00016820
        /*0860*/ 	.short	0x010a
        /*0862*/ 	.byte	0x3f
	.zero		1


	//   ....[81]....
        /*0864*/ 	.word	0x00013d70
        /*0868*/ 	.word	0x00000007
        /*086c*/ 	.word	0x00000000
        /*0870*/ 	.short	0x010a
        /*0872*/ 	.byte	0x3f
	.zero		1


	//   ....[82]....
        /*0874*/ 	.word	0x00013dc0
        /*0878*/ 	.word	0x00000003
        /*087c*/ 	.word	0x00000000
        /*0880*/ 	.short	0x010a
        /*0882*/ 	.byte	0x3f
	.zero		1


	//   ....[83]....
        /*0884*/ 	.word	0x00013e10
        /*0888*/ 	.word	0x00000005
        /*088c*/ 	.word	0x00000000
        /*0890*/ 	.short	0x010a
        /*0892*/ 	.byte	0x3f
	.zero		1


	//----- nvinfo : EIATTR_NUM_MBARRIERS
	.align		4
.L_209:
        /*0894*/ 	.byte	0x03, 0x38
        /*0896*/ 	.short	0x0016


	//----- nvinfo : EIATTR_EXIT_INSTR_OFFSETS
	.align		4
        /*0898*/ 	.byte	0x04, 0x1c
        /*089a*/ 	.short	(.L_211 - .L_210)


	//   ....[0]....
.L_210:
        /*089c*/ 	.word	0x00000ab0


	//   ....[1]....
        /*08a0*/ 	.word	0x0000e540


	//   ....[2]....
        /*08a4*/ 	.word	0x0000e5a0


	//   ....[3]....
        /*08a8*/ 	.word	0x00012af0


	//----- nvinfo : EIATTR_MAX_THREADS
	.align		4
.L_211:
        /*08ac*/ 	.byte	0x04, 0x05
        /*08ae*/ 	.short	(.L_213 - .L_212)
.L_212:
        /*08b0*/ 	.word	0x00000200
        /*08b4*/ 	.word	0x00000001
        /*08b8*/ 	.word	0x00000001


	//----- nvinfo : EIATTR_CRS_STACK_SIZE
	.align		4
.L_213:
        /*08bc*/ 	.byte	0x04, 0x1e
        /*08be*/ 	.short	(.L_215 - .L_214)
.L_214:
        /*08c0*/ 	.word	0x00000000


	//----- nvinfo : EIATTR_CBANK_PARAM_SIZE
	.align		4
.L_215:
        /*08c4*/ 	.byte	0x03, 0x19
        /*08c6*/ 	.short	0x0a70


	//----- nvinfo : EIATTR_PARAM_CBANK
	.align		4
        /*08c8*/ 	.byte	0x04, 0x0a
        /*08ca*/ 	.short	(.L_217 - .L_216)
	.align		4
.L_216:
        /*08cc*/ 	.word	index@(.nv.constant0._ZN7cutlass13device_kernelIN5flash11enable_sm90INS1_16FlashAttnFwdSm90INS1_25CollectiveMainloopFwdSm90ILi2EN4cute5tupleIJNS5_1CILi1EEES8_S8_EEENS6_IJNS7_ILi192EEENS7_ILi128EEENS7_ILi64EEEEEELi64ENS_10bfloat16_tEfNS_4arch4Sm90ELb0ELb1ELb0ELb1ELb0ELb0ELb0ELb1ELb1ELb0ELb0ELb0EEENS1_21CollectiveEpilogueFwdINS6_IJSA_SC_SB_EEES9_SE_SG_Li384ELb1ELb0ELb0ELb0EEENS1_36VarlenDynamicPersistentTileSchedulerILi192ELi128ELi384ELi32ELb0ELb0ELb1ELb1ELb0ELb1EEEEEEEEEvNT_6ParamsE)
        /*08d0*/ 	.short	0x0210
        /*08d2*/ 	.short	0x0a70


	//----- nvinfo : EIATTR_SW_WAR
	.align		4
.L_217:
        /*08d4*/ 	.byte	0x04, 0x36
        /*08d6*/ 	.short	(.L_219 - .L_218)
.L_218:
        /*08d8*/ 	.word	0x00000008
.L_219:


//--------------------- .nv.info._ZN7cutlass13device_kernelIN5flash11enable_sm90INS1_16FlashAttnFwdSm90INS1_25CollectiveMainloopFwdSm90ILi2EN4cute5tupleIJNS5_1CILi1EEES8_S8_EEENS6_IJNS7_ILi192EEENS7_ILi128EEENS7_ILi64EEEEEELi64ENS_10bfloat16_tEfNS_4arch4Sm90ELb0ELb1ELb0ELb1ELb0ELb1ELb0ELb1ELb1ELb0ELb0ELb0EEENS1_21CollectiveEpilogueFwdINS6_IJSA_SC_SB_EEES9_SE_SG_Li384ELb1ELb0ELb0ELb0EEENS1_36VarlenDynamicPersistentTileSchedulerILi192ELi128ELi384ELi32ELb0ELb0ELb1ELb1ELb0ELb1EEEEEEEEEvNT_6ParamsE --------------------------
	.section	.nv.info._ZN7cutlass13device_kernelIN5flash11enable_sm90INS1_16FlashAttnFwdSm90INS1_25CollectiveMainloopFwdSm90ILi2EN4cute5tupleIJNS5_1CILi1EEES8_S8_EEENS6_IJNS7_ILi192EEENS7_ILi128EEENS7_ILi64EEEEEELi64ENS_10bfloat16_tEfNS_4arch4Sm90ELb0ELb1ELb0ELb1ELb0ELb1ELb0ELb1ELb1ELb0ELb0ELb0EEENS1_21CollectiveEpilogueFwdINS6_IJSA_SC_SB_EEES9_SE_SG_Li384ELb1ELb0ELb0ELb0EEENS1_36VarlenDynamicPersistentTileSchedulerILi192ELi128ELi384ELi32ELb0ELb0ELb1ELb1ELb0ELb1EEEEEEEEEvNT_6ParamsE,"",@"SHT_CUDA_INFO"
	.sectionflags	@""
	.align	4


	//----- nvinfo : EIATTR_CUDA_API_VERSION
	.align		4
        /*0000*/ 	.byte	0x04, 0x37
        /*0002*/ 	.short	(.L_221 - .L_220)
.L_220:
        /*0004*/ 	.word	0x00000082


	//----- nvinfo : EIATTR_KPARAM_INFO
	.align		4
.L_221:
        /*0008*/ 	.byte	0x04, 0x17
        /*000a*/ 	.short	(.L_223 - .L_222)
.L_222:
        /*000c*/ 	.word	0x00000000
        /*0010*/ 	.short	0x0000
        /*0012*/ 	.short	0x0070
        /*0014*/ 	.byte	0x00, 0xf0, 0x01, 0x28


	//----- nvinfo : EIATTR_SPARSE_MMA_MASK
	.align		4
.L_223:
        /*0018*/ 	.byte	0x03, 0x50
        /*001a*/ 	.short	0x0000


	//----- nvinfo : EIATTR_MAXREG_COUNT
	.align		4
        /*001c*/ 	.byte	0x03, 0x1b
        /*001e*/ 	.short	0x0080


	//----- nvinfo : EIATTR_NUM_BARRIERS
	.align		4
        /*0020*/ 	.byte	0x02, 0x4c
        /*0022*/ 	.byte	0x10
	.zero		1


	//----- nvinfo : EIATTR_EXTERNS
	.align		4
        /*0024*/ 	.byte	0x04, 0x0f
        /*0026*/ 	.short	(.L_225 - .L_224)


	//   ....[0]....
	.align		4
.L_224:
        /*0028*/ 	.word	index@(__assertfail)


	//----- nvinfo : EIATTR_ANNOTATIONS
	.align		4
.L_225:
        /*002c*/ 	.byte	0x04, 0x55
        /*002e*/ 	.short	(.L_227 - .L_226)


	//   ....[0]....
.L_226:
        /* <DEDUP_REMOVED lines=48> */
        /*0324*/ 	.byte	0xc0, 0xc3, 0x01, 0x00


	//----- nvinfo : EIATTR_MERCURY_ISA_VERSION
	.align		4
.L_227:
        /*0328*/ 	.byte	0x03, 0x5f
        /*032a*/ 	.short	0x0101


	//----- nvinfo : EIATTR_UNUSED_LOAD_BYTE_OFFSET
	.align		4
        /*032c*/ 	.byte	0x04, 0x44
        /*032e*/ 	.short	(.L_229 - .L_228)


	//   ....[0]....
.L_228:
        /*0330*/ 	.word	0x00000b20
        /*0334*/ 	.word	0x0000fff0


	//   ....[1]....
        /*0338*/ 	.word	0x000152b0
        /*033c*/ 	.word	0x0000fff0


	//----- nvinfo : EIATTR_INT_WARP_WIDE_INSTR_OFFSETS
	.align		4
.L_229:
        /*0340*/ 	.byte	0x04, 0x31
        /*0342*/ 	.short	(.L_231 - .L_230)


	//   ....[0]....
.L_230:
        /*0344*/ 	.word	0x000001c0


	//   ....[1]....
        /*0348*/ 	.word	0x00000200


	//   ....[2]....
        /*034c*/ 	.word	0x00000270


	//   ....[3]....
        /*0350*/ 	.word	0x00019010


	//   ....[4]....
        /*0354*/ 	.word	0x000190a0


	//   ....[5]....
        /*0358*/ 	.word	0x00019550


	//   ....[6]....
        /*035c*/ 	.word	0x00019590


	//   ....[7]....
        /*0360*/ 	.word	0x0001af80


	//   ....[8]....
        /*0364*/ 	.word	0x0001b010


	//----- nvinfo : EIATTR_COOP_GROUP_MASK_REGIDS
	.align		4
.L_231:
        /*0368*/ 	.byte	0x04, 0x29
        /*036a*/ 	.short	(.L_233 - .L_232)


	//   ....[0]....
.L_232:
        /*036c*/ 	.word	0xffffffff


	//   ....[1]....
        /*0370*/ 	.word	0xffffffff


	//   ....[2]....
        /*0374*/ 	.word	0xffffffff


	//   ....[3]....
        /*0378*/ 	.word	0xffffffff


	//   ....[4]....
        /*037c*/ 	.word	0xffffffff


	//   ....[5]....
        /*0380*/ 	.word	0xffffffff


	//   ....[6]....
        /*0384*/ 	.word	0xffffffff


	//   ....[7]....
        /*0388*/ 	.word	0xffffffff


	//   ....[8]....
        /*038c*/ 	.word	0xffffffff


	//   ....[9]....
        /*0390*/ 	.word	0xffffffff


	//   ....[10]....
        /*0394*/ 	.word	0xffffffff


	//   ....[11]....
        /*0398*/ 	.word	0xffffffff


	//   ....[12]....
        /*039c*/ 	.word	0xffffffff


	//   ....[13]....
        /*03a0*/ 	.word	0xffffffff


	//   ....[14]....
        /*03a4*/ 	.word	0xffffffff


	//   ....[15]....
        /*03a8*/ 	.word	0xffffffff


	//   ....[16]....
        /*03ac*/ 	.word	0xffffffff


	//   ....[17]....
        /*03b0*/ 	.word	0xffffffff


	//   ....[18]....
        /*03b4*/ 	.word	0xffffffff


	//   ....[19]....
        /*03b8*/ 	.word	0xffffffff


	//   ....[20]....
        /*03bc*/ 	.word	0xffffffff


	//   ....[21]....
        /*03c0*/ 	.word	0xffffffff


	//   ....[22]....
        /*03c4*/ 	.word	0xffffffff


	//   ....[23]....
        /*03c8*/ 	.word	0xffffffff


	//   ....[24]....
        /*03cc*/ 	.word	0xffffffff


	//   ....[25]....
        /*03d0*/ 	.word	0xffffffff


	//   ....[26]....
        /*03d4*/ 	.word	0xffffffff


	//   ....[27]....
        /*03d8*/ 	.word	0xffffffff


	//   ....[28]....
        /*03dc*/ 	.word	0xffffffff


	//   ....[29]....
        /*03e0*/ 	.word	0xffffffff


	//   ....[30]....
        /*03e4*/ 	.word	0xffffffff


	//   ....[31]....
        /*03e8*/ 	.word	0xffffffff


	//   ....[32]....
        /*03ec*/ 	.word	0xffffffff


	//   ....[33]....
        /*03f0*/ 	.word	0xffffffff


	//   ....[34]....
        /*03f4*/ 	.word	0xffffffff


	//   ....[35]....
        /*03f8*/ 	.word	0xffffffff


	//   ....[36]....
        /*03fc*/ 	.word	0xffffffff


	//   ....[37]....
        /*0400*/ 	.word	0xffffffff


	//   ....[38]....
        /*0404*/ 	.word	0xffffffff


	//   ....[39]....
        /*0408*/ 	.word	0xffffffff


	//   ....[40]....
        /*040c*/ 	.word	0xffffffff


	//   ....[41]....
        /*0410*/ 	.word	0xffffffff


	//   ....[42]....
        /*0414*/ 	.word	0xffffffff


	//   ....[43]....
        /*0418*/ 	.word	0xffffffff


	//   ....[44]....
        /*041c*/ 	.word	0xffffffff


	//   ....[45]....
        /*0420*/ 	.word	0xffffffff


	//   ....[46]....
        /*0424*/ 	.word	0xffffffff


	//   ....[47]....
        /*0428*/ 	.word	0xffffffff


	//   ....[48]....
        /*042c*/ 	.word	0xffffffff


	//   ....[49]....
        /*0430*/ 	.word	0xffffffff


	//   ....[50]....
        /*0434*/ 	.word	0xffffffff


	//   ....[51]....
        /*0438*/ 	.word	0xffffffff


	//   ....[52]....
        /*043c*/ 	.word	0xffffffff


	//   ....[53]....
        /*0440*/ 	.word	0xffffffff


	//   ....[54]....
        /*0444*/ 	.word	0xffffffff


	//   ....[55]....
        /*0448*/ 	.word	0xffffffff


	//   ....[56]....
        /*044c*/ 	.word	0xffffffff


	//   ....[57]....
        /*0450*/ 	.word	0xffffffff


	//   ....[58]....
        /*0454*/ 	.word	0xffffffff


	//   ....[59]....
        /*0458*/ 	.word	0xffffffff


	//   ....[60]....
        /*045c*/ 	.word	0xffffffff


	//   ....[61]....
        /*0460*/ 	.word	0xffffffff


	//   ....[62]....
        /*0464*/ 	.word	0x0500000f


	//   ....[63]....
        /*0468*/ 	.word	0x0500000f


	//   ....[64]....
        /*046c*/ 	.word	0x0500000f


	//   ....[65]....
        /*0470*/ 	.word	0x0500000f


	//   ....[66]....
        /*0474*/ 	.word	0x0500000f


	//   ....[67]....
        /*0478*/ 	.word	0x0500000f


	//   ....[68]....
        /*047c*/ 	.word	0x0500000f


	//   ....[69]....
        /*0480*/ 	.word	0x0500000f


	//   ....[70]....
        /*0484*/ 	.word	0x0500000f


	//   ....[71]....
        /*0488*/ 	.word	0x0500000f


	//   ....[72]....
        /*048c*/ 	.word	0x0500000f


	//   ....[73]....
        /*0490*/ 	.word	0x0500000f


	//   ....[74]....
        /*0494*/ 	.word	0x0500000f


	//   ....[75]....
        /*0498*/ 	.word	0x0500000f


	//   ....[76]....
        /*049c*/ 	.word	0x0500000f


	//   ....[77]....
        /*04a0*/ 	.word	0x0500000f


	//   ....[78]....
        /*04a4*/ 	.word	0x0500000f


	//   ....[79]....
        /*04a8*/ 	.word	0x0500000f


	//   ....[80]....
        /*04ac*/ 	.word	0x0500000f


	//   ....[81]....
        /*04b0*/ 	.word	0x0500000f


	//   ....[82]....
        /*04b4*/ 	.word	0x0500000f


	//   ....[83]....
        /*04b8*/ 	.word	0x0500000f


	//   ....[84]....
        /*04bc*/ 	.word	0x0500000f


	//   ....[85]....
        /*04c0*/ 	.word	0x0500000f


	//   ....[86]....
        /*04c4*/ 	.word	0x0500000f


	//   ....[87]....
        /*04c8*/ 	.word	0x0500000f


	//   ....[88]....
        /*04cc*/ 	.word	0x0500000f


	//   ....[89]....
        /*04d0*/ 	.word	0x0500000f


	//   ....[90]....
        /*04d4*/ 	.word	0x0500000f


	//   ....[91]....
        /*04d8*/ 	.word	0x0500000f


	//   ....[92]....
        /*04dc*/ 	.word	0x0500000f


	//   ....[93]....
        /*04e0*/ 	.word	0x0500000f


	//   ....[94]....
        /*04e4*/ 	.word	0x0500000f


	//   ....[95]....
        /*04e8*/ 	.word	0x0500000f


	//   ....[96]....
        /*04ec*/ 	.word	0x0500000f


	//   ....[97]....
        /*04f0*/ 	.word	0x0500000f


	//   ....[98]....
        /*04f4*/ 	.word	0x0500000f


	//----- nvinfo : EIATTR_COOP_GROUP_INSTR_OFFSETS
	.align		4
.L_233:
        /*04f8*/ 	.byte	0x04, 0x28
        /*04fa*/ 	.short	(.L_235 - .L_234)


	//   ....[0]....
.L_234:
        /*04fc*/ 	.word	0x00000070


	//   ....[1]....
        /*0500*/ 	.word	0x000001d0


	//   ....[2]....
        /*0504*/ 	.word	0x00000220


	//   ....[3]....
        /*0508*/ 	.word	0x00000450


	//   ....[4]....
        /*050c*/ 	.word	0x000005b0


	//   ....[5]....
        /*0510*/ 	.word	0x000006d0


	//   ....[6]....
        /*0514*/ 	.word	0x00000830


	//   ....[7]....
        /*0518*/ 	.word	0x00005e80


	//   ....[8]....
        /*051c*/ 	.word	0x0000af60


	//   ....[9]....
        /*0520*/ 	.word	0x0000b070


	//   ....[10]....
        /*0524*/ 	.word	0x0000b950


	//   ....[11]....
        /*0528*/ 	.word	0x0000b9c0


	//   ....[12]....
        /*052c*/ 	.word	0x0000e020


	//   ....[13]....
        /*0530*/ 	.word	0x0000e120


	//   ....[14]....
        /*0534*/ 	.word	0x0000e890


	//   ....[15]....
        /*0538*/ 	.word	0x0000e8d0


	//   ....[16]....
        /*053c*/ 	.word	0x00010320


	//   ....[17]....
        /*0540*/ 	.word	0x00010340


	//   ....[18]....
        /*0544*/ 	.word	0x000108c0


	//   ....[19]....
        /*0548*/ 	.word	0x00010930


	//   ....[20]....
        /*054c*/ 	.word	0x00013230


	//   ....[21]....
        /*0550*/ 	.word	0x00013390


	//   ....[22]....
        /*0554*/ 	.word	0x00013a60


	//   ....[23]....
        /*0558*/ 	.word	0x00013ac0


	//   ....[24]....
        /*055c*/ 	.word	0x00014ad0


	//   ....[25]....
        /*0560*/ 	.word	0x00014e20


	//   ....[26]....
        /*0564*/ 	.word	0x00014ea0


	//   ....[27]....
        /*0568*/ 	.word	0x00014eb0


	//   ....[28]....
        /*056c*/ 	.word	0x00016d00


	//   ....[29]....
        /*0570*/ 	.word	0x00016e90


	//   ....[30]....
        /*0574*/ 	.word	0x00016ec0


	//   ....[31]....
        /*0578*/ 	.word	0x00016f00


	//   ....[32]....
        /*057c*/ 	.word	0x00016f60


	//   ....[33]....
        /*0580*/ 	.word	0x00016fc0


	//   ....[34]....
        /*0584*/ 	.word	0x00017000


	//   ....[35]....
        /*0588*/ 	.word	0x00017190


	//   ....[36]....
        /*058c*/ 	.word	0x000171f0


	//   ....[37]....
        /*0590*/ 	.word	0x00017230


	//   ....[38]....
        /*0594*/ 	.word	0x00017270


	//   ....[39]....
        /*0598*/ 	.word	0x000172a0


	//   ....[40]....
        /*059c*/ 	.word	0x000172d0


	//   ....[41]....
        /*05a0*/ 	.word	0x00017370


	//   ....[42]....
        /*05a4*/ 	.word	0x000173d0


	//   ....[43]....
        /*05a8*/ 	.word	0x00017460


	//   ....[44]....
        /*05ac*/ 	.word	0x0001b2d0


	//   ....[45]....
        /*05b0*/ 	.word	0x0001b2e0


	//   ....[46]....
        /*05b4*/ 	.word	0x0001b3d0


	//   ....[47]....
        /*05b8*/ 	.word	0x0001b430


	//   ....[48]....
        /*05bc*/ 	.word	0x0001b470


	//   ....[49]....
        /*05c0*/ 	.word	0x0001b4b0


	//   ....[50]....
        /*05c4*/ 	.word	0x0001b4e0


	//   ....[51]....
        /*05c8*/ 	.word	0x0001b510


	//   ....[52]....
        /*05cc*/ 	.word	0x0001b680


	//   ....[53]....
        /*05d0*/ 	.word	0x0001b6e0


	//   ....[54]....
        /*05d4*/ 	.word	0x0001b720


	//   ....[55]....
        /*05d8*/ 	.word	0x0001b760


	//   ....[56]....
        /*05dc*/ 	.word	0x0001b790


	//   ....[57]....
        /*05e0*/ 	.word	0x0001b7c0


	//   ....[58]....
        /*05e4*/ 	.word	0x0001b880


	//   ....[59]....
        /*05e8*/ 	.word	0x0001b8a0


	//   ....[60]....
        /*05ec*/ 	.word	0x0001b910


	//   ....[61]....
        /*05f0*/ 	.word	0x0001bf80


	//   ....[62]....
        /*05f4*/ 	.word	0x0001c390


	//   ....[63]....
        /*05f8*/ 	.word	0x0001c440


	//   ....[64]....
        /*05fc*/ 	.word	0x0001c4e0


	//   ....[65]....
        /*0600*/ 	.word	0x0001c580


	//   ....[66]....
        /*0604*/ 	.word	0x0001c620


	//   ....[67]....
        /*0608*/ 	.word	0x0001c6c0


	//   ....[68]....
        /*060c*/ 	.word	0x0001c760


	//   ....[69]....
        /*0610*/ 	.word	0x0001c800


	//   ....[70]....
        /*0614*/ 	.word	0x0001c8a0


	//   ....[71]....
        /*0618*/ 	.word	0x0001c990


	//   ....[72]....
        /*061c*/ 	.word	0x0001ca30


	//   ....[73]....
        /*0620*/ 	.word	0x0001cad0


	//   ....[74]....
        /*0624*/ 	.word	0x0001cb70


	//   ....[75]....
        /*0628*/ 	.word	0x0001cc10


	//   ....[76]....
        /*062c*/ 	.word	0x0001ccb0


	//   ....[77]....
        /*0630*/ 	.word	0x0001cd50


	//   ....[78]....
        /*0634*/ 	.word	0x0001cdf0


	//   ....[79]....
        /*0638*/ 	.word	0x0001d180


	//   ....[80]....
        /*063c*/ 	.word	0x0001d460


	//   ....[81]....
        /*0640*/ 	.word	0x0001d850


	//   ....[82]....
        /*0644*/ 	.word	0x0001d8e0


	//   ....[83]....
        /*0648*/ 	.word	0x0001d980


	//   ....[84]....
        /*064c*/ 	.word	0x0001da30


	//   ....[85]....
        /*0650*/ 	.word	0x0001dab0


	//   ....[86]....
        /*0654*/ 	.word	0x0001db30


	//   ....[87]....
        /*0658*/ 	.word	0x0001dbb0


	//   ....[88]....
        /*065c*/ 	.word	0x0001dc30


	//   ....[89]....
        /*0660*/ 	.word	0x0001dcc0


	//   ....[90]....
        /*0664*/ 	.word	0x0001dd70


	//   ....[91]....
        /*0668*/ 	.word	0x0001ddf0


	//   ....[92]....
        /*066c*/ 	.word	0x0001de70


	//   ....[93]....
        /*0670*/ 	.word	0x0001def0


	//   ....[94]....
        /*0674*/ 	.word	0x0001df70


	//   ....[95]....
        /*0678*/ 	.word	0x0001dfe0


	//   ....[96]....
        /*067c*/ 	.word	0x0001e080


	//   ....[97]....
        /*0680*/ 	.word	0x0001e110


	//   ....[98]....
        /*0684*/ 	.word	0x0001e230


	//----- nvinfo : EIATTR_REG_RECONFIG
	.align		4
.L_235:
        /*0688*/ 	.byte	0x01, 0x54
	.zero		2


	//----- nvinfo : EIATTR_SYSCALL_OFFSETS
	.align		4
        /*068c*/ 	.byte	0x04, 0x46
        /*068e*/ 	.short	(.L_237 - .L_236)


	//   ....[0]....
.L_236:
        /*0690*/ 	.word	0x00001910


	//   ....[1]....
        /*0694*/ 	.word	0x00001a60


	//   ....[2]....
        /*0698*/ 	.word	0x00006060


	//   ....[3]....
        /*069c*/ 	.word	0x00006530


	//   ....[4]....
        /*06a0*/ 	.word	0x00019220


	//   ....[5]....
        /*06a4*/ 	.word	0x00019350


	//   ....[6]....
        /*06a8*/ 	.word	0x00019450


	//----- nvinfo : EIATTR_MBARRIER_INSTR_OFFSETS
	.align		4
.L_237:
        /*06ac*/ 	.byte	0x04, 0x39
        /*06ae*/ 	.short	(.L_239 - .L_238)


	//   ....[0]....
.L_238:
        /*06b0*/ 	.word	0x00000300
        /*06b4*/ 	.word	0x000000ff
        /*06b8*/ 	.word	0x00016800
        /*06bc*/ 	.short	0x0100
        /*06be*/ 	.byte	0x08
	.zero		1


	//   ....[1]....
        /*06c0*/ 	.word	0x00000310
        /*06c4*/ 	.word	0x000000ff
        /*06c8*/ 	.word	0x00016820
        /*06cc*/ 	.short	0x0100
        /*06ce*/ 	.byte	0x08
	.zero		1


	//   ....[2]....
        /*06d0*/ 	.word	0x00000400
        /*06d4*/ 	.word	0x000000ff
        /*06d8*/ 	.word	0x00016830
        /*06dc*/ 	.short	0x0100
        /*06de*/ 	.byte	0x08
	.zero		1


	//   ....[3]....
        /*06e0*/ 	.word	0x00000410
        /*06e4*/ 	.word	0x000000ff
        /*06e8*/ 	.word	0x00016840
        /*06ec*/ 	.short	0x0100
        /*06ee*/ 	.byte	0x08
	.zero		1


	//   ....[4]....
        /*06f0*/ 	.word	0x00000420
        /*06f4*/ 	.word	0x000000ff
        /*06f8*/ 	.word	0x00016838
        /*06fc*/ 	.short	0x0100
        /*06fe*/ 	.byte	0x08
	.zero		1


	//   ....[5]....
        /*0700*/ 	.word	0x00000430
        /*0704*/ 	.word	0x000000ff
        /*0708*/ 	.word	0x00016848
        /*070c*/ 	.short	0x0100
        /*070e*/ 	.byte	0x08
	.zero		1


	//   ....[6]....
        /*0710*/ 	.word	0x00000560
        /*0714*/ 	.word	0x000000ff
        /*0718*/ 	.word	0x00016850
        /*071c*/ 	.short	0x0100
        /*071e*/ 	.byte	0x08
	.zero		1


	//   ....[7]....
        /*0720*/ 	.word	0x00000570
        /*0724*/ 	.word	0x000000ff
        /*0728*/ 	.word	0x00016860
        /*072c*/ 	.short	0x0100
        /*072e*/ 	.byte	0x08
	.zero		1


	//   ....[8]....
        /*0730*/ 	.word	0x00000580
        /*0734*/ 	.word	0x000000ff
        /*0738*/ 	.word	0x00016858
        /*073c*/ 	.short	0x0100
        /*073e*/ 	.byte	0x08
	.zero		1


	//   ....[9]....
        /*0740*/ 	.word	0x00000590
        /*0744*/ 	.word	0x000000ff
        /*0748*/ 	.word	0x00016868
        /*074c*/ 	.short	0x0100
        /*074e*/ 	.byte	0x08
	.zero		1


	//   ....[10]....
        /*0750*/ 	.word	0x00000680
        /*0754*/ 	.word	0x000000ff
        /*0758*/ 	.word	0x00016870
        /*075c*/ 	.short	0x0100
        /*075e*/ 	.byte	0x06
	.zero		1


	//   ....[11]....
        /*0760*/ 	.word	0x00000690
        /*0764*/ 	.word	0x000000ff
        /*0768*/ 	.word	0x00016880
        /*076c*/ 	.short	0x0100
        /*076e*/ 	.byte	0x06
	.zero		1


	//   ....[12]....
        /*0770*/ 	.word	0x000006a0
        /*0774*/ 	.word	0x000000ff
        /*0778*/ 	.word	0x00016878
        /*077c*/ 	.short	0x0100
        /*077e*/ 	.byte	0x06
	.zero		1


	//   ....[13]....
        /*0780*/ 	.word	0x000006b0
        /*0784*/ 	.word	0x000000ff
        /*0788*/ 	.word	0x00016888
        /*078c*/ 	.short	0x0100
        /*078e*/ 	.byte	0x06
	.zero		1


	//   ....[14]....
        /*0790*/ 	.word	0x000007e0
        /*0794*/ 	.word	0x000000ff
        /*0798*/ 	.word	0x00016890
        /*079c*/ 	.short	0x0100
        /*079e*/ 	.byte	0x08
	.zero		1


	//   ....[15]....
        /*07a0*/ 	.word	0x000007f0
        /*07a4*/ 	.word	0x000000ff
        /*07a8*/ 	.word	0x000168a0
        /*07ac*/ 	.short	0x0100
        /*07ae*/ 	.byte	0x08
	.zero		1


	//   ....[16]....
        /*07b0*/ 	.word	0x00000800
        /*07b4*/ 	.word	0x000000ff
        /*07b8*/ 	.word	0x00016898
        /*07bc*/ 	.short	0x0100
        /*07be*/ 	.byte	0x08
	.zero		1


	//   ....[17]....
        /*07c0*/ 	.word	0x00000810
        /*07c4*/ 	.word	0x000000ff
        /*07c8*/ 	.word	0x000168a8
        /*07cc*/ 	.short	0x0100
        /*07ce*/ 	.byte	0x08
	.zero		1


	//   ....[18]....
        /*07d0*/ 	.word	0x00000940
        /*07d4*/ 	.word	0x000000ff
        /*07d8*/ 	.word	0x000168b0
        /*07dc*/ 	.short	0x0100
        /*07de*/ 	.byte	0x08
	.zero		1


	//   ....[19]....
        /*07e0*/ 	.word	0x00000950
        /*07e4*/ 	.word	0x000000ff
        /*07e8*/ 	.word	0x000168c0
        /*07ec*/ 	.short	0x0100
        /*07ee*/ 	.byte	0x08
	.zero		1


	//   ....[20]....
        /*07f0*/ 	.word	0x00000960
        /*07f4*/ 	.word	0x000000ff
        /*07f8*/ 	.word	0x000168b8
        /*07fc*/ 	.short	0x0100
        /*07fe*/ 	.byte	0x08
	.zero		1


	//   ....[21]....
        /*0800*/ 	.word	0x00000970
        /*0804*/ 	.word	0x000000ff
        /*0808*/ 	.word	0x000168c8
        /*080c*/ 	.short	0x0100
        /*080e*/ 	.byte	0x08
	.zero		1


	//   ....[22]....
        /*0810*/ 	.word	0x00002d40
        /*0814*/ 	.word	0x00000055
        /*0818*/ 	.word	0x00016890
        /*081c*/ 	.short	0x010a
        /*081e*/ 	.byte	0x3f
	.zero		1


	//   ....[23]....
        /*0820*/ 	.word	0x00004110
        /*0824*/ 	.word	0x00000055
        /*0828*/ 	.word	0x00016890
        /*082c*/ 	.short	0x010a
        /*082e*/ 	.byte	0x3f
	.zero		1


	//   ....[24]....
        /*0830*/ 	.word	0x00005260
        /*0834*/ 	.word	0x00000055
        /*0838*/ 	.word	0x00016890
        /*083c*/ 	.short	0x010a
        /*083e*/ 	.byte	0x3f
	.zero		1


	//   ....[25]....
        /*0840*/ 	.word	0x00005470
        /*0844*/ 	.word	0x00000020
        /*0848*/ 	.word	0x00000000
        /*084c*/ 	.short	0x0101
        /*084e*/ 	.byte	0x3f
	.zero		1


	//   ....[26]....
        /*0850*/ 	.word	0x000054b0
        /*0854*/ 	.word	0x00000055
        /*0858*/ 	.word	0x000168b0
        /*085c*/ 	.short	0x010a
        /*085e*/ 	.byte	0x3f
	.zero		1


	//   ....[27]....
        /*0860*/ 	.word	0x00005890
        /*0864*/ 	.word	0x00000055
        /*0868*/ 	.word	0x00000000
        /*086c*/ 	.short	0x0101
        /*086e*/ 	.byte	0x3f
	.zero		1


	//   ....[28]....
        /*0870*/ 	.word	0x00006100
        /*0874*/ 	.word	0x00000002
        /*0878*/ 	.word	0x00016800
        /*087c*/ 	.short	0x010a
        /*087e*/ 	.byte	0x3f
	.zero		1


	//   ....[29]....
        /*0880*/ 	.word	0x00006150
        /*0884*/ 	.word	0x00000002
        /*0888*/ 	.word	0x00016800
        /*088c*/ 	.short	0x010a
        /*088e*/ 	.byte	0x3f
	.zero		1


	//   ....[30]....
        /*0890*/ 	.word	0x00006e90
        /*0894*/ 	.word	0x00000002
        /*0898*/ 	.word	0x00016800
        /*089c*/ 	.short	0x010a
        /*089e*/ 	.byte	0x3f
	.zero		1


	//   ....[31]....
        /*08a0*/ 	.word	0x00008450
        /*08a4*/ 	.word	0x00000002
        /*08a8*/ 	.word	0x00016800
        /*08ac*/ 	.short	0x010a
        /*08ae*/ 	.byte	0x3f
	.zero		1


	//   ....[32]....
        /*08b0*/ 	.word	0x00009540
        /*08b4*/ 	.word	0x00000007
        /*08b8*/ 	.word	0x00016830
        /*08bc*/ 	.short	0x010a
        /*08be*/ 	.byte	0x3f
	.zero		1


	//   ....[33]....
        /*08c0*/ 	.word	0x000096c0
        /*08c4*/ 	.word	0x00000007
        /*08c8*/ 	.word	0x00016830
        /*08cc*/ 	.short	0x010a
        /*08ce*/ 	.byte	0x3f
	.zero		1


	//   ....[34]....
        /*08d0*/ 	.word	0x00009b20
        /*08d4*/ 	.word	0x00000000
        /*08d8*/ 	.word	0x00000000
        /*08dc*/ 	.short	0x0101
        /*08de*/ 	.byte	0x3f
	.zero		1


	//   ....[35]....
        /*08e0*/ 	.word	0x0000c9d0
        /*08e4*/ 	.word	0x0000000d
        /*08e8*/ 	.word	0x00016830
        /*08ec*/ 	.short	0x010a
        /*08ee*/ 	.byte	0x3f
	.zero		1


	//   ....[36]....
        /*08f0*/ 	.word	0x0000ca20
        /*08f4*/ 	.word	0x0000000d
        /*08f8*/ 	.word	0x00016830
        /*08fc*/ 	.short	0x010a
        /*08fe*/ 	.byte	0x3f
	.zero		1


	//   ....[37]....
        /*0900*/ 	.word	0x0000cd30
        /*0904*/ 	.word	0x0000000d
        /*0908*/ 	.word	0x00016850
        /*090c*/ 	.short	0x010a
        /*090e*/ 	.byte	0x3f
	.zero		1


	//   ....[38]....
        /*0910*/ 	.word	0x0000cd70
        /*0914*/ 	.word	0x0000000d
        /*0918*/ 	.word	0x00016850
        /*091c*/ 	.short	0x010a
        /*091e*/ 	.byte	0x3f
	.zero		1


	//   ....[39]....
        /*0920*/ 	.word	0x0000d250
        /*0924*/ 	.word	0x00000013
        /*0928*/ 	.word	0x00000000
        /*092c*/ 	.short	0x0101
        /*092e*/ 	.byte	0x3f
	.zero		1


	//   ....[40]....
        /*0930*/ 	.word	0x0000eda0
        /*0934*/ 	.word	0x00000023
        /*0938*/ 	.word	0x00000000
        /*093c*/ 	.short	0x0101
        /*093e*/ 	.byte	0x3f
	.zero		1


	//   ....[41]....
        /*0940*/ 	.word	0x0000fba0
        /*0944*/ 	.word	0x00000000
        /*0948*/ 	.word	0x00016830
        /*094c*/ 	.short	0x010a
        /*094e*/ 	.byte	0x3f
	.zero		1


	//   ....[42]....
        /*0950*/ 	.word	0x0000fbf0
        /*0954*/ 	.word	0x00000000
        /*0958*/ 	.word	0x00016830
        /*095c*/ 	.short	0x010a
        /*095e*/ 	.byte	0x3f
	.zero		1


	//   ....[43]....
        /*0960*/ 	.word	0x0000ff00
        /*0964*/ 	.word	0x00000003
        /*0968*/ 	.word	0x00016850
        /*096c*/ 	.short	0x010a
        /*096e*/ 	.byte	0x3f
	.zero		1


	//   ....[44]....
        /*0970*/ 	.word	0x0000ff40
        /*0974*/ 	.word	0x00000003
        /*0978*/ 	.word	0x00016850
        /*097c*/ 	.short	0x010a
        /*097e*/ 	.byte	0x3f
	.zero		1


	//   ....[45]....
        /*0980*/ 	.word	0x00011120
        /*0984*/ 	.word	0x0000002b
        /*0988*/ 	.word	0x00000000
        /*098c*/ 	.short	0x0101
        /*098e*/ 	.byte	0x3f
	.zero		1


	//   ....[46]....
        /*0990*/ 	.word	0x000111b0
        /*0994*/ 	.word	0x00000017
        /*0998*/ 	.word	0x00000000
        /*099c*/ 	.short	0x0101
        /*099e*/ 	.byte	0x3f
	.zero		1


	//   ....[47]....
        /*09a0*/ 	.word	0x00011b40
        /*09a4*/ 	.word	0x00000000
        /*09a8*/ 	.word	0x00016830
        /*09ac*/ 	.short	0x010a
        /*09ae*/ 	.byte	0x3f
	.zero		1


	//   ....[48]....
        /*09b0*/ 	.word	0x00011b90
        /*09b4*/ 	.word	0x00000000
        /*09b8*/ 	.word	0x00016830
        /*09bc*/ 	.short	0x010a
        /*09be*/ 	.byte	0x3f
	.zero		1


	//   ....[49]....
        /*09c0*/ 	.word	0x00011ea0
        /*09c4*/ 	.word	0x00000003
        /*09c8*/ 	.word	0x00016850
        /*09cc*/ 	.short	0x010a
        /*09ce*/ 	.byte	0x3f
	.zero		1


	//   ....[50]....
        /*09d0*/ 	.word	0x00011ee0
        /*09d4*/ 	.word	0x00000003
        /*09d8*/ 	.word	0x00016850
        /*09dc*/ 	.short	0x010a
        /*09de*/ 	.byte	0x3f
	.zero		1


	//   ....[51]....
        /*09e0*/ 	.word	0x000123d0
        /*09e4*/ 	.word	0x00000078
        /*09e8*/ 	.word	0x00000000
        /*09ec*/ 	.short	0x0101
        /*09ee*/ 	.byte	0x3f
	.zero		1


	//   ....[52]....
        /*09f0*/ 	.word	0x00013eb0
        /*09f4*/ 	.word	0x0000002f
        /*09f8*/ 	.word	0x00000000
        /*09fc*/ 	.short	0x0101
        /*09fe*/ 	.byte	0x3f
	.zero		1


	//   ....[53]....
        /*0a00*/ 	.word	0x000149c0
        /*0a04*/ 	.word	0x0000000b
        /*0a08*/ 	.word	0x00016850
        /*0a0c*/ 	.short	0x010a
        /*0a0e*/ 	.byte	0x3f
	.zero		1


	//   ....[54]....
        /*0a10*/ 	.word	0x00014a30
        /*0a14*/ 	.word	0x0000000b
        /*0a18*/ 	.word	0x00016850
        /*0a1c*/ 	.short	0x010a
        /*0a1e*/ 	.byte	0x3f
	.zero		1


	//   ....[55]....
        /*0a20*/ 	.word	0x00015020
        /*0a24*/ 	.word	0x00000008
        /*0a28*/ 	.word	0x00000000
        /*0a2c*/ 	.short	0x0101
        /*0a2e*/ 	.byte	0x3f
	.zero		1


	//   ....[56]....
        /*0a30*/ 	.word	0x00015f70
        /*0a34*/ 	.word	0x00000000
        /*0a38*/ 	.word	0x00000000
        /*0a3c*/ 	.short	0x0101
        /*0a3e*/ 	.byte	0x3f
	.zero		1


	//   ....[57]....
        /*0a40*/ 	.word	0x00018410
        /*0a44*/ 	.word	0x00000008
        /*0a48*/ 	.word	0x00016820
        /*0a4c*/ 	.short	0x010a
        /*0a4e*/ 	.byte	0x3f
	.zero		1


	//   ....[58]....
        /*0a50*/ 	.word	0x00018480
        /*0a54*/ 	.word	0x00000009
        /*0a58*/ 	.word	0x000168a0
        /*0a5c*/ 	.short	0x010a
        /*0a5e*/ 	.byte	0x3f
	.zero		1


	//   ....[59]....
        /*0a60*/ 	.word	0x00018630
        /*0a64*/ 	.word	0x00000009
        /*0a68*/ 	.word	0x000168c0
        /*0a6c*/ 	.short	0x010a
        /*0a6e*/ 	.byte	0x3f
	.zero		1


	//   ....[60]....
        /*0a70*/ 	.word	0x000188a0
        /*0a74*/ 	.word	0x0000000c
        /*0a78*/ 	.word	0x000168a0
        /*0a7c*/ 	.short	0x010a
        /*0a7e*/ 	.byte	0x3f
	.zero		1


	//   ....[61]....
        /*0a80*/ 	.word	0x00018a40
        /*0a84*/ 	.word	0x0000000c
        /*0a88*/ 	.word	0x000168c0
        /*0a8c*/ 	.short	0x010a
        /*0a8e*/ 	.byte	0x3f
	.zero		1


	//   ....[62]....
        /*0a90*/ 	.word	0x000198e0
        /*0a94*/ 	.word	0x00000005
        /*0a98*/ 	.word	0x00016840
        /*0a9c*/ 	.short	0x010a
        /*0a9e*/ 	.byte	0x3f
	.zero		1


	//   ....[63]....
        /*0aa0*/ 	.word	0x00019c30
        /*0aa4*/ 	.word	0x0000001b
        /*0aa8*/ 	.word	0x00016820
        /*0aac*/ 	.short	0x010a
        /*0aae*/ 	.byte	0x3f
	.zero		1


	//   ....[64]....
        /*0ab0*/ 	.word	0x00019f20
        /*0ab4*/ 	.word	0x00000003
        /*0ab8*/ 	.word	0x00016840
        /*0abc*/ 	.short	0x010a
        /*0abe*/ 	.byte	0x3f
	.zero		1


	//   ....[65]....
        /*0ac0*/ 	.word	0x0001a100
        /*0ac4*/ 	.word	0x00000002
        /*0ac8*/ 	.word	0x00000060
        /*0acc*/ 	.short	0x010a
        /*0ace*/ 	.byte	0x3f
	.zero		1


	//   ....[66]....
        /*0ad0*/ 	.word	0x0001a5a0
        /*0ad4*/ 	.word	0x00000003
        /*0ad8*/ 	.word	0x00016840
        /*0adc*/ 	.short	0x010a
        /*0ade*/ 	.byte	0x3f
	.zero		1


	//   ....[67]....
        /*0ae0*/ 	.word	0x0001a780
        /*0ae4*/ 	.word	0x00000003
        /*0ae8*/ 	.word	0x00000060
        /*0aec*/ 	.short	0x010a
        /*0aee*/ 	.byte	0x3f
	.zero		1


	//   ....[68]....
        /*0af0*/ 	.word	0x0001ab50
        /*0af4*/ 	.word	0x00000002
        /*0af8*/ 	.word	0x00016840
        /*0afc*/ 	.short	0x010a
        /*0afe*/ 	.byte	0x3f
	.zero		1


	//   ....[69]....
        /*0b00*/ 	.word	0x0001ad40
        /*0b04*/ 	.word	0x00000002
        /*0b08*/ 	.word	0x00000060
        /*0b0c*/ 	.short	0x010a
        /*0b0e*/ 	.byte	0x3f
	.zero		1


	//   ....[70]....
        /*0b10*/ 	.word	0x0001b080
        /*0b14*/ 	.word	0x00000003
        /*0b18*/ 	.word	0x00016860
        /*0b1c*/ 	.short	0x010a
        /*0b1e*/ 	.byte	0x3f
	.zero		1


	//   ....[71]....
        /*0b20*/ 	.word	0x0001bf00
        /*0b24*/ 	.word	0x00000009
        /*0b28*/ 	.word	0x00016820
        /*0b2c*/ 	.short	0x010a
        /*0b2e*/ 	.byte	0x3f
	.zero		1


	//   ....[72]....
        /*0b30*/ 	.word	0x0001c090
        /*0b34*/ 	.word	0x00000007
        /*0b38*/ 	.word	0x00000000
        /*0b3c*/ 	.short	0x010a
        /*0b3e*/ 	.byte	0x3f
	.zero		1


	//   ....[73]....
        /*0b40*/ 	.word	0x0001c100
        /*0b44*/ 	.word	0x00000003
        /*0b48*/ 	.word	0x00000000
        /*0b4c*/ 	.short	0x010a
        /*0b4e*/ 	.byte	0x3f
	.zero		1


	//   ....[74]....
        /*0b50*/ 	.word	0x0001c160
        /*0b54*/ 	.word	0x00000005
        /*0b58*/ 	.word	0x00000000
        /*0b5c*/ 	.short	0x010a
        /*0b5e*/ 	.byte	0x3f
	.zero		1


	//   ....[75]....
        /*0b60*/ 	.word	0x0001c190
        /*0b64*/ 	.word	0x00000003
        /*0b68*/ 	.word	0x00000000
        /*0b6c*/ 	.short	0x010a
        /*0b6e*/ 	.byte	0x3f
	.zero		1


	//   ....[76]....
        /*0b70*/ 	.word	0x0001c1f0
        /*0b74*/ 	.word	0x00000055
        /*0b78*/ 	.word	0x00016890
        /*0b7c*/ 	.short	0x010a
        /*0b7e*/ 	.byte	0x3f
	.zero		1


	//   ....[77]....
        /*0b80*/ 	.word	0x0001c240
        /*0b84*/ 	.word	0x00000055
        /*0b88*/ 	.word	0x00016890
        /*0b8c*/ 	.short	0x010a
        /*0b8e*/ 	.byte	0x3f
	.zero		1


	//   ....[78]....
        /*0b90*/ 	.word	0x0001c290
        /*0b94*/ 	.word	0x00000055
        /*0b98*/ 	.word	0x00016890
        /*0b9c*/ 	.short	0x010a
        /*0b9e*/ 	.byte	0x3f
	.zero		1


	//   ....[79]....
        /*0ba0*/ 	.word	0x0001c2e0
        /*0ba4*/ 	.word	0x00000055
        /*0ba8*/ 	.word	0x000168b0
        /*0bac*/ 	.short	0x010a
        /*0bae*/ 	.byte	0x3f
	.zero		1


	//   ....[80]....
        /*0bb0*/ 	.word	0x0001c8e0
        /*0bb4*/ 	.word	0x00000002
        /*0bb8*/ 	.word	0x00016800
        /*0bbc*/ 	.short	0x010a
        /*0bbe*/ 	.byte	0x3f
	.zero		1


	//   ....[81]....
        /*0bc0*/ 	.word	0x0001ce30
        /*0bc4*/ 	.word	0x00000002
        /*0bc8*/ 	.word	0x00016800
        /*0bcc*/ 	.short	0x010a
        /*0bce*/ 	.byte	0x3f
	.zero		1


	//   ....[82]....
        /*0bd0*/ 	.word	0x0001ce80
        /*0bd4*/ 	.word	0x00000007
        /*0bd8*/ 	.word	0x00016830
        /*0bdc*/ 	.short	0x010a
        /*0bde*/ 	.byte	0x3f
	.zero		1


	//   ....[83]....
        /*0be0*/ 	.word	0x0001ced0
        /*0be4*/ 	.word	0x0000000d
        /*0be8*/ 	.word	0x00016830
        /*0bec*/ 	.short	0x010a
        /*0bee*/ 	.byte	0x3f
	.zero		1


	//   ....[84]....
        /*0bf0*/ 	.word	0x0001cf20
        /*0bf4*/ 	.word	0x0000000d
        /*0bf8*/ 	.word	0x00016850
        /*0bfc*/ 	.short	0x010a
        /*0bfe*/ 	.byte	0x3f
	.zero		1


	//   ....[85]....
        /*0c00*/ 	.word	0x0001cf70
        /*0c04*/ 	.word	0x00000000
        /*0c08*/ 	.word	0x00016830
        /*0c0c*/ 	.short	0x010a
        /*0c0e*/ 	.byte	0x3f
	.zero		1


	//   ....[86]....
        /*0c10*/ 	.word	0x0001cfc0
        /*0c14*/ 	.word	0x00000003
        /*0c18*/ 	.word	0x00016850
        /*0c1c*/ 	.short	0x010a
        /*0c1e*/ 	.byte	0x3f
	.zero		1


	//   ....[87]....
        /*0c20*/ 	.word	0x0001d010
        /*0c24*/ 	.word	0x00000000
        /*0c28*/ 	.word	0x00016830
        /*0c2c*/ 	.short	0x010a
        /*0c2e*/ 	.byte	0x3f
	.zero		1


	//   ....[88]....
        /*0c30*/ 	.word	0x0001d060
        /*0c34*/ 	.word	0x00000003
        /*0c38*/ 	.word	0x00016850
        /*0c3c*/ 	.short	0x010a
        /*0c3e*/ 	.byte	0x3f
	.zero		1


	//   ....[89]....
        /*0c40*/ 	.word	0x0001d0b0
        /*0c44*/ 	.word	0x0000000b
        /*0c48*/ 	.word	0x00016850
        /*0c4c*/ 	.short	0x010a
        /*0c4e*/ 	.byte	0x3f
	.zero		1


	//   ....[90]....
        /*0c50*/ 	.word	0x0001d240
        /*0c54*/ 	.word	0x00000008
        /*0c58*/ 	.word	0x00016820
        /*0c5c*/ 	.short	0x010a
        /*0c5e*/ 	.byte	0x3f
	.zero		1


	//   ....[91]....
        /*0c60*/ 	.word	0x0001d290
        /*0c64*/ 	.word	0x00000009
        /*0c68*/ 	.word	0x000168a0
        /*0c6c*/ 	.short	0x010a
        /*0c6e*/ 	.byte	0x3f
	.zero		1


	//   ....[92]....
        /*0c70*/ 	.word	0x0001d2e0
        /*0c74*/ 	.word	0x00000009
        /*0c78*/ 	.word	0x000168c0
        /*0c7c*/ 	.short	0x010a
        /*0c7e*/ 	.byte	0x3f
	.zero		1


	//   ....[93]....
        /*0c80*/ 	.word	0x0001d330
        /*0c84*/ 	.word	0x0000000c
        /*0c88*/ 	.word	0x000168a0
        /*0c8c*/ 	.short	0x010a
        /*0c8e*/ 	.byte	0x3f
	.zero		1


	//   ....[94]....
        /*0c90*/ 	.word	0x0001d380
        /*0c94*/ 	.word	0x0000000c
        /*0c98*/ 	.word	0x000168c0
        /*0c9c*/ 	.short	0x010a
        /*0c9e*/ 	.byte	0x3f
	.zero		1


	//   ....[95]....
        /*0ca0*/ 	.word	0x0001d520
        /*0ca4*/ 	.word	0x00000005
        /*0ca8*/ 	.word	0x00016840
        /*0cac*/ 	.short	0x010a
        /*0cae*/ 	.byte	0x3f
	.zero		1


	//   ....[96]....
        /*0cb0*/ 	.word	0x0001d570
        /*0cb4*/ 	.word	0x0000001b
        /*0cb8*/ 	.word	0x00016820
        /*0cbc*/ 	.short	0x010a
        /*0cbe*/ 	.byte	0x3f
	.zero		1


	//   ....[97]....
        /*0cc0*/ 	.word	0x0001d5c0
        /*0cc4*/ 	.word	0x00000003
        /*0cc8*/ 	.word	0x00016840
        /*0ccc*/ 	.short	0x010a
        /*0cce*/ 	.byte	0x3f
	.zero		1


	//   ....[98]....
        /*0cd0*/ 	.word	0x0001d610
        /*0cd4*/ 	.word	0x00000002
        /*0cd8*/ 	.word	0x00000060
        /*0cdc*/ 	.short	0x010a
        /*0cde*/ 	.byte	0x3f
	.zero		1


	//   ....[99]....
        /*0ce0*/ 	.word	0x0001d660
        /*0ce4*/ 	.word	0x00000003
        /*0ce8*/ 	.word	0x00016840
        /*0cec*/ 	.short	0x010a
        /*0cee*/ 	.byte	0x3f
	.zero		1


	//   ....[100]....
        /*0cf0*/ 	.word	0x0001d6b0
        /*0cf4*/ 	.word	0x00000003
        /*0cf8*/ 	.word	0x00000060
        /*0cfc*/ 	.short	0x010a
        /*0cfe*/ 	.byte	0x3f
	.zero		1


	//   ....[101]....
        /*0d00*/ 	.word	0x0001d700
        /*0d04*/ 	.word	0x00000002
        /*0d08*/ 	.word	0x00016840
        /*0d0c*/ 	.short	0x010a
        /*0d0e*/ 	.byte	0x3f
	.zero		1


	//   ....[102]....
        /*0d10*/ 	.word	0x0001d750
        /*0d14*/ 	.word	0x00000002
        /*0d18*/ 	.word	0x00000060
        /*0d1c*/ 	.short	0x010a
        /*0d1e*/ 	.byte	0x3f
	.zero		1


	//   ....[103]....
        /*0d20*/ 	.word	0x0001d7a0
        /*0d24*/ 	.word	0x00000003
        /*0d28*/ 	.word	0x00016860
        /*0d2c*/ 	.short	0x010a
        /*0d2e*/ 	.byte	0x3f
	.zero		1


	//   ....[104]....
        /*0d30*/ 	.word	0x0001e150
        /*0d34*/ 	.word	0x00000009
        /*0d38*/ 	.word	0x00016820
        /*0d3c*/ 	.short	0x010a
        /*0d3e*/ 	.byte	0x3f
	.zero		1


	//   ....[105]....
        /*0d40*/ 	.word	0x0001e2f0
        /*0d44*/ 	.word	0x00000007
        /*0d48*/ 	.word	0x00000000
        /*0d4c*/ 	.short	0x010a
        /*0d4e*/ 	.byte	0x3f
	.zero		1


	//   ....[106]....
        /*0d50*/ 	.word	0x0001e340
        /*0d54*/ 	.word	0x00000003
        /*0d58*/ 	.word	0x00000000
        /*0d5c*/ 	.short	0x010a
        /*0d5e*/ 	.byte	0x3f
	.zero		1


	//   ....[107]....
        /*0d60*/ 	.word	0x0001e390
        /*0d64*/ 	.word	0x00000005
        /*0d68*/ 	.word	0x00000000
        /*0d6c*/ 	.short	0x010a
        /*0d6e*/ 	.byte	0x3f
	.zero		1


	//----- nvinfo : EIATTR_NUM_MBARRIERS
	.align		4
.L_239:
        /*0d70*/ 	.byte	0x03, 0x38
        /*0d72*/ 	.short	0x0016


	//----- nvinfo : EIATTR_EXIT_INSTR_OFFSETS
	.align		4
        /*0d74*/ 	.byte	0x04, 0x1c
        /*0d76*/ 	.short	(.L_241 - .L_240)


	//   ....[0]....
.L_240:
        /*0d78*/ 	.word	0x0001c1e0


	//----- nvinfo : EIATTR_MAX_THREADS
	.align		4
.L_241:
        /*0d7c*/ 	.byte	0x04, 0x05
        /*0d7e*/ 	.short	(.L_243 - .L_242)
.L_242:
        /*0d80*/ 	.word	0x00000200
        /*0d84*/ 	.word	0x00000001
        /*0d88*/ 	.word	0x00000001


	//----- nvinfo : EIATTR_CRS_STACK_SIZE
	.align		4
.L_243:
        /*0d8c*/ 	.byte	0x04, 0x1e
        /*0d8e*/ 	.short	(.L_245 - .L_244)
.L_244:
        /*0d90*/ 	.word	0x00000000


	//----- nvinfo : EIATTR_CBANK_PARAM_SIZE
	.align		4
.L_245:
        /*0d94*/ 	.byte	0x03, 0x19
        /*0d96*/ 	.short	0x0a70


	//----- nvinfo : EIATTR_PARAM_CBANK
	.align		4
        /*0d98*/ 	.byte	0x04, 0x0a
        /*0d9a*/ 	.short	(.L_247 - .L_246)
	.align		4
.L_246:
        /*0d9c*/ 	.word	index@(.nv.constant0._ZN7cutlass13device_kernelIN5flash11enable_sm90INS1_16FlashAttnFwdSm90INS1_25CollectiveMainloopFwdSm90ILi2EN4cute5tupleIJNS5_1CILi1EEES8_S8_EEENS6_IJNS7_ILi192EEENS7_ILi128EEENS7_ILi64EEEEEELi64ENS_10bfloat16_tEfNS_4arch4Sm90ELb0ELb1ELb0ELb1ELb0ELb1ELb0ELb1ELb1ELb0ELb0ELb0EEENS1_21CollectiveEpilogueFwdINS6_IJSA_SC_SB_EEES9_SE_SG_Li384ELb1ELb0ELb0ELb0EEENS1_36VarlenDynamicPersistentTileSchedulerILi192ELi128ELi384ELi32ELb0ELb0ELb1ELb1ELb0ELb1EEEEEEEEEvNT_6ParamsE)
        /*0da0*/ 	.short	0x0210
        /*0da2*/ 	.short	0x0a70


	//----- nvinfo : EIATTR_SW_WAR
	.align		4
.L_247:
        /*0da4*/ 	.byte	0x04, 0x36
        /*0da6*/ 	.short	(.L_249 - .L_248)
.L_248:
        /*0da8*/ 	.word	0x00000008
.L_249:


//--------------------- .nv.info._ZN7cutlass13device_kernelIN5flash11enable_sm90INS1_16FlashAttnFwdSm90INS1_25CollectiveMainloopFwdSm90ILi2EN4cute5tupleIJNS5_1CILi1EEES8_S8_EEENS6_IJNS7_ILi192EEENS7_ILi128EEENS7_ILi64EEEEEELi64ENS_10bfloat16_tEfNS_4arch4Sm90ELb1ELb0ELb0ELb0ELb0ELb0ELb0ELb1ELb1ELb0ELb0ELb0EEENS1_21CollectiveEpilogueFwdINS6_IJSA_SC_SB_EEES9_SE_SG_Li384ELb0ELb0ELb0ELb0EEENS1_30DynamicPersistentTileSchedulerILi384ELi32ELb0ELb0ELb1EEEEEEEEEvNT_6ParamsE --------------------------
	.section	.nv.info._ZN7cutlass13device_kernelIN5flash11enable_sm90INS1_16FlashAttnFwdSm90INS1_25CollectiveMainloopFwdSm90ILi2EN4cute5tupleIJNS5_1CILi1EEES8_S8_EEENS6_IJNS7_ILi192EEENS7_ILi128EEENS7_ILi64EEEEEELi64ENS_10bfloat16_tEfNS_4arch4Sm90ELb1ELb0ELb0ELb0ELb0ELb0ELb0ELb1ELb1ELb0ELb0ELb0EEENS1_21CollectiveEpilogueFwdINS6_IJSA_SC_SB_EEES9_SE_SG_Li384ELb0ELb0ELb0ELb0EEENS1_30DynamicPersistentTileSchedulerILi384ELi32ELb0ELb0ELb1EEEEEEEEEvNT_6ParamsE,"",@"SHT_CUDA_INFO"
	.sectionflags	@""
	.align	4


	//----- nvinfo : EIATTR_CUDA_API_VERSION
	.align		4
        /*0000*/ 	.byte	0x04, 0x37
        /*0002*/ 	.short	(.L_251 - .L_250)
.L_250:
        /*0004*/ 	.word	0x00000082


	//----- nvinfo : EIATTR_KPARAM_INFO
	.align		4
.L_251:
        /*0008*/ 	.byte	0x04, 0x17
        /*000a*/ 	.short	(.L_253 - .L_252)
.L_252:
        /*000c*/ 	.word	0x00000000
        /*0010*/ 	.short	0x0000
        /*0012*/ 	.short	0x0070
        /*0014*/ 	.byte	0x00, 0xf0, 0x01, 0x2e


	//----- nvinfo : EIATTR_SPARSE_MMA_MASK
	.align		4
.L_253:
        /*0018*/ 	.byte	0x03, 0x50
        /*001a*/ 	.short	0x0000


	//----- nvinfo : EIATTR_MAXREG_COUNT
	.align		4
        /*001c*/ 	.byte	0x03, 0x1b
        /*001e*/ 	.short	0x0080


	//----- nvinfo : EIATTR_NUM_BARRIERS
	.align		4
        /*0020*/ 	.byte	0x02, 0x4c
        /*0022*/ 	.byte	0x10
	.zero		1


	//----- nvinfo : EIATTR_EXTERNS
	.align		4
        /*0024*/ 	.byte	0x04, 0x0f
        /*0026*/ 	.short	(.L_255 - .L_254)


	//   ....[0]....
	.align		4
.L_254:
        /*0028*/ 	.word	index@(__assertfail)


	//----- nvinfo : EIATTR_MERCURY_ISA_VERSION
	.align		4
.L_255:
        /*002c*/ 	.byte	0x03, 0x5f
        /*002e*/ 	.short	0x0101


	//----- nvinfo : EIATTR_INT_WARP_WIDE_INSTR_OFFSETS
	.align		4
        /*0030*/ 	.byte	0x04, 0x31
        /*0032*/ 	.short	(.L_257 - .L_256)


	//   ....[0]....
.L_256:
        /*0034*/ 	.word	0x00000180


	//   ....[1]....
        /*0038*/ 	.word	0x000001b0


	//   ....[2]....
        /*003c*/ 	.word	0x000001c0


	//   ....[3]....
        /*0040*/ 	.word	0x000096c0


	//   ....[4]....
        /*0044*/ 	.word	0x00009750


	//   ....[5]....
        /*0048*/ 	.word	0x00009c00


	//   ....[6]....
        /*004c*/ 	.word	0x0000b320


	//   ....[7]....
        /*0050*/ 	.word	0x0000b3b0


	//----- nvinfo : EIATTR_COOP_GROUP_MASK_REGIDS
	.align		4
.L_257:
        /*0054*/ 	.byte	0x04, 0x29
        /*0056*/ 	.short	(.L_259 - .L_258)


	//   ....[0]....
.L_258:
        /*0058*/ 	.word	0xffffffff


	//   ....[1]....
        /*005c*/ 	.word	0xffffffff


	//   ....[2]....
        /*0060*/ 	.word	0xffffffff


	//   ....[3]....
        /*0064*/ 	.word	0xffffffff


	//   ....[4]....
        /*0068*/ 	.word	0xffffffff


	//   ....[5]....
        /*006c*/ 	.word	0xffffffff


	//   ....[6]....
        /*0070*/ 	.word	0xffffffff


	//   ....[7]....
        /*0074*/ 	.word	0xffffffff


	//   ....[8]....
        /*0078*/ 	.word	0xffffffff


	//   ....[9]....
        /*007c*/ 	.word	0xffffffff


	//   ....[10]....
        /*0080*/ 	.word	0xffffffff


	//   ....[11]....
        /*0084*/ 	.word	0xffffffff


	//   ....[12]....
        /*0088*/ 	.word	0xffffffff


	//   ....[13]....
        /*008c*/ 	.word	0xffffffff


	//   ....[14]....
        /*0090*/ 	.word	0xffffffff


	//   ....[15]....
        /*0094*/ 	.word	0xffffffff


	//   ....[16]....
        /*0098*/ 	.word	0xffffffff


	//   ....[17]....
        /*009c*/ 	.word	0xffffffff


	//   ....[18]....
        /*00a0*/ 	.word	0xffffffff


	//   ....[19]....
        /*00a4*/ 	.word	0xffffffff


	//   ....[20]....
        /*00a8*/ 	.word	0xffffffff


	//   ....[21]....
        /*00ac*/ 	.word	0xffffffff


	//   ....[22]....
        /*00b0*/ 	.word	0xffffffff


	//   ....[23]....
        /*00b4*/ 	.word	0xffffffff


	//   ....[24]....
        /*00b8*/ 	.word	0xffffffff


	//   ....[25]....
        /*00bc*/ 	.word	0xffffffff


	//   ....[26]....
        /*00c0*/ 	.word	0xffffffff


	//   ....[27]....
        /*00c4*/ 	.word	0xffffffff


	//   ....[28]....
        /*00c8*/ 	.word	0x0500000f


	//   ....[29]....
        /*00cc*/ 	.word	0x0500000f


	//----- nvinfo : EIATTR_COOP_GROUP_INSTR_OFFSETS
	.align		4
.L_259:
        /*00d0*/ 	.byte	0x04, 0x28
        /*00d2*/ 	.short	(.L_261 - .L_260)


	//   ....[0]....
.L_260:
        /*00d4*/ 	.word	0x00000060


	//   ....[1]....
        /*00d8*/ 	.word	0x00000190


	//   ....[2]....
        /*00dc*/ 	.word	0x000001e0


	//   ....[3]....
        /*00e0*/ 	.word	0x000003d0


	//   ....[4]....
        /*00e4*/ 	.word	0x00000530


	//   ....[5]....
        /*00e8*/ 	.word	0x00000650


	//   ....[6]....
        /*00ec*/ 	.word	0x000007b0


	//   ....[7]....
        /*00f0*/ 	.word	0x00001300


	//   ....[8]....
        /*00f4*/ 	.word	0x000020b0


	//   ....[9]....
        /*00f8*/ 	.word	0x000020f0


	//   ....[10]....
        /*00fc*/ 	.word	0x00002b80


	//   ....[11]....
        /*0100*/ 	.word	0x00002bf0


	//   ....[12]....
        /*0104*/ 	.word	0x00004430


	//   ....[13]....
        /*0108*/ 	.word	0x00004500


	//   ....[14]....
        /*010c*/ 	.word	0x00004e40


	//   ....[15]....
        /*0110*/ 	.word	0x00004eb0


	//   ....[16]....
        /*0114*/ 	.word	0x00006490


	//   ....[17]....
        /*0118*/ 	.word	0x000064c0


	//   ....[18]....
        /*011c*/ 	.word	0x00006a40


	//   ....[19]....
        /*0120*/ 	.word	0x00006aa0


	//   ....[20]....
        /*0124*/ 	.word	0x00007b80


	//   ....[21]....
        /*0128*/ 	.word	0x00007bc0


	//   ....[22]....
        /*012c*/ 	.word	0x00007cb0


	//   ....[23]....
        /*0130*/ 	.word	0x00007cc0


	//   ....[24]....
        /*0134*/ 	.word	0x000087d0


	//   ....[25]....
        /*0138*/ 	.word	0x00009160


	//   ....[26]....
        /*013c*/ 	.word	0x0000b650


	//   ....[27]....
        /*0140*/ 	.word	0x0000b7d0


	//   ....[28]....
        /*0144*/ 	.word	0x0000bd10


	//   ....[29]....
        /*0148*/ 	.word	0x0000c100


	//----- nvinfo : EIATTR_REG_RECONFIG
	.align		4
.L_261:
        /*014c*/ 	.byte	0x01, 0x54
	.zero		2


	//----- nvinfo : EIATTR_SYSCALL_OFFSETS
	.align		4
        /*0150*/ 	.byte	0x04, 0x46
        /*0152*/ 	.short	(.L_263 - .L_262)


	//   ....[0]....
.L_262:
        /*0154*/ 	.word	0x000014b0


	//   ....[1]....
        /*0158*/ 	.word	0x000098e0


	//   ....[2]....
        /*015c*/ 	.word	0x00009a20


	//   ....[3]....
        /*0160*/ 	.word	0x00009b10


	//----- nvinfo : EIATTR_MBARRIER_INSTR_OFFSETS
	.align		4
.L_263:
        /*0164*/ 	.byte	0x04, 0x39
        /*0166*/ 	.short	(.L_265 - .L_264)


	//   ....[0]....
.L_264:
        /*0168*/ 	.word	0x00000280
        /*016c*/ 	.word	0x000000ff
        /*0170*/ 	.word	0x00016800
        /*0174*/ 	.short	0x0100
        /*0176*/ 	.byte	0x06
	.zero		1


	//   ....[1]....
        /*0178*/ 	.word	0x00000290
        /*017c*/ 	.word	0x000000ff
        /*0180*/ 	.word	0x00016820
        /*0184*/ 	.short	0x0100
        /*0186*/ 	.byte	0x06
	.zero		1


	//   ....[2]....
        /*0188*/ 	.word	0x00000380
        /*018c*/ 	.word	0x000000ff
        /*0190*/ 	.word	0x00016830
        /*0194*/ 	.short	0x0100
        /*0196*/ 	.byte	0x08
	.zero		1


	//   ....[3]....
        /*0198*/ 	.word	0x00000390
        /*019c*/ 	.word	0x000000ff
        /*01a0*/ 	.word	0x00016840
        /*01a4*/ 	.short	0x0100
        /*01a6*/ 	.byte	0x08
	.zero		1


	//   ....[4]....
        /*01a8*/ 	.word	0x000003a0
        /*01ac*/ 	.word	0x000000ff
        /*01b0*/ 	.word	0x00016838
        /*01b4*/ 	.short	0x0100
        /*01b6*/ 	.byte	0x08
	.zero		1


	//   ....[5]....
        /*01b8*/ 	.word	0x000003b0
        /*01bc*/ 	.word	0x000000ff
        /*01c0*/ 	.word	0x00016848
        /*01c4*/ 	.short	0x0100
        /*01c6*/ 	.byte	0x08
	.zero		1


	//   ....[6]....
        /*01c8*/ 	.word	0x000004e0
        /*01cc*/ 	.word	0x000000ff
        /*01d0*/ 	.word	0x00016850
        /*01d4*/ 	.short	0x0100
        /*01d6*/ 	.byte	0x08
	.zero		1


	//   ....[7]....
        /*01d8*/ 	.word	0x000004f0
        /*01dc*/ 	.word	0x000000ff
        /*01e0*/ 	.word	0x00016860
        /*01e4*/ 	.short	0x0100
        /*01e6*/ 	.byte	0x08
	.zero		1


	//   ....[8]....
        /*01e8*/ 	.word	0x00000500
        /*01ec*/ 	.word	0x000000ff
        /*01f0*/ 	.word	0x00016858
        /*01f4*/ 	.short	0x0100
        /*01f6*/ 	.byte	0x08
	.zero		1


	//   ....[9]....
        /*01f8*/ 	.word	0x00000510
        /*01fc*/ 	.word	0x000000ff
        /*0200*/ 	.word	0x00016868
        /*0204*/ 	.short	0x0100
        /*0206*/ 	.byte	0x08
	.zero		1


	//   ....[10]....
        /*0208*/ 	.word	0x00000600
        /*020c*/ 	.word	0x000000ff
        /*0210*/ 	.word	0x00016870
        /*0214*/ 	.short	0x0100
        /*0216*/ 	.byte	0x06
	.zero		1


	//   ....[11]....
        /*0218*/ 	.word	0x00000610
        /*021c*/ 	.word	0x000000ff
        /*0220*/ 	.word	0x00016880
        /*0224*/ 	.short	0x0100
        /*0226*/ 	.byte	0x06
	.zero		1


	//   ....[12]....
        /*0228*/ 	.word	0x00000620
        /*022c*/ 	.word	0x000000ff
        /*0230*/ 	.word	0x00016878
        /*0234*/ 	.short	0x0100
        /*0236*/ 	.byte	0x06
	.zero		1


	//   ....[13]....
        /*0238*/ 	.word	0x00000630
        /*023c*/ 	.word	0x000000ff
        /*0240*/ 	.word	0x00016888
        /*0244*/ 	.short	0x0100
        /*0246*/ 	.byte	0x06
	.zero		1


	//   ....[14]....
        /*0248*/ 	.word	0x00000760
        /*024c*/ 	.word	0x000000ff
        /*0250*/ 	.word	0x00016890
        /*0254*/ 	.short	0x0100
        /*0256*/ 	.byte	0x08
	.zero		1


	//   ....[15]....
        /*0258*/ 	.word	0x00000770
        /*025c*/ 	.word	0x000000ff
        /*0260*/ 	.word	0x000168a0
        /*0264*/ 	.short	0x0100
        /*0266*/ 	.byte	0x08
	.zero		1


	//   ....[16]....
        /*0268*/ 	.word	0x00000780
        /*026c*/ 	.word	0x000000ff
        /*0270*/ 	.word	0x00016898
        /*0274*/ 	.short	0x0100
        /*0276*/ 	.byte	0x08
	.zero		1


	//   ....[17]....
        /*0278*/ 	.word	0x00000790
        /*027c*/ 	.word	0x000000ff
        /*0280*/ 	.word	0x000168a8
        /*0284*/ 	.short	0x0100
        /*0286*/ 	.byte	0x08
	.zero		1


	//   ....[18]....
        /*0288*/ 	.word	0x000008c0
        /*028c*/ 	.word	0x000000ff
        /*0290*/ 	.word	0x000168b0
        /*0294*/ 	.short	0x0100
        /*0296*/ 	.byte	0x08
	.zero		1


	//   ....[19]....
        /*0298*/ 	.word	0x000008d0
        /*029c*/ 	.word	0x000000ff
        /*02a0*/ 	.word	0x000168c0
        /*02a4*/ 	.short	0x0100
        /*02a6*/ 	.byte	0x08
	.zero		1


	//   ....[20]....
        /*02a8*/ 	.word	0x000008e0
        /*02ac*/ 	.word	0x000000ff
        /*02b0*/ 	.word	0x000168b8
        /*02b4*/ 	.short	0x0100
        /*02b6*/ 	.byte	0x08
	.zero		1


	//   ....[21]....
        /*02b8*/ 	.word	0x000008f0
        /*02bc*/ 	.word	0x000000ff
        /*02c0*/ 	.word	0x000168c8
        /*02c4*/ 	.short	0x0100
        /*02c6*/ 	.byte	0x08
	.zero		1


	//   ....[22]....
        /*02c8*/ 	.word	0x00001530
        /*02cc*/ 	.word	0x000000ff
        /*02d0*/ 	.word	0x00016800
        /*02d4*/ 	.short	0x010a
        /*02d6*/ 	.byte	0x28
	.zero		1


	//   ....[23]....
        /*02d8*/ 	.word	0x000015b0
        /*02dc*/ 	.word	0x00000003
        /*02e0*/ 	.word	0x00016830
        /*02e4*/ 	.short	0x010a
        /*02e6*/ 	.byte	0x3f
	.zero		1


	//   ....[24]....
        /*02e8*/ 	.word	0x00001610
        /*02ec*/ 	.word	0x00000003
        /*02f0*/ 	.word	0x00016830
        /*02f4*/ 	.short	0x010a
        /*02f6*/ 	.byte	0x3f
	.zero		1


	//   ....[25]....
        /*02f8*/ 	.word	0x00001af0
        /*02fc*/ 	.word	0x00000003
        /*0300*/ 	.word	0x00000000
        /*0304*/ 	.short	0x0101
        /*0306*/ 	.byte	0x3f
	.zero		1


	//   ....[26]....
        /*0308*/ 	.word	0x000038f0
        /*030c*/ 	.word	0x000000ff
        /*0310*/ 	.word	0x00016830
        /*0314*/ 	.short	0x010a
        /*0316*/ 	.byte	0x06
	.zero		1


	//   ....[27]....
        /*0318*/ 	.word	0x00003930
        /*031c*/ 	.word	0x000000ff
        /*0320*/ 	.word	0x00016830
        /*0324*/ 	.short	0x010a
        /*0326*/ 	.byte	0x06
	.zero		1


	//   ....[28]....
        /*0328*/ 	.word	0x00003b10
        /*032c*/ 	.word	0x000000ff
        /*0330*/ 	.word	0x00016850
        /*0334*/ 	.short	0x010a
        /*0336*/ 	.byte	0x06
	.zero		1


	//   ....[29]....
        /*0338*/ 	.word	0x00003b50
        /*033c*/ 	.word	0x000000ff
        /*0340*/ 	.word	0x00016850
        /*0344*/ 	.short	0x010a
        /*0346*/ 	.byte	0x06
	.zero		1


	//   ....[30]....
        /*0348*/ 	.word	0x00005460
        /*034c*/ 	.word	0x00000025
        /*0350*/ 	.word	0x00000000
        /*0354*/ 	.short	0x0101
        /*0356*/ 	.byte	0x3f
	.zero		1


	//   ....[31]....
        /*0358*/ 	.word	0x000055b0
        /*035c*/ 	.word	0x00000004
        /*0360*/ 	.word	0x00000000
        /*0364*/ 	.short	0x0101
        /*0366*/ 	.byte	0x3f
	.zero		1


	//   ....[32]....
        /*0368*/ 	.word	0x00005ee0
        /*036c*/ 	.word	0x000000ff
        /*0370*/ 	.word	0x00016830
        /*0374*/ 	.short	0x010a
        /*0376*/ 	.byte	0x06
	.zero		1


	//   ....[33]....
        /*0378*/ 	.word	0x00005f20
        /*037c*/ 	.word	0x000000ff
        /*0380*/ 	.word	0x00016830
        /*0384*/ 	.short	0x010a
        /*0386*/ 	.byte	0x06
	.zero		1


	//   ....[34]....
        /*0388*/ 	.word	0x00006100
        /*038c*/ 	.word	0x000000ff
        /*0390*/ 	.word	0x00016850
        /*0394*/ 	.short	0x010a
        /*0396*/ 	.byte	0x06
	.zero		1


	//   ....[35]....
        /*0398*/ 	.word	0x00006140
        /*039c*/ 	.word	0x000000ff
        /*03a0*/ 	.word	0x00016850
        /*03a4*/ 	.short	0x010a
        /*03a6*/ 	.byte	0x06
	.zero		1


	//   ....[36]....
        /*03a8*/ 	.word	0x000076d0
        /*03ac*/ 	.word	0x00000023
        /*03b0*/ 	.word	0x00000000
        /*03b4*/ 	.short	0x0101
        /*03b6*/ 	.byte	0x3f
	.zero		1


	//   ....[37]....
        /*03b8*/ 	.word	0x000078a0
        /*03bc*/ 	.word	0x0000001f
        /*03c0*/ 	.word	0x00000000
        /*03c4*/ 	.short	0x0101
        /*03c6*/ 	.byte	0x3f
	.zero		1


	//   ....[38]....
        /*03c8*/ 	.word	0x00007af0
        /*03cc*/ 	.word	0x000000ff
        /*03d0*/ 	.word	0x00016850
        /*03d4*/ 	.short	0x010a
        /*03d6*/ 	.byte	0x05
	.zero		1


	//   ....[39]....
        /*03d8*/ 	.word	0x00007b30
        /*03dc*/ 	.word	0x000000ff
        /*03e0*/ 	.word	0x00016850
        /*03e4*/ 	.short	0x010a
        /*03e6*/ 	.byte	0x05
	.zero		1


	//   ....[40]....
        /*03e8*/ 	.word	0x00008130
        /*03ec*/ 	.word	0x00000000
        /*03f0*/ 	.word	0x00000000
        /*03f4*/ 	.short	0x0101
        /*03f6*/ 	.byte	0x3f
	.zero		1


	//   ....[41]....
        /*03f8*/ 	.word	0x00008930
        /*03fc*/ 	.word	0x000000ff
        /*0400*/ 	.word	0x00000000
        /*0404*/ 	.short	0x0101
        /*0406*/ 	.byte	0x05
	.zero		1


	//   ....[42]....
        /*0408*/ 	.word	0x00009ea0
        /*040c*/ 	.word	0x0000000d
        /*0410*/ 	.word	0x00016840
        /*0414*/ 	.short	0x010a
        /*0416*/ 	.byte	0x3f
	.zero		1


	//   ....[43]....
        /*0418*/ 	.word	0x0000a190
        /*041c*/ 	.word	0x000000ff
        /*0420*/ 	.word	0x00016820
        /*0424*/ 	.short	0x010a
        /*0426*/ 	.byte	0x27
	.zero		1


	//   ....[44]....
        /*0428*/ 	.word	0x0000a460
        /*042c*/ 	.word	0x00000003
        /*0430*/ 	.word	0x00016840
        /*0434*/ 	.short	0x010a
        /*0436*/ 	.byte	0x3f
	.zero		1


	//   ....[45]....
        /*0438*/ 	.word	0x0000a600
        /*043c*/ 	.word	0x00000002
        /*0440*/ 	.word	0x00000060
        /*0444*/ 	.short	0x010a
        /*0446*/ 	.byte	0x3f
	.zero		1


	//   ....[46]....
        /*0448*/ 	.word	0x0000aa30
        /*044c*/ 	.word	0x00000004
        /*0450*/ 	.word	0x00016840
        /*0454*/ 	.short	0x010a
        /*0456*/ 	.byte	0x3f
	.zero		1


	//   ....[47]....
        /*0458*/ 	.word	0x0000abd0
        /*045c*/ 	.word	0x00000004
        /*0460*/ 	.word	0x00000060
        /*0464*/ 	.short	0x010a
        /*0466*/ 	.byte	0x3f
	.zero		1


	//   ....[48]....
        /*0468*/ 	.word	0x0000af60
        /*046c*/ 	.word	0x00000003
        /*0470*/ 	.word	0x00016840
        /*0474*/ 	.short	0x010a
        /*0476*/ 	.byte	0x3f
	.zero		1


	//   ....[49]....
        /*0478*/ 	.word	0x0000b100
        /*047c*/ 	.word	0x00000003
        /*0480*/ 	.word	0x00000060
        /*0484*/ 	.short	0x010a
        /*0486*/ 	.byte	0x3f
	.zero		1


	//   ....[50]....
        /*0488*/ 	.word	0x0000b430
        /*048c*/ 	.word	0x00000003
        /*0490*/ 	.word	0x00016860
        /*0494*/ 	.short	0x010a
        /*0496*/ 	.byte	0x3f
	.zero		1


	//   ....[51]....
        /*0498*/ 	.word	0x0000b7b0
        /*049c*/ 	.word	0x00000007
        /*04a0*/ 	.word	0x00016820
        /*04a4*/ 	.short	0x010a
        /*04a6*/ 	.byte	0x3f
	.zero		1


	//   ....[52]....
        /*04a8*/ 	.word	0x0000b8d0
        /*04ac*/ 	.word	0x00000005
        /*04b0*/ 	.word	0x00000000
        /*04b4*/ 	.short	0x010a
        /*04b6*/ 	.byte	0x3f
	.zero		1


	//   ....[53]....
        /*04b8*/ 	.word	0x0000b940
        /*04bc*/ 	.word	0x00000003
        /*04c0*/ 	.word	0x00000000
        /*04c4*/ 	.short	0x010a
        /*04c6*/ 	.byte	0x3f
	.zero		1


	//   ....[54]....
        /*04c8*/ 	.word	0x0000b9a0
        /*04cc*/ 	.word	0x00000005
        /*04d0*/ 	.word	0x00000000
        /*04d4*/ 	.short	0x010a
        /*04d6*/ 	.byte	0x3f
	.zero		1


	//   ....[55]....
        /*04d8*/ 	.word	0x0000b9d0
        /*04dc*/ 	.word	0x00000003
        /*04e0*/ 	.word	0x00000000
        /*04e4*/ 	.short	0x010a
        /*04e6*/ 	.byte	0x3f
	.zero		1


	//   ....[56]....
        /*04e8*/ 	.word	0x0000ba40
        /*04ec*/ 	.word	0x00000003
        /*04f0*/ 	.word	0x00016800
        /*04f4*/ 	.short	0x010a
        /*04f6*/ 	.byte	0x3f
	.zero		1


	//   ....[57]....
        /*04f8*/ 	.word	0x0000ba90
        /*04fc*/ 	.word	0x00000003
        /*0500*/ 	.word	0x00016830
        /*0504*/ 	.short	0x010a
        /*0506*/ 	.byte	0x3f
	.zero		1


	//   ....[58]....
        /*0508*/ 	.word	0x0000baf0
        /*050c*/ 	.word	0x00000005
        /*0510*/ 	.word	0x00016830
        /*0514*/ 	.short	0x010a
        /*0516*/ 	.byte	0x3f
	.zero		1


	//   ....[59]....
        /*0518*/ 	.word	0x0000bb50
        /*051c*/ 	.word	0x00000005
        /*0520*/ 	.word	0x00016850
        /*0524*/ 	.short	0x010a
        /*0526*/ 	.byte	0x3f
	.zero		1


	//   ....[60]....
        /*0528*/ 	.word	0x0000bbb0
        /*052c*/ 	.word	0x00000005
        /*0530*/ 	.word	0x00016830
        /*0534*/ 	.short	0x010a
        /*0536*/ 	.byte	0x3f
	.zero		1


	//   ....[61]....
        /*0538*/ 	.word	0x0000bc10
        /*053c*/ 	.word	0x00000005
        /*0540*/ 	.word	0x00016850
        /*0544*/ 	.short	0x010a
        /*0546*/ 	.byte	0x3f
	.zero		1


	//   ....[62]....
        /*0548*/ 	.word	0x0000bc70
        /*054c*/ 	.word	0x00000007
        /*0550*/ 	.word	0x00016850
        /*0554*/ 	.short	0x010a
        /*0556*/ 	.byte	0x3f
	.zero		1


	//   ....[63]....
        /*0558*/ 	.word	0x0000bdd0
        /*055c*/ 	.word	0x0000000d
        /*0560*/ 	.word	0x00016840
        /*0564*/ 	.short	0x010a
        /*0566*/ 	.byte	0x3f
	.zero		1


	//   ....[64]....
        /*0568*/ 	.word	0x0000be30
        /*056c*/ 	.word	0x00000005
        /*0570*/ 	.word	0x00016820
        /*0574*/ 	.short	0x010a
        /*0576*/ 	.byte	0x3f
	.zero		1


	//   ....[65]....
        /*0578*/ 	.word	0x0000be80
        /*057c*/ 	.word	0x00000003
        /*0580*/ 	.word	0x00016840
        /*0584*/ 	.short	0x010a
        /*0586*/ 	.byte	0x3f
	.zero		1


	//   ....[66]....
        /*0588*/ 	.word	0x0000bed0
        /*058c*/ 	.word	0x00000002
        /*0590*/ 	.word	0x00000060
        /*0594*/ 	.short	0x010a
        /*0596*/ 	.byte	0x3f
	.zero		1


	//   ....[67]....
        /*0598*/ 	.word	0x0000bf20
        /*059c*/ 	.word	0x00000004
        /*05a0*/ 	.word	0x00016840
        /*05a4*/ 	.short	0x010a
        /*05a6*/ 	.byte	0x3f
	.zero		1


	//   ....[68]....
        /*05a8*/ 	.word	0x0000bf70
        /*05ac*/ 	.word	0x00000004
        /*05b0*/ 	.word	0x00000060
        /*05b4*/ 	.short	0x010a
        /*05b6*/ 	.byte	0x3f
	.zero		1


	//   ....[69]....
        /*05b8*/ 	.word	0x0000bfc0
        /*05bc*/ 	.word	0x00000003
        /*05c0*/ 	.word	0x00016840
        /*05c4*/ 	.short	0x010a
        /*05c6*/ 	.byte	0x3f
	.zero		1


	//   ....[70]....
        /*05c8*/ 	.word	0x0000c010
        /*05cc*/ 	.word	0x00000003
        /*05d0*/ 	.word	0x00000060
        /*05d4*/ 	.short	0x010a
        /*05d6*/ 	.byte	0x3f
	.zero		1


	//   ....[71]....
        /*05d8*/ 	.word	0x0000c060
        /*05dc*/ 	.word	0x00000003
        /*05e0*/ 	.word	0x00016860
        /*05e4*/ 	.short	0x010a
        /*05e6*/ 	.byte	0x3f
	.zero		1


	//   ....[72]....
        /*05e8*/ 	.word	0x0000c140
        /*05ec*/ 	.word	0x00000007
        /*05f0*/ 	.word	0x00016820
        /*05f4*/ 	.short	0x010a
        /*05f6*/ 	.byte	0x3f
	.zero		1


	//   ....[73]....
        /*05f8*/ 	.word	0x0000c190
        /*05fc*/ 	.word	0x00000005
        /*0600*/ 	.word	0x00000000
        /*0604*/ 	.short	0x010a
        /*0606*/ 	.byte	0x3f
	.zero		1


	//   ....[74]....
        /*0608*/ 	.word	0x0000c1e0
        /*060c*/ 	.word	0x00000003
        /*0610*/ 	.word	0x00000000
        /*0614*/ 	.short	0x010a
        /*0616*/ 	.byte	0x3f
	.zero		1


	//   ....[75]....
        /*0618*/ 	.word	0x0000c230
        /*061c*/ 	.word	0x00000005
        /*0620*/ 	.word	0x00000000
        /*0624*/ 	.short	0x010a
        /*0626*/ 	.byte	0x3f
	.zero		1


	//----- nvinfo : EIATTR_NUM_MBARRIERS
	.align		4
.L_265:
        /*0628*/ 	.byte	0x03, 0x38
        /*062a*/ 	.short	0x0016


	//----- nvinfo : EIATTR_EXIT_INSTR_OFFSETS
	.align		4
        /*062c*/ 	.byte	0x04, 0x1c
        /*062e*/ 	.short	(.L_267 - .L_266)


	//   ....[0]....
.L_266:
        /*0630*/ 	.word	0x00000a50


	//   ....[1]....
        /*0634*/ 	.word	0x00009120


	//   ....[2]....
        /*0638*/ 	.word	0x00009180


	//   ....[3]....
        /*063c*/ 	.word	0x0000b7f0


	//   ....[4]....
        /*0640*/ 	.word	0x0000ba20


	//----- nvinfo : EIATTR_MAX_THREADS
	.align		4
.L_267:
        /*0644*/ 	.byte	0x04, 0x05
        /*0646*/ 	.short	(.L_269 - .L_268)
.L_268:
        /*0648*/ 	.word	0x00000200
        /*064c*/ 	.word	0x00000001
        /*0650*/ 	.word	0x00000001


	//----- nvinfo : EIATTR_CRS_STACK_SIZE
	.align		4
.L_269:
        /*0654*/ 	.byte	0x04, 0x1e
        /*0656*/ 	.short	(.L_271 - .L_270)
.L_270:
        /*0658*/ 	.word	0x00000000


	//----- nvinfo : EIATTR_CBANK_PARAM_SIZE
	.align		4
.L_271:
        /*065c*/ 	.byte	0x03, 0x19
        /*065e*/ 	.short	0x0bf0


	//----- nvinfo : EIATTR_PARAM_CBANK
	.align		4
        /*0660*/ 	.byte	0x04, 0x0a
        /*0662*/ 	.short	(.L_273 - .L_272)
	.align		4
.L_272:
        /*0664*/ 	.word	index@(.nv.constant0._ZN7cutlass13device_kernelIN5flash11enable_sm90INS1_16FlashAttnFwdSm90INS1_25CollectiveMainloopFwdSm90ILi2EN4cute5tupleIJNS5_1CILi1EEES8_S8_EEENS6_IJNS7_ILi192EEENS7_ILi128EEENS7_ILi64EEEEEELi64ENS_10bfloat16_tEfNS_4arch4Sm90ELb1ELb0ELb0ELb0ELb0ELb0ELb0ELb1ELb1ELb0ELb0ELb0EEENS1_21CollectiveEpilogueFwdINS6_IJSA_SC_SB_EEES9_SE_SG_Li384ELb0ELb0ELb0ELb0EEENS1_30DynamicPersistentTileSchedulerILi384ELi32ELb0ELb0ELb1EEEEEEEEEvNT_6ParamsE)
        /*0668*/ 	.short	0x0210
        /*066a*/ 	.short	0x0bf0


	//----- nvinfo : EIATTR_SW_WAR
	.align		4
.L_273:
        /*066c*/ 	.byte	0x04, 0x36
        /*066e*/ 	.short	(.L_275 - .L_274)
.L_274:
        /*0670*/ 	.word	0x00000008
.L_275:


//--------------------- .nv.info._ZN7cutlass13device_kernelIN5flash11enable_sm90INS1_16FlashAttnFwdSm90INS1_25CollectiveMainloopFwdSm90ILi2EN4cute5tupleIJNS5_1CILi1EEES8_S8_EEENS6_IJNS7_ILi192EEENS7_ILi128EEENS7_ILi64EEEEEELi64ENS_10bfloat16_tEfNS_4arch4Sm90ELb1ELb0ELb0ELb1ELb0ELb0ELb0ELb1ELb1ELb0ELb0ELb0EEENS1_21CollectiveEpilogueFwdINS6_IJSA_SC_SB_EEES9_SE_SG_Li384ELb1ELb0ELb0ELb0EEENS1_36VarlenDynamicPersistentTileSchedulerILi192ELi128ELi384ELi32ELb0ELb0ELb1ELb1ELb1ELb1EEEEEEEEEvNT_6ParamsE --------------------------
	.section	.nv.info._ZN7cutlass13device_kernelIN5flash11enable_sm90INS1_16FlashAttnFwdSm90INS1_25CollectiveMainloopFwdSm90ILi2EN4cute5tupleIJNS5_1CILi1EEES8_S8_EEENS6_IJNS7_ILi192EEENS7_ILi128EEENS7_ILi64EEEEEELi64ENS_10bfloat16_tEfNS_4arch4Sm90ELb1ELb0ELb0ELb1ELb0ELb0ELb0ELb1ELb1ELb0ELb0ELb0EEENS1_21CollectiveEpilogueFwdINS6_IJSA_SC_SB_EEES9_SE_SG_Li384ELb1ELb0ELb0ELb0EEENS1_36VarlenDynamicPersistentTileSchedulerILi192ELi128ELi384ELi32ELb0ELb0ELb1ELb1ELb1ELb1EEEEEEEEEvNT_6ParamsE,"",@"SHT_CUDA_INFO"
	.sectionflags	@""
	.align	4


	//----- nvinfo : EIATTR_CUDA_API_VERSION
	.align		4
        /*0000*/ 	.byte	0x04, 0x37
        /*0002*/ 	.short	(.L_277 - .L_276)
.L_276:
        /*0004*/ 	.word	0x00000082


	//----- nvinfo : EIATTR_KPARAM_INFO
	.align		4
.L_277:
        /*0008*/ 	.byte	0x04, 0x17
        /*000a*/ 	.short	(.L_279 - .L_278)
.L_278:
        /*000c*/ 	.word	0x00000000
        /*0010*/ 	.short	0x0000
        /*0012*/ 	.short	0x0070
        /*0014*/ 	.byte	0x00, 0xf0, 0x01, 0x28


	//----- nvinfo : EIATTR_SPARSE_MMA_MASK
	.align		4
.L_279:
        /*0018*/ 	.byte	0x03, 0x50
        /*001a*/ 	.short	0x0000


	//----- nvinfo : EIATTR_MAXREG_COUNT
	.align		4
        /*001c*/ 	.byte	0x03, 0x1b
        /*001e*/ 	.short	0x0080


	//----- nvinfo : EIATTR_NUM_BARRIERS
	.align		4
        /*0020*/ 	.byte	0x02, 0x4c
        /*0022*/ 	.byte	0x10
	.zero		1


	//----- nvinfo : EIATTR_EXTERNS
	.align		4
        /*0024*/ 	.byte	0x04, 0x0f
        /*0026*/ 	.short	(.L_281 - .L_280)


	//   ....[0]....
	.align		4
.L_280:
        /*0028*/ 	.word	index@(__assertfail)


	//----- nvinfo : EIATTR_ANNOTATIONS
	.align		4
.L_281:
        /*002c*/ 	.byte	0x04, 0x55
        /*002e*/ 	.short	(.L_283 - .L_282)


	//   ....[0]....
.L_282:
        /*0030*/ 	.word	0x00000001
        /*0034*/ 	.byte	0x90, 0xa8, 0x00, 0x00, 0x01, 0x00, 0x00, 0x00, 0x30, 0xa9, 0x00, 0x00, 0x01, 0x00, 0x00, 0x00
        /*0044*/ 	.byte	0xb0, 0xaa, 0x00, 0x00, 0x01, 0x00, 0x00, 0x00, 0x80, 0xab, 0x00, 0x00, 0x01, 0x00, 0x00, 0x00
        /*0054*/ 	.byte	0xf0, 0xb2, 0x00, 0x00, 0x01, 0x00, 0x00, 0x00, 0x20, 0xb3, 0x00, 0x00, 0x01, 0x00, 0x00, 0x00
        /*0064*/ 	.byte	0x40, 0xb9, 0x00, 0x00, 0x01, 0x00, 0x00, 0x00, 0x90, 0xba, 0x00, 0x00, 0x01, 0x00, 0x00, 0x00
        /*0074*/ 	.byte	0x80, 0xdc, 0x00, 0x00


	//----- nvinfo : EIATTR_MERCURY_ISA_VERSION
	.align		4
.L_283:
        /*0078*/ 	.byte	0x03, 0x5f
        /*007a*/ 	.short	0x0101


	//----- nvinfo : EIATTR_UNUSED_LOAD_BYTE_OFFSET
	.align		4
        /*007c*/ 	.byte	0x04, 0x44
        /*007e*/ 	.short	(.L_285 - .L_284)


	//   ....[0]....
.L_284:
        /*0080*/ 	.word	0x00000a70
        /*0084*/ 	.word	0x0000fff0


	//   ....[1]....
        /*0088*/ 	.word	0x000083e0
        /*008c*/ 	.word	0x0000fff0


	//----- nvinfo : EIATTR_INT_WARP_WIDE_INSTR_OFFSETS
	.align		4
.L_285:
        /*0090*/ 	.byte	0x04, 0x31
        /*0092*/ 	.short	(.L_287 - .L_286)


	//   ....[0]....
.L_286:
        /*0094*/ 	.word	0x00000160


	//   ....[1]....
        /*0098*/ 	.word	0x000001a0


	//   ....[2]....
        /*009c*/ 	.word	0x00000210


	//   ....[3]....
        /*00a0*/ 	.word	0x0000aea0


	//   ....[4]....
        /*00a4*/ 	.word	0x0000af30


	//   ....[5]....
        /*00a8*/ 	.word	0x0000b380


	//   ....[6]....
        /*00ac*/ 	.word	0x0000b3b0


	//   ....[7]....
        /*00b0*/ 	.word	0x0000cdb0


	//   ....[8]....
        /*00b4*/ 	.word	0x0000ce40


	//----- nvinfo : EIATTR_COOP_GROUP_MASK_REGIDS
	.align		4
.L_287:
        /*00b8*/ 	.byte	0x04, 0x29
        /*00ba*/ 	.short	(.L_289 - .L_288)


	//   ....[0]....
.L_288:
        /*00bc*/ 	.word	0xffffffff


	//   ....[1]....
        /*00c0*/ 	.word	0xffffffff


	//   ....[2]....
        /*00c4*/ 	.word	0xffffffff


	//   ....[3]....
        /*00c8*/ 	.word	0xffffffff


	//   ....[4]....
        /*00cc*/ 	.word	0xffffffff


	//   ....[5]....
        /*00d0*/ 	.word	0xffffffff


	//   ....[6]....
        /*00d4*/ 	.word	0xffffffff


	//   ....[7]....
        /*00d8*/ 	.word	0xffffffff


	//   ....[8]....
        /*00dc*/ 	.word	0xffffffff


	//   ....[9]....
        /*00e0*/ 	.word	0xffffffff


	//   ....[10]....
        /*00e4*/ 	.word	0xffffffff


	//   ....[11]....
        /*00e8*/ 	.word	0xffffffff


	//   ....[12]....
        /*00ec*/ 	.word	0xffffffff


	//   ....[13]....
        /*00f0*/ 	.word	0xffffffff


	//   ....[14]....
        /*00f4*/ 	.word	0xffffffff


	//   ....[15]....
        /*00f8*/ 	.word	0xffffffff


	//   ....[16]....
        /*00fc*/ 	.word	0xffffffff


	//   ....[17]....
        /*0100*/ 	.word	0xffffffff


	//   ....[18]....
        /*0104*/ 	.word	0xffffffff


	//   ....[19]....
        /*0108*/ 	.word	0xffffffff


	//   ....[20]....
        /*010c*/ 	.word	0xffffffff


	//   ....[21]....
        /*0110*/ 	.word	0xffffffff


	//   ....[22]....
        /*0114*/ 	.word	0xffffffff


	//   ....[23]....
        /*0118*/ 	.word	0xffffffff


	//   ....[24]....
        /*011c*/ 	.word	0xffffffff


	//   ....[25]....
        /*0120*/ 	.word	0xffffffff


	//   ....[26]....
        /*0124*/ 	.word	0xffffffff


	//   ....[27]....
        /*0128*/ 	.word	0xffffffff


	//   ....[28]....
        /*012c*/ 	.word	0xffffffff


	//   ....[29]....
        /*0130*/ 	.word	0xffffffff


	//   ....[30]....
        /*0134*/ 	.word	0xffffffff


	//   ....[31]....
        /*0138*/ 	.word	0xffffffff


	//   ....[32]....
        /*013c*/ 	.word	0xffffffff


	//   ....[33]....
        /*0140*/ 	.word	0xffffffff


	//   ....[34]....
        /*0144*/ 	.word	0xffffffff


	//   ....[35]....
        /*0148*/ 	.word	0xffffffff


	//   ....[36]....
        /*014c*/ 	.word	0xffffffff


	//   ....[37]....
        /*0150*/ 	.word	0xffffffff


	//   ....[38]....
        /*0154*/ 	.word	0xffffffff


	//   ....[39]....
        /*0158*/ 	.word	0xffffffff


	//   ....[40]....
        /*015c*/ 	.word	0xffffffff


	//   ....[41]....
        /*0160*/ 	.word	0xffffffff


	//   ....[42]....
        /*0164*/ 	.word	0xffffffff


	//   ....[43]....
        /*0168*/ 	.word	0xffffffff


	//   ....[44]....
        /*016c*/ 	.word	0xffffffff


	//   ....[45]....
        /*0170*/ 	.word	0xffffffff


	//   ....[46]....
        /*0174*/ 	.word	0xffffffff


	//   ....[47]....
        /*0178*/ 	.word	0xffffffff


	//   ....[48]....
        /*017c*/ 	.word	0xffffffff


	//   ....[49]....
        /*0180*/ 	.word	0xffffffff


	//   ....[50]....
        /*0184*/ 	.word	0xffffffff


	//   ....[51]....
        /*0188*/ 	.word	0xffffffff


	//   ....[52]....
        /*018c*/ 	.word	0xffffffff


	//   ....[53]....
        /*0190*/ 	.word	0xffffffff


	//   ....[54]....
        /*0194*/ 	.word	0xffffffff


	//   ....[55]....
        /*0198*/ 	.word	0xffffffff


	//   ....[56]....
        /*019c*/ 	.word	0xffffffff


	//   ....[57]....
        /*01a0*/ 	.word	0xffffffff


	//   ....[58]....
        /*01a4*/ 	.word	0x0500000f


	//   ....[59]....
        /*01a8*/ 	.word	0x0500000f


	//   ....[60]....
        /*01ac*/ 	.word	0x0500000f


	//   ....[61]....
        /*01b0*/ 	.word	0x0500000f


	//   ....[62]....
        /*01b4*/ 	.word	0x0500000f


	//   ....[63]....
        /*01b8*/ 	.word	0x0500000f


	//   ....[64]....
        /*01bc*/ 	.word	0x0500000f


	//   ....[65]....
        /*01c0*/ 	.word	0x0500000f


	//   ....[66]....
        /*01c4*/ 	.word	0x0500000f


	//   ....[67]....
        /*01c8*/ 	.word	0x0500000f


	//   ....[68]....
        /*01cc*/ 	.word	0x0500000f


	//   ....[69]....
        /*01d0*/ 	.word	0x0500000f


	//   ....[70]....
        /*01d4*/ 	.word	0x0500000f


	//   ....[71]....
        /*01d8*/ 	.word	0x0500000f


	//   ....[72]....
        /*01dc*/ 	.word	0x0500000f


	//   ....[73]....
        /*01e0*/ 	.word	0x0500000f


	//   ....[74]....
        /*01e4*/ 	.word	0x0500000f


	//   ....[75]....
        /*01e8*/ 	.word	0x0500000f


	//   ....[76]....
        /*01ec*/ 	.word	0x0500000f


	//----- nvinfo : EIATTR_COOP_GROUP_INSTR_OFFSETS
	.align		4
.L_289:
        /*01f0*/ 	.byte	0x04, 0x28
        /*01f2*/ 	.short	(.L_291 - .L_290)


	//   ....[0]....
.L_290:
        /*01f4*/ 	.word	0x00000070


	//   ....[1]....
        /*01f8*/ 	.word	0x00000170


	//   ....[2]....
        /*01fc*/ 	.word	0x000001c0


	//   ....[3]....
        /*0200*/ 	.word	0x000003f0


	//   ....[4]....
        /*0204*/ 	.word	0x00000550


	//   ....[5]....
        /*0208*/ 	.word	0x00000670


	//   ....[6]....
        /*020c*/ 	.word	0x000007d0


	//   ....[7]....
        /*0210*/ 	.word	0x00001460


	//   ....[8]....
        /*0214*/ 	.word	0x00002300


	//   ....[9]....
        /*0218*/ 	.word	0x00002360


	//   ....[10]....
        /*021c*/ 	.word	0x00002cd0


	//   ....[11]....
        /*0220*/ 	.word	0x00002d40


	//   ....[12]....
        /*0224*/ 	.word	0x000044e0


	//   ....[13]....
        /*0228*/ 	.word	0x000045f0


	//   ....[14]....
        /*022c*/ 	.word	0x00004ee0


	//   ....[15]....
        /*0230*/ 	.word	0x00004f50


	//   ....[16]....
        /*0234*/ 	.word	0x00006580


	//   ....[17]....
        /*0238*/ 	.word	0x000065a0


	//   ....[18]....
        /*023c*/ 	.word	0x00006b70


	//   ....[19]....
        /*0240*/ 	.word	0x00006c00


	//   ....[20]....
        /*0244*/ 	.word	0x00007ca0


	//   ....[21]....
        /*0248*/ 	.word	0x00007ce0


	//   ....[22]....
        /*024c*/ 	.word	0x00007dc0


	//   ....[23]....
        /*0250*/ 	.word	0x00007de0


	//   ....[24]....
        /*0254*/ 	.word	0x00009d40


	//   ....[25]....
        /*0258*/ 	.word	0x00009ed0


	//   ....[26]....
        /*025c*/ 	.word	0x00009f00


	//   ....[27]....
        /*0260*/ 	.word	0x00009f40


	//   ....[28]....
        /*0264*/ 	.word	0x00009fa0


	//   ....[29]....
        /*0268*/ 	.word	0x0000a000


	//   ....[30]....
        /*026c*/ 	.word	0x0000a040


	//   ....[31]....
        /*0270*/ 	.word	0x0000a1d0


	//   ....[32]....
        /*0274*/ 	.word	0x0000a230


	//   ....[33]....
        /*0278*/ 	.word	0x0000a270


	//   ....[34]....
        /*027c*/ 	.word	0x0000a2b0


	//   ....[35]....
        /*0280*/ 	.word	0x0000a2e0


	//   ....[36]....
        /*0284*/ 	.word	0x0000a310


	//   ....[37]....
        /*0288*/ 	.word	0x0000a3a0


	//   ....[38]....
        /*028c*/ 	.word	0x0000a400


	//   ....[39]....
        /*0290*/ 	.word	0x0000a490


	//   ....[40]....
        /*0294*/ 	.word	0x0000d100


	//   ....[41]....
        /*0298*/ 	.word	0x0000d110


	//   ....[42]....
        /*029c*/ 	.word	0x0000d200


	//   ....[43]....
        /*02a0*/ 	.word	0x0000d260


	//   ....[44]....
        /*02a4*/ 	.word	0x0000d2a0


	//   ....[45]....
        /*02a8*/ 	.word	0x0000d2e0


	//   ....[46]....
        /*02ac*/ 	.word	0x0000d310


	//   ....[47]....
        /*02b0*/ 	.word	0x0000d340


	//   ....[48]....
        /*02b4*/ 	.word	0x0000d4b0


	//   ....[49]....
        /*02b8*/ 	.word	0x0000d510


	//   ....[50]....
        /*02bc*/ 	.word	0x0000d550


	//   ....[51]....
        /*02c0*/ 	.word	0x0000d590


	//   ....[52]....
        /*02c4*/ 	.word	0x0000d5c0


	//   ....[53]....
        /*02c8*/ 	.word	0x0000d5f0


	//   ....[54]....
        /*02cc*/ 	.word	0x0000d6b0


	//   ....[55]....
        /*02d0*/ 	.word	0x0000d6d0


	//   ....[56]....
        /*02d4*/ 	.word	0x0000d740


	//   ....[57]....
        /*02d8*/ 	.word	0x0000dda0


	//   ....[58]....
        /*02dc*/ 	.word	0x0000e340


	//   ....[59]....
        /*02e0*/ 	.word	0x0000e730


	//   ....[60]....
        /*02e4*/ 	.word	0x0000e7c0


	//   ....[61]....
        /*02e8*/ 	.word	0x0000e860


	//   ....[62]....
        /*02ec*/ 	.word	0x0000e910


	//   ....[63]....
        /*02f0*/ 	.word	0x0000e990


	//   ....[64]....
        /*02f4*/ 	.word	0x0000ea10


	//   ....[65]....
        /*02f8*/ 	.word	0x0000ea90


	//   ....[66]....
        /*02fc*/ 	.word	0x0000eb10


	//   ....[67]....
        /*0300*/ 	.word	0x0000eba0


	//   ....[68]....
        /*0304*/ 	.word	0x0000ec50


	//   ....[69]....
        /*0308*/ 	.word	0x0000ecd0


	//   ....[70]....
        /*030c*/ 	.word	0x0000ed50


	//   ....[71]....
        /*0310*/ 	.word	0x0000edd0


	//   ....[72]....
        /*0314*/ 	.word	0x0000ee50


	//   ....[73]....
        /*0318*/ 	.word	0x0000eec0


	//   ....[74]....
        /*031c*/ 	.word	0x0000ef60


	//   ....[75]....
        /*0320*/ 	.word	0x0000eff0


	//   ....[76]....
        /*0324*/ 	.word	0x0000f110


	//----- nvinfo : EIATTR_REG_RECONFIG
	.align		4
.L_291:
        /*0328*/ 	.byte	0x01, 0x54
	.zero		2


	//----- nvinfo : EIATTR_SYSCALL_OFFSETS
	.align		4
        /*032c*/ 	.byte	0x04, 0x46
        /*032e*/ 	.short	(.L_293 - .L_292)


	//   ....[0]....
.L_292:
        /*0330*/ 	.word	0x00001640


	//   ....[1]....
        /*0334*/ 	.word	0x0000b0b0


	//   ....[2]....
        /*0338*/ 	.word	0x0000b1e0


	//   ....[3]....
        /*033c*/ 	.word	0x0000b2e0


	//----- nvinfo : EIATTR_MBARRIER_INSTR_OFFSETS
	.align		4
.L_293:
        /*0340*/ 	.byte	0x04, 0x39
        /*0342*/ 	.short	(.L_295 - .L_294)


	//   ....[0]....
.L_294:
        /*0344*/ 	.word	0x000002a0
        /*0348*/ 	.word	0x000000ff
        /*034c*/ 	.word	0x00016800
        /*0350*/ 	.short	0x0100
        /*0352*/ 	.byte	0x08
	.zero		1


	//   ....[1]....
        /*0354*/ 	.word	0x000002b0
        /*0358*/ 	.word	0x000000ff
        /*035c*/ 	.word	0x00016820
        /*0360*/ 	.short	0x0100
        /*0362*/ 	.byte	0x08
	.zero		1


	//   ....[2]....
        /*0364*/ 	.word	0x000003a0
        /*0368*/ 	.word	0x000000ff
        /*036c*/ 	.word	0x00016830
        /*0370*/ 	.short	0x0100
        /*0372*/ 	.byte	0x08
	.zero		1


	//   ....[3]....
        /*0374*/ 	.word	0x000003b0
        /*0378*/ 	.word	0x000000ff
        /*037c*/ 	.word	0x00016840
        /*0380*/ 	.short	0x0100
        /*0382*/ 	.byte	0x08
	.zero		1


	//   ....[4]....
        /*0384*/ 	.word	0x000003c0
        /*0388*/ 	.word	0x000000ff
        /*038c*/ 	.word	0x00016838
        /*0390*/ 	.short	0x0100
        /*0392*/ 	.byte	0x08
	.zero		1


	//   ....[5]....
        /*0394*/ 	.word	0x000003d0
        /*0398*/ 	.word	0x000000ff
        /*039c*/ 	.word	0x00016848
        /*03a0*/ 	.short	0x0100
        /*03a2*/ 	.byte	0x08
	.zero		1


	//   ....[6]....
        /*03a4*/ 	.word	0x00000500
        /*03a8*/ 	.word	0x000000ff
        /*03ac*/ 	.word	0x00016850
        /*03b0*/ 	.short	0x0100
        /*03b2*/ 	.byte	0x08
	.zero		1


	//   ....[7]....
        /*03b4*/ 	.word	0x00000510
        /*03b8*/ 	.word	0x000000ff
        /*03bc*/ 	.word	0x00016860
        /*03c0*/ 	.short	0x0100
        /*03c2*/ 	.byte	0x08
	.zero		1


	//   ....[8]....
        /*03c4*/ 	.word	0x00000520
        /*03c8*/ 	.word	0x000000ff
        /*03cc*/ 	.word	0x00016858
        /*03d0*/ 	.short	0x0100
        /*03d2*/ 	.byte	0x08
	.zero		1


	//   ....[9]....
        /*03d4*/ 	.word	0x00000530
        /*03d8*/ 	.word	0x000000ff
        /*03dc*/ 	.word	0x00016868
        /*03e0*/ 	.short	0x0100
        /*03e2*/ 	.byte	0x08
	.zero		1


	//   ....[10]....
        /*03e4*/ 	.word	0x00000620
        /*03e8*/ 	.word	0x000000ff
        /*03ec*/ 	.word	0x00016870
        /*03f0*/ 	.short	0x0100
        /*03f2*/ 	.byte	0x06
	.zero		1


	//   ....[11]....
        /*03f4*/ 	.word	0x00000630
        /*03f8*/ 	.word	0x000000ff
        /*03fc*/ 	.word	0x00016880
        /*0400*/ 	.short	0x0100
        /*0402*/ 	.byte	0x06
	.zero		1


	//   ....[12]....
        /*0404*/ 	.word	0x00000640
        /*0408*/ 	.word	0x000000ff
        /*040c*/ 	.word	0x00016878
        /*0410*/ 	.short	0x0100
        /*0412*/ 	.byte	0x06
	.zero		1


	//   ....[13]....
        /*0414*/ 	.word	0x00000650
        /*0418*/ 	.word	0x000000ff
        /*041c*/ 	.word	0x00016888
        /*0420*/ 	.short	0x0100
        /*0422*/ 	.byte	0x06
	.zero		1


	//   ....[14]....
        /*0424*/ 	.word	0x00000780
        /*0428*/ 	.word	0x000000ff
        /*042c*/ 	.word	0x00016890
        /*0430*/ 	.short	0x0100
        /*0432*/ 	.byte	0x08
	.zero		1


	//   ....[15]....
        /*0434*/ 	.word	0x00000790
        /*0438*/ 	.word	0x000000ff
        /*043c*/ 	.word	0x000168a0
        /*0440*/ 	.short	0x0100
        /*0442*/ 	.byte	0x08
	.zero		1


	//   ....[16]....
        /*0444*/ 	.word	0x000007a0
        /*0448*/ 	.word	0x000000ff
        /*044c*/ 	.word	0x00016898
        /*0450*/ 	.short	0x0100
        /*0452*/ 	.byte	0x08
	.zero		1


	//   ....[17]....
        /*0454*/ 	.word	0x000007b0
        /*0458*/ 	.word	0x000000ff
        /*045c*/ 	.word	0x000168a8
        /*0460*/ 	.short	0x0100
        /*0462*/ 	.byte	0x08
	.zero		1


	//   ....[18]....
        /*0464*/ 	.word	0x000008e0
        /*0468*/ 	.word	0x000000ff
        /*046c*/ 	.word	0x000168b0
        /*0470*/ 	.short	0x0100
        /*0472*/ 	.byte	0x08
	.zero		1


	//   ....[19]....
        /*0474*/ 	.word	0x000008f0
        /*0478*/ 	.word	0x000000ff
        /*047c*/ 	.word	0x000168c0
        /*0480*/ 	.short	0x0100
        /*0482*/ 	.byte	0x08
	.zero		1


	//   ....[20]....
        /*0484*/ 	.word	0x00000900
        /*0488*/ 	.word	0x000000ff
        /*048c*/ 	.word	0x000168b8
        /*0490*/ 	.short	0x0100
        /*0492*/ 	.byte	0x08
	.zero		1


	//   ....[21]....
        /*0494*/ 	.word	0x00000910
        /*0498*/ 	.word	0x000000ff
        /*049c*/ 	.word	0x000168c8
        /*04a0*/ 	.short	0x0100
        /*04a2*/ 	.byte	0x08
	.zero		1


	//   ....[22]....
        /*04a4*/ 	.word	0x000016c0
        /*04a8*/ 	.word	0x000000ff
        /*04ac*/ 	.word	0x00016800
        /*04b0*/ 	.short	0x010a
        /*04b2*/ 	.byte	0x29
	.zero		1


	//   ....[23]....
        /*04b4*/ 	.word	0x00001740
        /*04b8*/ 	.word	0x00000002
        /*04bc*/ 	.word	0x00016830
        /*04c0*/ 	.short	0x010a
        /*04c2*/ 	.byte	0x3f
	.zero		1


	//   ....[24]....
        /*04c4*/ 	.word	0x000017b0
        /*04c8*/ 	.word	0x00000002
        /*04cc*/ 	.word	0x00016830
        /*04d0*/ 	.short	0x010a
        /*04d2*/ 	.byte	0x3f
	.zero		1


	//   ....[25]....
        /*04d4*/ 	.word	0x00001d10
        /*04d8*/ 	.word	0x00000002
        /*04dc*/ 	.word	0x00000000
        /*04e0*/ 	.short	0x0101
        /*04e2*/ 	.byte	0x3f
	.zero		1


	//   ....[26]....
        /*04e4*/ 	.word	0x00003a40
        /*04e8*/ 	.word	0x000000ff
        /*04ec*/ 	.word	0x00016830
        /*04f0*/ 	.short	0x010a
        /*04f2*/ 	.byte	0x06
	.zero		1


	//   ....[27]....
        /*04f4*/ 	.word	0x00003a80
        /*04f8*/ 	.word	0x000000ff
        /*04fc*/ 	.word	0x00016830
        /*0500*/ 	.short	0x010a
        /*0502*/ 	.byte	0x06
	.zero		1


	//   ....[28]....
        /*0504*/ 	.word	0x00003c60
        /*0508*/ 	.word	0x000000ff
        /*050c*/ 	.word	0x00016850
        /*0510*/ 	.short	0x010a
        /*0512*/ 	.byte	0x06
	.zero		1


	//   ....[29]....
        /*0514*/ 	.word	0x00003ca0
        /*0518*/ 	.word	0x000000ff
        /*051c*/ 	.word	0x00016850
        /*0520*/ 	.short	0x010a
        /*0522*/ 	.byte	0x06
	.zero		1


	//   ....[30]....
        /*0524*/ 	.word	0x00005630
        /*0528*/ 	.word	0x00000005
        /*052c*/ 	.word	0x00000000
        /*0530*/ 	.short	0x0101
        /*0532*/ 	.byte	0x3f
	.zero		1


	//   ....[31]....
        /*0534*/ 	.word	0x000056e0
        /*0538*/ 	.word	0x0000001b
        /*053c*/ 	.word	0x00000000
        /*0540*/ 	.short	0x0101
        /*0542*/ 	.byte	0x3f
	.zero		1


	//   ....[32]....
        /*0544*/ 	.word	0x00006000
        /*0548*/ 	.word	0x000000ff
        /*054c*/ 	.word	0x00016830
        /*0550*/ 	.short	0x010a
        /*0552*/ 	.byte	0x06
	.zero		1


	//   ....[33]....
        /*0554*/ 	.word	0x00006040
        /*0558*/ 	.word	0x000000ff
        /*055c*/ 	.word	0x00016830
        /*0560*/ 	.short	0x010a
        /*0562*/ 	.byte	0x06
	.zero		1


	//   ....[34]....
        /*0564*/ 	.word	0x00006220
        /*0568*/ 	.word	0x000000ff
        /*056c*/ 	.word	0x00016850
        /*0570*/ 	.short	0x010a
        /*0572*/ 	.byte	0x06
	.zero		1


	//   ....[35]....
        /*0574*/ 	.word	0x00006260
        /*0578*/ 	.word	0x000000ff
        /*057c*/ 	.word	0x00016850
        /*0580*/ 	.short	0x010a
        /*0582*/ 	.byte	0x06
	.zero		1


	//   ....[36]....
        /*0584*/ 	.word	0x00007540
        /*0588*/ 	.word	0x0000001f
        /*058c*/ 	.word	0x00000000
        /*0590*/ 	.short	0x0101
        /*0592*/ 	.byte	0x3f
	.zero		1


	//   ....[37]....
        /*0594*/ 	.word	0x000076f0
        /*0598*/ 	.word	0x0000001f
        /*059c*/ 	.word	0x00000000
        /*05a0*/ 	.short	0x0101
        /*05a2*/ 	.byte	0x3f
	.zero		1


	//   ....[38]....
        /*05a4*/ 	.word	0x00007c10
        /*05a8*/ 	.word	0x000000ff
        /*05ac*/ 	.word	0x00016850
        /*05b0*/ 	.short	0x010a
        /*05b2*/ 	.byte	0x05
	.zero		1


	//   ....[39]....
        /*05b4*/ 	.word	0x00007c50
        /*05b8*/ 	.word	0x000000ff
        /*05bc*/ 	.word	0x00016850
        /*05c0*/ 	.short	0x010a
        /*05c2*/ 	.byte	0x05
	.zero		1


	//   ....[40]....
        /*05c4*/ 	.word	0x00008270
        /*05c8*/ 	.word	0x00000007
        /*05cc*/ 	.word	0x00000000
        /*05d0*/ 	.short	0x0101
        /*05d2*/ 	.byte	0x3f
	.zero		1


	//   ....[41]....
        /*05d4*/ 	.word	0x00008ef0
        /*05d8*/ 	.word	0x00000000
        /*05dc*/ 	.word	0x00000000
        /*05e0*/ 	.short	0x0101
        /*05e2*/ 	.byte	0x3f
	.zero		1


	//   ....[42]....
        /*05e4*/ 	.word	0x0000b780
        /*05e8*/ 	.word	0x00000005
        /*05ec*/ 	.word	0x00016840
        /*05f0*/ 	.short	0x010a
        /*05f2*/ 	.byte	0x3f
	.zero		1


	//   ....[43]....
        /*05f4*/ 	.word	0x0000bad0
        /*05f8*/ 	.word	0x00000019
        /*05fc*/ 	.word	0x00016820
        /*0600*/ 	.short	0x010a
        /*0602*/ 	.byte	0x3f
	.zero		1


	//   ....[44]....
        /*0604*/ 	.word	0x0000bd90
        /*0608*/ 	.word	0x00000003
        /*060c*/ 	.word	0x00016840
        /*0610*/ 	.short	0x010a
        /*0612*/ 	.byte	0x3f
	.zero		1


	//   ....[45]....
        /*0614*/ 	.word	0x0000bf70
        /*0618*/ 	.word	0x00000002
        /*061c*/ 	.word	0x00000060
        /*0620*/ 	.short	0x010a
        /*0622*/ 	.byte	0x3f
	.zero		1


	//   ....[46]....
        /*0624*/ 	.word	0x0000c3d0
        /*0628*/ 	.word	0x00000003
        /*062c*/ 	.word	0x00016840
        /*0630*/ 	.short	0x010a
        /*0632*/ 	.byte	0x3f
	.zero		1


	//   ....[47]....
        /*0634*/ 	.word	0x0000c5b0
        /*0638*/ 	.word	0x00000003
        /*063c*/ 	.word	0x00000060
        /*0640*/ 	.short	0x010a
        /*0642*/ 	.byte	0x3f
	.zero		1


	//   ....[48]....
        /*0644*/ 	.word	0x0000c970
        /*0648*/ 	.word	0x00000002
        /*064c*/ 	.word	0x00016840
        /*0650*/ 	.short	0x010a
        /*0652*/ 	.byte	0x3f
	.zero		1


	//   ....[49]....
        /*0654*/ 	.word	0x0000cb60
        /*0658*/ 	.word	0x00000002
        /*065c*/ 	.word	0x00000060
        /*0660*/ 	.short	0x010a
        /*0662*/ 	.byte	0x3f
	.zero		1


	//   ....[50]....
        /*0664*/ 	.word	0x0000ceb0
        /*0668*/ 	.word	0x00000003
        /*066c*/ 	.word	0x00016860
        /*0670*/ 	.short	0x010a
        /*0672*/ 	.byte	0x3f
	.zero		1


	//   ....[51]....
        /*0674*/ 	.word	0x0000dd20
        /*0678*/ 	.word	0x00000009
        /*067c*/ 	.word	0x00016820
        /*0680*/ 	.short	0x010a
        /*0682*/ 	.byte	0x3f
	.zero		1


	//   ....[52]....
        /*0684*/ 	.word	0x0000dec0
        /*0688*/ 	.word	0x00000007
        /*068c*/ 	.word	0x00000000
        /*0690*/ 	.short	0x010a
        /*0692*/ 	.byte	0x3f
	.zero		1


	//   ....[53]....
        /*0694*/ 	.word	0x0000df30
        /*0698*/ 	.word	0x00000003
        /*069c*/ 	.word	0x00000000
        /*06a0*/ 	.short	0x010a
        /*06a2*/ 	.byte	0x3f
	.zero		1


	//   ....[54]....
        /*06a4*/ 	.word	0x0000df90
        /*06a8*/ 	.word	0x00000005
        /*06ac*/ 	.word	0x00000000
        /*06b0*/ 	.short	0x010a
        /*06b2*/ 	.byte	0x3f
	.zero		1


	//   ....[55]....
        /*06b4*/ 	.word	0x0000dfc0
        /*06b8*/ 	.word	0x00000003
        /*06bc*/ 	.word	0x00000000
        /*06c0*/ 	.short	0x010a
        /*06c2*/ 	.byte	0x3f
	.zero		1


	//   ....[56]....
        /*06c4*/ 	.word	0x0000e030
        /*06c8*/ 	.word	0x00000003
        /*06cc*/ 	.word	0x00016800
        /*06d0*/ 	.short	0x010a
        /*06d2*/ 	.byte	0x3f
	.zero		1


	//   ....[57]....
        /*06d4*/ 	.word	0x0000e080
        /*06d8*/ 	.word	0x00000002
        /*06dc*/ 	.word	0x00016830
        /*06e0*/ 	.short	0x010a
        /*06e2*/ 	.byte	0x3f
	.zero		1


	//   ....[58]....
        /*06e4*/ 	.word	0x0000e0e0
        /*06e8*/ 	.word	0x00000007
        /*06ec*/ 	.word	0x00016830
        /*06f0*/ 	.short	0x010a
        /*06f2*/ 	.byte	0x3f
	.zero		1


	//   ....[59]....
        /*06f4*/ 	.word	0x0000e140
        /*06f8*/ 	.word	0x00000007
        /*06fc*/ 	.word	0x00016850
        /*0700*/ 	.short	0x010a
        /*0702*/ 	.byte	0x3f
	.zero		1


	//   ....[60]....
        /*0704*/ 	.word	0x0000e1a0
        /*0708*/ 	.word	0x00000009
        /*070c*/ 	.word	0x00016830
        /*0710*/ 	.short	0x010a
        /*0712*/ 	.byte	0x3f
	.zero		1


	//   ....[61]....
        /*0714*/ 	.word	0x0000e200
        /*0718*/ 	.word	0x00000009
        /*071c*/ 	.word	0x00016850
        /*0720*/ 	.short	0x010a
        /*0722*/ 	.byte	0x3f
	.zero		1


	//   ....[62]....
        /*0724*/ 	.word	0x0000e260
        /*0728*/ 	.word	0x00000005
        /*072c*/ 	.word	0x00016850
        /*0730*/ 	.short	0x010a
        /*0732*/ 	.byte	0x3f
	.zero		1


	//   ....[63]....
        /*0734*/ 	.word	0x0000e400
        /*0738*/ 	.word	0x00000005
        /*073c*/ 	.word	0x00016840
        /*0740*/ 	.short	0x010a
        /*0742*/ 	.byte	0x3f
	.zero		1


	//   ....[64]....
        /*0744*/ 	.word	0x0000e450
        /*0748*/ 	.word	0x00000019
        /*074c*/ 	.word	0x00016820
        /*0750*/ 	.short	0x010a
        /*0752*/ 	.byte	0x3f
	.zero		1


	//   ....[65]....
        /*0754*/ 	.word	0x0000e4a0
        /*0758*/ 	.word	0x00000003
        /*075c*/ 	.word	0x00016840
        /*0760*/ 	.short	0x010a
        /*0762*/ 	.byte	0x3f
	.zero		1


	//   ....[66]....
        /*0764*/ 	.word	0x0000e4f0
        /*0768*/ 	.word	0x00000002
        /*076c*/ 	.word	0x00000060
        /*0770*/ 	.short	0x010a
        /*0772*/ 	.byte	0x3f
	.zero		1


	//   ....[67]....
        /*0774*/ 	.word	0x0000e540
        /*0778*/ 	.word	0x00000003
        /*077c*/ 	.word	0x00016840
        /*0780*/ 	.short	0x010a
        /*0782*/ 	.byte	0x3f
	.zero		1


	//   ....[68]....
        /*0784*/ 	.word	0x0000e590
        /*0788*/ 	.word	0x00000003
        /*078c*/ 	.word	0x00000060
        /*0790*/ 	.short	0x010a
        /*0792*/ 	.byte	0x3f
	.zero		1


	//   ....[69]....
        /*0794*/ 	.word	0x0000e5e0
        /*0798*/ 	.word	0x00000002
        /*079c*/ 	.word	0x00016840
        /*07a0*/ 	.short	0x010a
        /*07a2*/ 	.byte	0x3f
	.zero		1


	//   ....[70]....
        /*07a4*/ 	.word	0x0000e630
        /*07a8*/ 	.word	0x00000002
        /*07ac*/ 	.word	0x00000060
        /*07b0*/ 	.short	0x010a
        /*07b2*/ 	.byte	0x3f
	.zero		1


	//   ....[71]....
        /*07b4*/ 	.word	0x0000e680
        /*07b8*/ 	.word	0x00000003
        /*07bc*/ 	.word	0x00016860
        /*07c0*/ 	.short	0x010a
        /*07c2*/ 	.byte	0x3f
	.zero		1


	//   ....[72]....
        /*07c4*/ 	.word	0x0000f030
        /*07c8*/ 	.word	0x00000009
        /*07cc*/ 	.word	0x00016820
        /*07d0*/ 	.short	0x010a
        /*07d2*/ 	.byte	0x3f
	.zero		1


	//   ....[73]....
        /*07d4*/ 	.word	0x0000f1d0
        /*07d8*/ 	.word	0x00000007
        /*07dc*/ 	.word	0x00000000
        /*07e0*/ 	.short	0x010a
        /*07e2*/ 	.byte	0x3f
	.zero		1


	//   ....[74]....
        /*07e4*/ 	.word	0x0000f220
        /*07e8*/ 	.word	0x00000003
        /*07ec*/ 	.word	0x00000000
        /*07f0*/ 	.short	0x010a
        /*07f2*/ 	.byte	0x3f
	.zero		1


	//   ....[75]....
        /*07f4*/ 	.word	0x0000f270
        /*07f8*/ 	.word	0x00000005
        /*07fc*/ 	.word	0x00000000
        /*0800*/ 	.short	0x010a
        /*0802*/ 	.byte	0x3f
	.zero		1


	//----- nvinfo : EIATTR_NUM_MBARRIERS
	.align		4
.L_295:
        /*0804*/ 	.byte	0x03, 0x38
        /*0806*/ 	.short	0x0016


	//----- nvinfo : EIATTR_EXIT_INSTR_OFFSETS
	.align		4
        /*0808*/ 	.byte	0x04, 0x1c
        /*080a*/ 	.short	(.L_297 - .L_296)


	//   ....[0]....
.L_296:
        /*080c*/ 	.word	0x00000ab0


	//   ....[1]....
        /*0810*/ 	.word	0x00009d00


	//   ....[2]....
        /*0814*/ 	.word	0x00009d60


	//   ....[3]....
        /*0818*/ 	.word	0x0000e010


	//----- nvinfo : EIATTR_MAX_THREADS
	.align		4
.L_297:
        /*081c*/ 	.byte	0x04, 0x05
        /*081e*/ 	.short	(.L_299 - .L_298)
.L_298:
        /*0820*/ 	.word	0x00000200
        /*0824*/ 	.word	0x00000001
        /*0828*/ 	.word	0x00000001


	//----- nvinfo : EIATTR_CRS_STACK_SIZE
	.align		4
.L_299:
        /*082c*/ 	.byte	0x04, 0x1e
        /*082e*/ 	.short	(.L_301 - .L_300)
.L_300:
        /*0830*/ 	.word	0x00000000


	//----- nvinfo : EIATTR_CBANK_PARAM_SIZE
	.align		4
.L_301:
        /*0834*/ 	.byte	0x03, 0x19
        /*0836*/ 	.short	0x0a70


	//----- nvinfo : EIATTR_PARAM_CBANK
	.align		4
        /*0838*/ 	.byte	0x04, 0x0a
        /*083a*/ 	.short	(.L_303 - .L_302)
	.align		4
.L_302:
        /*083c*/ 	.word	index@(.nv.constant0._ZN7cutlass13device_kernelIN5flash11enable_sm90INS1_16FlashAttnFwdSm90INS1_25CollectiveMainloopFwdSm90ILi2EN4cute5tupleIJNS5_1CILi1EEES8_S8_EEENS6_IJNS7_ILi192EEENS7_ILi128EEENS7_ILi64EEEEEELi64ENS_10bfloat16_tEfNS_4arch4Sm90ELb1ELb0ELb0ELb1ELb0ELb0ELb0ELb1ELb1ELb0ELb0ELb0EEENS1_21CollectiveEpilogueFwdINS6_IJSA_SC_SB_EEES9_SE_SG_Li384ELb1ELb0ELb0ELb0EEENS1_36VarlenDynamicPersistentTileSchedulerILi192ELi128ELi384ELi32ELb0ELb0ELb1ELb1ELb1ELb1EEEEEEEEEvNT_6ParamsE)
        /*0840*/ 	.short	0x0210
        /*0842*/ 	.short	0x0a70


	//----- nvinfo : EIATTR_SW_WAR
	.align		4
.L_303:
        /*0844*/ 	.byte	0x04, 0x36
        /*0846*/ 	.short	(.L_305 - .L_304)
.L_304:
        /*0848*/ 	.word	0x00000008
.L_305:


//--------------------- .nv.info._ZN7cutlass13device_kernelIN5flash11enable_sm90INS1_16FlashAttnFwdSm90INS1_25CollectiveMainloopFwdSm90ILi2EN4cute5tupleIJNS5_1CILi1EEES8_S8_EEENS6_IJNS7_ILi192EEENS7_ILi128EEENS7_ILi64EEEEEELi64ENS_10bfloat16_tEfNS_4arch4Sm90ELb1ELb0ELb0ELb1ELb0ELb1ELb0ELb1ELb1ELb0ELb0ELb0EEENS1_21CollectiveEpilogueFwdINS6_IJSA_SC_SB_EEES9_SE_SG_Li384ELb1ELb0ELb0ELb0EEENS1_36VarlenDynamicPersistentTileSchedulerILi192ELi128ELi384ELi32ELb0ELb0ELb1ELb1ELb1ELb1EEEEEEEEEvNT_6ParamsE --------------------------
	.section	.nv.info._ZN7cutlass13device_kernelIN5flash11enable_sm90INS1_16FlashAttnFwdSm90INS1_25CollectiveMainloopFwdSm90ILi2EN4cute5tupleIJNS5_1CILi1EEES8_S8_EEENS6_IJNS7_ILi192EEENS7_ILi128EEENS7_ILi64EEEEEELi64ENS_10bfloat16_tEfNS_4arch4Sm90ELb1ELb0ELb0ELb1ELb0ELb1ELb0ELb1ELb1ELb0ELb0ELb0EEENS1_21CollectiveEpilogueFwdINS6_IJSA_SC_SB_EEES9_SE_SG_Li384ELb1ELb0ELb0ELb0EEENS1_36VarlenDynamicPersistentTileSchedulerILi192ELi128ELi384ELi32ELb0ELb0ELb1ELb1ELb1ELb1EEEEEEEEEvNT_6ParamsE,"",@"SHT_CUDA_INFO"
	.sectionflags	@""
	.align	4


	//----- nvinfo : EIATTR_CUDA_API_VERSION
	.align		4
        /*0000*/ 	.byte	0x04, 0x37
        /*0002*/ 	.short	(.L_307 - .L_306)
.L_306:
        /*0004*/ 	.word	0x00000082


	//----- nvinfo : EIATTR_KPARAM_INFO
	.align		4
.L_307:
        /*0008*/ 	.byte	0x04, 0x17
        /*000a*/ 	.short	(.L_309 - .L_308)
.L_308:
        /*000c*/ 	.word	0x00000000
        /*0010*/ 	.short	0x0000
        /*0012*/ 	.short	0x0070
        /*0014*/ 	.byte	0x00, 0xf0, 0x01, 0x28


	//----- nvinfo : EIATTR_SPARSE_MMA_MASK
	.align		4
.L_309:
        /*0018*/ 	.byte	0x03, 0x50
        /*001a*/ 	.short	0x0000


	//----- nvinfo : EIATTR_MAXREG_COUNT
	.align		4
        /*001c*/ 	.byte	0x03, 0x1b
        /*001e*/ 	.short	0x0080


	//----- nvinfo : EIATTR_NUM_BARRIERS
	.align		4
        /*0020*/ 	.byte	0x02, 0x4c
        /*0022*/ 	.byte	0x10
	.zero		1


	//----- nvinfo : EIATTR_EXTERNS
	.align		4
        /*0024*/ 	.byte	0x04, 0x0f
        /*0026*/ 	.short	(.L_311 - .L_310)


	//   ....[0]....
	.align		4
.L_310:
        /*0028*/ 	.word	index@(__assertfail)


	//----- nvinfo : EIATTR_ANNOTATIONS
	.align		4
.L_311:
        /*002c*/ 	.byte	0x04, 0x55
        /*002e*/ 	.short	(.L_313 - .L_312)


	//   ....[0]....
.L_312:
        /* <DEDUP_REMOVED lines=44> */


	//----- nvinfo : EIATTR_MERCURY_ISA_VERSION
	.align		4
.L_313:
        /*02e0*/ 	.byte	0x03, 0x5f
        /*02e2*/ 	.short	0x0101


	//----- nvinfo : EIATTR_UNUSED_LOAD_BYTE_OFFSET
	.align		4
        /*02e4*/ 	.byte	0x04, 0x44
        /*02e6*/ 	.short	(.L_315 - .L_314)


	//   ....[0]....
.L_314:
        /*02e8*/ 	.word	0x00000b00
        /*02ec*/ 	.word	0x0000fff0


	//   ....[1]....
        /*02f0*/ 	.word	0x00010550
        /*02f4*/ 	.word	0x0000fff0


	//----- nvinfo : EIATTR_INT_WARP_WIDE_INSTR_OFFSETS
	.align		4
.L_315:
        /*02f8*/ 	.byte	0x04, 0x31
        /*02fa*/ 	.short	(.L_317 - .L_316)


	//   ....[0]....
.L_316:
        /*02fc*/ 	.word	0x000001b0


	//   ....[1]....
        /*0300*/ 	.word	0x00000250


	//   ....[2]....
        /*0304*/ 	.word	0x000002c0


	//   ....[3]....
        /*0308*/ 	.word	0x00013ae0


	//   ....[4]....
        /*030c*/ 	.word	0x00013b70


	//   ....[5]....
        /*0310*/ 	.word	0x00013fc0


	//   ....[6]....
        /*0314*/ 	.word	0x00013ff0


	//   ....[7]....
        /*0318*/ 	.word	0x00015a20


	//   ....[8]....
        /*031c*/ 	.word	0x00015ab0


	//----- nvinfo : EIATTR_COOP_GROUP_MASK_REGIDS
	.align		4
.L_317:
        /*0320*/ 	.byte	0x04, 0x29
        /*0322*/ 	.short	(.L_319 - .L_318)


	//   ....[0]....
.L_318:
        /*0324*/ 	.word	0xffffffff


	//   ....[1]....
        /*0328*/ 	.word	0xffffffff


	//   ....[2]....
        /*032c*/ 	.word	0xffffffff


	//   ....[3]....
        /*0330*/ 	.word	0xffffffff


	//   ....[4]....
        /*0334*/ 	.word	0xffffffff


	//   ....[5]....
        /*0338*/ 	.word	0xffffffff


	//   ....[6]....
        /*033c*/ 	.word	0xffffffff


	//   ....[7]....
        /*0340*/ 	.word	0xffffffff


	//   ....[8]....
        /*0344*/ 	.word	0xffffffff


	//   ....[9]....
        /*0348*/ 	.word	0xffffffff


	//   ....[10]....
        /*034c*/ 	.word	0xffffffff


	//   ....[11]....
        /*0350*/ 	.word	0xffffffff


	//   ....[12]....
        /*0354*/ 	.word	0xffffffff


	//   ....[13]....
        /*0358*/ 	.word	0xffffffff


	//   ....[14]....
        /*035c*/ 	.word	0xffffffff


	//   ....[15]....
        /*0360*/ 	.word	0xffffffff


	//   ....[16]....
        /*0364*/ 	.word	0xffffffff


	//   ....[17]....
        /*0368*/ 	.word	0xffffffff


	//   ....[18]....
        /*036c*/ 	.word	0xffffffff


	//   ....[19]....
        /*0370*/ 	.word	0xffffffff


	//   ....[20]....
        /*0374*/ 	.word	0xffffffff


	//   ....[21]....
        /*0378*/ 	.word	0xffffffff


	//   ....[22]....
        /*037c*/ 	.word	0xffffffff


	//   ....[23]....
        /*0380*/ 	.word	0xffffffff


	//   ....[24]....
        /*0384*/ 	.word	0xffffffff


	//   ....[25]....
        /*0388*/ 	.word	0xffffffff


	//   ....[26]....
        /*038c*/ 	.word	0xffffffff


	//   ....[27]....
        /*0390*/ 	.word	0xffffffff


	//   ....[28]....
        /*0394*/ 	.word	0xffffffff


	//   ....[29]....
        /*0398*/ 	.word	0xffffffff


	//   ....[30]....
        /*039c*/ 	.word	0xffffffff


	//   ....[31]....
        /*03a0*/ 	.word	0xffffffff


	//   ....[32]....
        /*03a4*/ 	.word	0xffffffff


	//   ....[33]....
        /*03a8*/ 	.word	0xffffffff


	//   ....[34]....
        /*03ac*/ 	.word	0xffffffff


	//   ....[35]....
        /*03b0*/ 	.word	0xffffffff


	//   ....[36]....
        /*03b4*/ 	.word	0xffffffff


	//   ....[37]....
        /*03b8*/ 	.word	0xffffffff


	//   ....[38]....
        /*03bc*/ 	.word	0xffffffff


	//   ....[39]....
        /*03c0*/ 	.word	0xffffffff


	//   ....[40]....
        /*03c4*/ 	.word	0xffffffff


	//   ....[41]....
        /*03c8*/ 	.word	0xffffffff


	//   ....[42]....
        /*03cc*/ 	.word	0xffffffff


	//   ....[43]....
        /*03d0*/ 	.word	0xffffffff


	//   ....[44]....
        /*03d4*/ 	.word	0xffffffff


	//   ....[45]....
        /*03d8*/ 	.word	0xffffffff


	//   ....[46]....
        /*03dc*/ 	.word	0xffffffff


	//   ....[47]....
        /*03e0*/ 	.word	0xffffffff


	//   ....[48]....
        /*03e4*/ 	.word	0xffffffff


	//   ....[49]....
        /*03e8*/ 	.word	0xffffffff


	//   ....[50]....
        /*03ec*/ 	.word	0xffffffff


	//   ....[51]....
        /*03f0*/ 	.word	0xffffffff


	//   ....[52]....
        /*03f4*/ 	.word	0xffffffff


	//   ....[53]....
        /*03f8*/ 	.word	0xffffffff


	//   ....[54]....
        /*03fc*/ 	.word	0xffffffff


	//   ....[55]....
        /*0400*/ 	.word	0xffffffff


	//   ....[56]....
        /*0404*/ 	.word	0xffffffff


	//   ....[57]....
        /*0408*/ 	.word	0xffffffff


	//   ....[58]....
        /*040c*/ 	.word	0x0500000f


	//   ....[59]....
        /*0410*/ 	.word	0x0500000f


	//   ....[60]....
        /*0414*/ 	.word	0x0500000f


	//   ....[61]....
        /*0418*/ 	.word	0x0500000f


	//   ....[62]....
        /*041c*/ 	.word	0x0500000f


	//   ....[63]....
        /*0420*/ 	.word	0x0500000f


	//   ....[64]....
        /*0424*/ 	.word	0x0500000f


	//   ....[65]....
        /*0428*/ 	.word	0x0500000f


	//   ....[66]....
        /*042c*/ 	.word	0x0500000f


	//   ....[67]....
        /*0430*/ 	.word	0x0500000f


	//   ....[68]....
        /*0434*/ 	.word	0x0500000f


	//   ....[69]....
        /*0438*/ 	.word	0x0500000f


	//   ....[70]....
        /*043c*/ 	.word	0x0500000f


	//   ....[71]....
        /*0440*/ 	.word	0x0500000f


	//   ....[72]....
        /*0444*/ 	.word	0x0500000f


	//   ....[73]....
        /*0448*/ 	.word	0x0500000f


	//   ....[74]....
        /*044c*/ 	.word	0x0500000f


	//   ....[75]....
        /*0450*/ 	.word	0x0500000f


	//   ....[76]....
        /*0454*/ 	.word	0x0500000f


	//   ....[77]....
        /*0458*/ 	.word	0x0500000f


	//   ....[78]....
        /*045c*/ 	.word	0x0500000f


	//   ....[79]....
        /*0460*/ 	.word	0x0500000f


	//   ....[80]....
        /*0464*/ 	.word	0x0500000f


	//   ....[81]....
        /*0468*/ 	.word	0x0500000f


	//   ....[82]....
        /*046c*/ 	.word	0x0500000f


	//   ....[83]....
        /*0470*/ 	.word	0x0500000f


	//   ....[84]....
        /*0474*/ 	.word	0x0500000f


	//   ....[85]....
        /*0478*/ 	.word	0x0500000f


	//   ....[86]....
        /*047c*/ 	.word	0x0500000f


	//   ....[87]....
        /*0480*/ 	.word	0x0500000f


	//   ....[88]....
        /*0484*/ 	.word	0x0500000f


	//   ....[89]....
        /*0488*/ 	.word	0x0500000f


	//   ....[90]....
        /*048c*/ 	.word	0x0500000f


	//   ....[91]....
        /*0490*/ 	.word	0x0500000f


	//   ....[92]....
        /*0494*/ 	.word	0x0500000f


	//   ....[93]....
        /*0498*/ 	.word	0x0500000f


	//   ....[94]....
        /*049c*/ 	.word	0x0500000f


	//----- nvinfo : EIATTR_COOP_GROUP_INSTR_OFFSETS
	.align		4
.L_319:
        /*04a0*/ 	.byte	0x04, 0x28
        /*04a2*/ 	.short	(.L_321 - .L_320)


	//   ....[0]....
.L_320:
        /*04a4*/ 	.word	0x00000060


	//   ....[1]....
        /*04a8*/ 	.word	0x000001c0


	//   ....[2]....
        /*04ac*/ 	.word	0x00000270


	//   ....[3]....
        /*04b0*/ 	.word	0x00000430


	//   ....[4]....
        /*04b4*/ 	.word	0x00000590


	//   ....[5]....
        /*04b8*/ 	.word	0x000006b0


	//   ....[6]....
        /*04bc*/ 	.word	0x00000810


	//   ....[7]....
        /*04c0*/ 	.word	0x00005a90


	//   ....[8]....
        /*04c4*/ 	.word	0x00009bb0


	//   ....[9]....
        /*04c8*/ 	.word	0x00009bd0


	//   ....[10]....
        /*04cc*/ 	.word	0x0000a3a0


	//   ....[11]....
        /*04d0*/ 	.word	0x0000a3e0


	//   ....[12]....
        /*04d4*/ 	.word	0x0000c2c0


	//   ....[13]....
        /*04d8*/ 	.word	0x0000c3c0


	//   ....[14]....
        /*04dc*/ 	.word	0x0000cc20


	//   ....[15]....
        /*04e0*/ 	.word	0x0000ccc0


	//   ....[16]....
        /*04e4*/ 	.word	0x0000e510


	//   ....[17]....
        /*04e8*/ 	.word	0x0000e530


	//   ....[18]....
        /*04ec*/ 	.word	0x0000ea20


	//   ....[19]....
        /*04f0*/ 	.word	0x0000eb60


	//   ....[20]....
        /*04f4*/ 	.word	0x0000fd30


	//   ....[21]....
        /*04f8*/ 	.word	0x00010070


	//   ....[22]....
        /*04fc*/ 	.word	0x00010100


	//   ....[23]....
        /*0500*/ 	.word	0x00010110


	//   ....[24]....
        /*0504*/ 	.word	0x00011d70


	//   ....[25]....
        /*0508*/ 	.word	0x00011f10


	//   ....[26]....
        /*050c*/ 	.word	0x00011f40


	//   ....[27]....
        /*0510*/ 	.word	0x00011f70


	//   ....[28]....
        /*0514*/ 	.word	0x00011fb0


	//   ....[29]....
        /*0518*/ 	.word	0x00012000


	//   ....[30]....
        /*051c*/ 	.word	0x00012060


	//   ....[31]....
        /*0520*/ 	.word	0x00012220


	//   ....[32]....
        /*0524*/ 	.word	0x00012280


	//   ....[33]....
        /*0528*/ 	.word	0x000122c0


	//   ....[34]....
        /*052c*/ 	.word	0x00012300


	//   ....[35]....
        /*0530*/ 	.word	0x00012330


	//   ....[36]....
        /*0534*/ 	.word	0x00012360


	//   ....[37]....
        /*0538*/ 	.word	0x00012400


	//   ....[38]....
        /*053c*/ 	.word	0x00012460


	//   ....[39]....
        /*0540*/ 	.word	0x00012500


	//   ....[40]....
        /*0544*/ 	.word	0x00015d70


	//   ....[41]....
        /*0548*/ 	.word	0x00015d80


	//   ....[42]....
        /*054c*/ 	.word	0x00015e70


	//   ....[43]....
        /*0550*/ 	.word	0x00015ed0


	//   ....[44]....
        /*0554*/ 	.word	0x00015f10


	//   ....[45]....
        /*0558*/ 	.word	0x00015f50


	//   ....[46]....
        /*055c*/ 	.word	0x00015f80


	//   ....[47]....
        /*0560*/ 	.word	0x00015fb0


	//   ....[48]....
        /*0564*/ 	.word	0x00016120


	//   ....[49]....
        /*0568*/ 	.word	0x00016180


	//   ....[50]....
        /*056c*/ 	.word	0x000161c0


	//   ....[51]....
        /*0570*/ 	.word	0x00016200


	//   ....[52]....
        /*0574*/ 	.word	0x00016230


	//   ....[53]....
        /*0578*/ 	.word	0x00016260


	//   ....[54]....
        /*057c*/ 	.word	0x00016320


	//   ....[55]....
        /*0580*/ 	.word	0x00016340


	//   ....[56]....
        /*0584*/ 	.word	0x000163b0


	//   ....[57]....
        /*0588*/ 	.word	0x00016a20


	//   ....[58]....
        /*058c*/ 	.word	0x00016e20


	//   ....[59]....
        /*0590*/ 	.word	0x00016ed0


	//   ....[60]....
        /*0594*/ 	.word	0x00016f70


	//   ....[61]....
        /*0598*/ 	.word	0x00017010


	//   ....[62]....
        /*059c*/ 	.word	0x000170b0


	//   ....[63]....
        /*05a0*/ 	.word	0x00017150


	//   ....[64]....
        /*05a4*/ 	.word	0x000171f0


	//   ....[65]....
        /*05a8*/ 	.word	0x00017290


	//   ....[66]....
        /*05ac*/ 	.word	0x00017330


	//   ....[67]....
        /*05b0*/ 	.word	0x00017420


	//   ....[68]....
        /*05b4*/ 	.word	0x000174c0


	//   ....[69]....
        /*05b8*/ 	.word	0x00017560


	//   ....[70]....
        /*05bc*/ 	.word	0x00017600


	//   ....[71]....
        /*05c0*/ 	.word	0x000176a0


	//   ....[72]....
        /*05c4*/ 	.word	0x00017740


	//   ....[73]....
        /*05c8*/ 	.word	0x000177e0


	//   ....[74]....
        /*05cc*/ 	.word	0x00017880


	//   ....[75]....
        /*05d0*/ 	.word	0x00017b80


	//   ....[76]....
        /*05d4*/ 	.word	0x00017e60


	//   ....[77]....
        /*05d8*/ 	.word	0x00018250


	//   ....[78]....
        /*05dc*/ 	.word	0x000182e0


	//   ....[79]....
        /*05e0*/ 	.word	0x00018380


	//   ....[80]....
        /*05e4*/ 	.word	0x00018430


	//   ....[81]....
        /*05e8*/ 	.word	0x000184b0


	//   ....[82]....
        /*05ec*/ 	.word	0x00018530


	//   ....[83]....
        /*05f0*/ 	.word	0x000185b0


	//   ....[84]....
        /*05f4*/ 	.word	0x00018630


	//   ....[85]....
        /*05f8*/ 	.word	0x000186c0


	//   ....[86]....
        /*05fc*/ 	.word	0x00018770


	//   ....[87]....
        /*0600*/ 	.word	0x000187f0


	//   ....[88]....
        /*0604*/ 	.word	0x00018870


	//   ....[89]....
        /*0608*/ 	.word	0x000188f0


	//   ....[90]....
        /*060c*/ 	.word	0x00018970


	//   ....[91]....
        /*0610*/ 	.word	0x000189e0


	//   ....[92]....
        /*0614*/ 	.word	0x00018a80


	//   ....[93]....
        /*0618*/ 	.word	0x00018b10


	//   ....[94]....
        /*061c*/ 	.word	0x00018c30


	//----- nvinfo : EIATTR_REG_RECONFIG
	.align		4
.L_321:
        /*0620*/ 	.byte	0x01, 0x54
	.zero		2


	//----- nvinfo : EIATTR_SYSCALL_OFFSETS
	.align		4
        /*0624*/ 	.byte	0x04, 0x46
        /*0626*/ 	.short	(.L_323 - .L_322)


	//   ....[0]....
.L_322:
        /*0628*/ 	.word	0x00001820


	//   ....[1]....
        /*062c*/ 	.word	0x00001970


	//   ....[2]....
        /*0630*/ 	.word	0x00005c70


	//   ....[3]....
        /*0634*/ 	.word	0x00006150


	//   ....[4]....
        /*0638*/ 	.word	0x00013cf0


	//   ....[5]....
        /*063c*/ 	.word	0x00013e20


	//   ....[6]....
        /*0640*/ 	.word	0x00013f20


	//----- nvinfo : EIATTR_MBARRIER_INSTR_OFFSETS
	.align		4
.L_323:
        /*0644*/ 	.byte	0x04, 0x39
        /*0646*/ 	.short	(.L_325 - .L_324)


	//   ....[0]....
.L_324:
        /*0648*/ 	.word	0x000002e0
        /*064c*/ 	.word	0x000000ff
        /*0650*/ 	.word	0x00016800
        /*0654*/ 	.short	0x0100
        /*0656*/ 	.byte	0x08
	.zero		1


	//   ....[1]....
        /*0658*/ 	.word	0x000002f0
        /*065c*/ 	.word	0x000000ff
        /*0660*/ 	.word	0x00016820
        /*0664*/ 	.short	0x0100
        /*0666*/ 	.byte	0x08
	.zero		1


	//   ....[2]....
        /*0668*/ 	.word	0x000003e0
        /*066c*/ 	.word	0x000000ff
        /*0670*/ 	.word	0x00016830
        /*0674*/ 	.short	0x0100
        /*0676*/ 	.byte	0x08
	.zero		1


	//   ....[3]....
        /*0678*/ 	.word	0x000003f0
        /*067c*/ 	.word	0x000000ff
        /*0680*/ 	.word	0x00016840
        /*0684*/ 	.short	0x0100
        /*0686*/ 	.byte	0x08
	.zero		1


	//   ....[4]....
        /*0688*/ 	.word	0x00000400
        /*068c*/ 	.word	0x000000ff
        /*0690*/ 	.word	0x00016838
        /*0694*/ 	.short	0x0100
        /*0696*/ 	.byte	0x08
	.zero		1


	//   ....[5]....
        /*0698*/ 	.word	0x00000410
        /*069c*/ 	.word	0x000000ff
        /*06a0*/ 	.word	0x00016848
        /*06a4*/ 	.short	0x0100
        /*06a6*/ 	.byte	0x08
	.zero		1


	//   ....[6]....
        /*06a8*/ 	.word	0x00000540
        /*06ac*/ 	.word	0x000000ff
        /*06b0*/ 	.word	0x00016850
        /*06b4*/ 	.short	0x0100
        /*06b6*/ 	.byte	0x08
	.zero		1


	//   ....[7]....
        /*06b8*/ 	.word	0x00000550
        /*06bc*/ 	.word	0x000000ff
        /*06c0*/ 	.word	0x00016860
        /*06c4*/ 	.short	0x0100
        /*06c6*/ 	.byte	0x08
	.zero		1


	//   ....[8]....
        /*06c8*/ 	.word	0x00000560
        /*06cc*/ 	.word	0x000000ff
        /*06d0*/ 	.word	0x00016858
        /*06d4*/ 	.short	0x0100
        /*06d6*/ 	.byte	0x08
	.zero		1


	//   ....[9]....
        /*06d8*/ 	.word	0x00000570
        /*06dc*/ 	.word	0x000000ff
        /*06e0*/ 	.word	0x00016868
        /*06e4*/ 	.short	0x0100
        /*06e6*/ 	.byte	0x08
	.zero		1


	//   ....[10]....
        /*06e8*/ 	.word	0x00000660
        /*06ec*/ 	.word	0x000000ff
        /*06f0*/ 	.word	0x00016870
        /*06f4*/ 	.short	0x0100
        /*06f6*/ 	.byte	0x06
	.zero		1


	//   ....[11]....
        /*06f8*/ 	.word	0x00000670
        /*06fc*/ 	.word	0x000000ff
        /*0700*/ 	.word	0x00016880
        /*0704*/ 	.short	0x0100
        /*0706*/ 	.byte	0x06
	.zero		1


	//   ....[12]....
        /*0708*/ 	.word	0x00000680
        /*070c*/ 	.word	0x000000ff
        /*0710*/ 	.word	0x00016878
        /*0714*/ 	.short	0x0100
        /*0716*/ 	.byte	0x06
	.zero		1


	//   ....[13]....
        /*0718*/ 	.word	0x00000690
        /*071c*/ 	.word	0x000000ff
        /*0720*/ 	.word	0x00016888
        /*0724*/ 	.short	0x0100
        /*0726*/ 	.byte	0x06
	.zero		1


	//   ....[14]....
        /*0728*/ 	.word	0x000007c0
        /*072c*/ 	.word	0x000000ff
        /*0730*/ 	.word	0x00016890
        /*0734*/ 	.short	0x0100
        /*0736*/ 	.byte	0x08
	.zero		1


	//   ....[15]....
        /*0738*/ 	.word	0x000007d0
        /*073c*/ 	.word	0x000000ff
        /*0740*/ 	.word	0x000168a0
        /*0744*/ 	.short	0x0100
        /*0746*/ 	.byte	0x08
	.zero		1


	//   ....[16]....
        /*0748*/ 	.word	0x000007e0
        /*074c*/ 	.word	0x000000ff
        /*0750*/ 	.word	0x00016898
        /*0754*/ 	.short	0x0100
        /*0756*/ 	.byte	0x08
	.zero		1


	//   ....[17]....
        /*0758*/ 	.word	0x000007f0
        /*075c*/ 	.word	0x000000ff
        /*0760*/ 	.word	0x000168a8
        /*0764*/ 	.short	0x0100
        /*0766*/ 	.byte	0x08
	.zero		1


	//   ....[18]....
        /*0768*/ 	.word	0x00000920
        /*076c*/ 	.word	0x000000ff
        /*0770*/ 	.word	0x000168b0
        /*0774*/ 	.short	0x0100
        /*0776*/ 	.byte	0x08
	.zero		1


	//   ....[19]....
        /*0778*/ 	.word	0x00000930
        /*077c*/ 	.word	0x000000ff
        /*0780*/ 	.word	0x000168c0
        /*0784*/ 	.short	0x0100
        /*0786*/ 	.byte	0x08
	.zero		1


	//   ....[20]....
        /*0788*/ 	.word	0x00000940
        /*078c*/ 	.word	0x000000ff
        /*0790*/ 	.word	0x000168b8
        /*0794*/ 	.short	0x0100
        /*0796*/ 	.byte	0x08
	.zero		1


	//   ....[21]....
        /*0798*/ 	.word	0x00000950
        /*079c*/ 	.word	0x000000ff
        /*07a0*/ 	.word	0x000168c8
        /*07a4*/ 	.short	0x0100
        /*07a6*/ 	.byte	0x08
	.zero		1


	//   ....[22]....
        /*07a8*/ 	.word	0x00002c60
        /*07ac*/ 	.word	0x0000004e
        /*07b0*/ 	.word	0x00016890
        /*07b4*/ 	.short	0x010a
        /*07b6*/ 	.byte	0x3f
	.zero		1


	//   ....[23]....
        /*07b8*/ 	.word	0x00003ff0
        /*07bc*/ 	.word	0x0000004e
        /*07c0*/ 	.word	0x00016890
        /*07c4*/ 	.short	0x010a
        /*07c6*/ 	.byte	0x3f
	.zero		1


	//   ....[24]....
        /*07c8*/ 	.word	0x00005190
        /*07cc*/ 	.word	0x0000004e
        /*07d0*/ 	.word	0x00016890
        /*07d4*/ 	.short	0x010a
        /*07d6*/ 	.byte	0x3f
	.zero		1


	//   ....[25]....
        /*07d8*/ 	.word	0x000053b0
        /*07dc*/ 	.word	0x0000000c
        /*07e0*/ 	.word	0x00000000
        /*07e4*/ 	.short	0x0101
        /*07e6*/ 	.byte	0x3f
	.zero		1


	//   ....[26]....
        /*07e8*/ 	.word	0x000053f0
        /*07ec*/ 	.word	0x0000004e
        /*07f0*/ 	.word	0x000168b0
        /*07f4*/ 	.short	0x010a
        /*07f6*/ 	.byte	0x3f
	.zero		1


	//   ....[27]....
        /*07f8*/ 	.word	0x000057d0
        /*07fc*/ 	.word	0x0000004e
        /*0800*/ 	.word	0x00000000
        /*0804*/ 	.short	0x0101
        /*0806*/ 	.byte	0x3f
	.zero		1


	//   ....[28]....
        /*0808*/ 	.word	0x00005d10
        /*080c*/ 	.word	0x00000002
        /*0810*/ 	.word	0x00016800
        /*0814*/ 	.short	0x010a
        /*0816*/ 	.byte	0x3f
	.zero		1


	//   ....[29]....
        /*0818*/ 	.word	0x00005d60
        /*081c*/ 	.word	0x00000002
        /*0820*/ 	.word	0x00016800
        /*0824*/ 	.short	0x010a
        /*0826*/ 	.byte	0x3f
	.zero		1


	//   ....[30]....
        /*0828*/ 	.word	0x00006a90
        /*082c*/ 	.word	0x00000002
        /*0830*/ 	.word	0x00016800
        /*0834*/ 	.short	0x010a
        /*0836*/ 	.byte	0x3f
	.zero		1


	//   ....[31]....
        /*0838*/ 	.word	0x00008030
        /*083c*/ 	.word	0x00000002
        /*0840*/ 	.word	0x00016800
        /*0844*/ 	.short	0x010a
        /*0846*/ 	.byte	0x3f
	.zero		1


	//   ....[32]....
        /*0848*/ 	.word	0x00009140
        /*084c*/ 	.word	0x00000004
        /*0850*/ 	.word	0x00016830
        /*0854*/ 	.short	0x010a
        /*0856*/ 	.byte	0x3f
	.zero		1


	//   ....[33]....
        /*0858*/ 	.word	0x000091f0
        /*085c*/ 	.word	0x00000004
        /*0860*/ 	.word	0x00016830
        /*0864*/ 	.short	0x010a
        /*0866*/ 	.byte	0x3f
	.zero		1


	//   ....[34]....
        /*0868*/ 	.word	0x0000a990
        /*086c*/ 	.word	0x00000004
        /*0870*/ 	.word	0x00000000
        /*0874*/ 	.short	0x0101
        /*0876*/ 	.byte	0x3f
	.zero		1


	//   ....[35]....
        /*0878*/ 	.word	0x0000b580
        /*087c*/ 	.word	0x00000000
        /*0880*/ 	.word	0x00016830
        /*0884*/ 	.short	0x010a
        /*0886*/ 	.byte	0x3f
	.zero		1


	//   ....[36]....
        /*0888*/ 	.word	0x0000b5d0
        /*088c*/ 	.word	0x00000000
        /*0890*/ 	.word	0x00016830
        /*0894*/ 	.short	0x010a
        /*0896*/ 	.byte	0x3f
	.zero		1


	//   ....[37]....
        /*0898*/ 	.word	0x0000b8f0
        /*089c*/ 	.word	0x00000003
        /*08a0*/ 	.word	0x00016850
        /*08a4*/ 	.short	0x010a
        /*08a6*/ 	.byte	0x3f
	.zero		1


	//   ....[38]....
        /*08a8*/ 	.word	0x0000b930
        /*08ac*/ 	.word	0x00000003
        /*08b0*/ 	.word	0x00016850
        /*08b4*/ 	.short	0x010a
        /*08b6*/ 	.byte	0x3f
	.zero		1


	//   ....[39]....
        /*08b8*/ 	.word	0x0000d340
        /*08bc*/ 	.word	0x0000001b
        /*08c0*/ 	.word	0x00000000
        /*08c4*/ 	.short	0x0101
        /*08c6*/ 	.byte	0x3f
	.zero		1


	//   ....[40]....
        /*08c8*/ 	.word	0x0000d440
        /*08cc*/ 	.word	0x0000002b
        /*08d0*/ 	.word	0x00000000
        /*08d4*/ 	.short	0x0101
        /*08d6*/ 	.byte	0x3f
	.zero		1


	//   ....[41]....
        /*08d8*/ 	.word	0x0000ddc0
        /*08dc*/ 	.word	0x00000000
        /*08e0*/ 	.word	0x00016830
        /*08e4*/ 	.short	0x010a
        /*08e6*/ 	.byte	0x3f
	.zero		1


	//   ....[42]....
        /*08e8*/ 	.word	0x0000de10
        /*08ec*/ 	.word	0x00000000
        /*08f0*/ 	.word	0x00016830
        /*08f4*/ 	.short	0x010a
        /*08f6*/ 	.byte	0x3f
	.zero		1


	//   ....[43]....
        /*08f8*/ 	.word	0x0000e130
        /*08fc*/ 	.word	0x00000003
        /*0900*/ 	.word	0x00016850
        /*0904*/ 	.short	0x010a
        /*0906*/ 	.byte	0x3f
	.zero		1


	//   ....[44]....
        /*0908*/ 	.word	0x0000e170
        /*090c*/ 	.word	0x00000003
        /*0910*/ 	.word	0x00016850
        /*0914*/ 	.short	0x010a
        /*0916*/ 	.byte	0x3f
	.zero		1


	//   ....[45]....
        /*0918*/ 	.word	0x0000f2a0
        /*091c*/ 	.word	0x0000002f
        /*0920*/ 	.word	0x00000000
        /*0924*/ 	.short	0x0101
        /*0926*/ 	.byte	0x3f
	.zero		1


	//   ....[46]....
        /*0928*/ 	.word	0x0000f3f0
        /*092c*/ 	.word	0x0000002f
        /*0930*/ 	.word	0x00000000
        /*0934*/ 	.short	0x0101
        /*0936*/ 	.byte	0x3f
	.zero		1


	//   ....[47]....
        /*0938*/ 	.word	0x0000fc20
        /*093c*/ 	.word	0x0000000d
        /*0940*/ 	.word	0x00016850
        /*0944*/ 	.short	0x010a
        /*0946*/ 	.byte	0x3f
	.zero		1


	//   ....[48]....
        /*0948*/ 	.word	0x0000fc90
        /*094c*/ 	.word	0x0000000d
        /*0950*/ 	.word	0x00016850
        /*0954*/ 	.short	0x010a
        /*0956*/ 	.byte	0x3f
	.zero		1


	//   ....[49]....
        /*0958*/ 	.word	0x00010260
        /*095c*/ 	.word	0x00000008
        /*0960*/ 	.word	0x00000000
        /*0964*/ 	.short	0x0101
        /*0966*/ 	.byte	0x3f
	.zero		1


	//   ....[50]....
        /*0968*/ 	.word	0x00011010
        /*096c*/ 	.word	0x00000000
        /*0970*/ 	.word	0x00000000
        /*0974*/ 	.short	0x0101
        /*0976*/ 	.byte	0x3f
	.zero		1


	//   ....[51]....
        /*0978*/ 	.word	0x00013210
        /*097c*/ 	.word	0x00000006
        /*0980*/ 	.word	0x00016820
        /*0984*/ 	.short	0x010a
        /*0986*/ 	.byte	0x3f
	.zero		1


	//   ....[52]....
        /*0988*/ 	.word	0x00013280
        /*098c*/ 	.word	0x00000005
        /*0990*/ 	.word	0x000168a0
        /*0994*/ 	.short	0x010a
        /*0996*/ 	.byte	0x3f
	.zero		1


	//   ....[53]....
        /*0998*/ 	.word	0x00013430
        /*099c*/ 	.word	0x00000005
        /*09a0*/ 	.word	0x000168c0
        /*09a4*/ 	.short	0x010a
        /*09a6*/ 	.byte	0x3f
	.zero		1


	//   ....[54]....
        /*09a8*/ 	.word	0x000136a0
        /*09ac*/ 	.word	0x0000000a
        /*09b0*/ 	.word	0x000168a0
        /*09b4*/ 	.short	0x010a
        /*09b6*/ 	.byte	0x3f
	.zero		1


	//   ....[55]....
        /*09b8*/ 	.word	0x00013840
        /*09bc*/ 	.word	0x0000000a
        /*09c0*/ 	.word	0x000168c0
        /*09c4*/ 	.short	0x010a
        /*09c6*/ 	.byte	0x3f
	.zero		1


	//   ....[56]....
        /*09c8*/ 	.word	0x000143d0
        /*09cc*/ 	.word	0x00000005
        /*09d0*/ 	.word	0x00016840
        /*09d4*/ 	.short	0x010a
        /*09d6*/ 	.byte	0x3f
	.zero		1


	//   ....[57]....
        /*09d8*/ 	.word	0x00014720
        /*09dc*/ 	.word	0x0000001b
        /*09e0*/ 	.word	0x00016820
        /*09e4*/ 	.short	0x010a
        /*09e6*/ 	.byte	0x3f
	.zero		1


	//   ....[58]....
        /*09e8*/ 	.word	0x000149f0
        /*09ec*/ 	.word	0x00000003
        /*09f0*/ 	.word	0x00016840
        /*09f4*/ 	.short	0x010a
        /*09f6*/ 	.byte	0x3f
	.zero		1


	//   ....[59]....
        /*09f8*/ 	.word	0x00014bd0
        /*09fc*/ 	.word	0x00000002
        /*0a00*/ 	.word	0x00000060
        /*0a04*/ 	.short	0x010a
        /*0a06*/ 	.byte	0x3f
	.zero		1


	//   ....[60]....
        /*0a08*/ 	.word	0x00015040
        /*0a0c*/ 	.word	0x00000003
        /*0a10*/ 	.word	0x00016840
        /*0a14*/ 	.short	0x010a
        /*0a16*/ 	.byte	0x3f
	.zero		1


	//   ....[61]....
        /*0a18*/ 	.word	0x00015220
        /*0a1c*/ 	.word	0x00000003
        /*0a20*/ 	.word	0x00000060
        /*0a24*/ 	.short	0x010a
        /*0a26*/ 	.byte	0x3f
	.zero		1


	//   ....[62]....
        /*0a28*/ 	.word	0x000155e0
        /*0a2c*/ 	.word	0x00000002
        /*0a30*/ 	.word	0x00016840
        /*0a34*/ 	.short	0x010a
        /*0a36*/ 	.byte	0x3f
	.zero		1


	//   ....[63]....
        /*0a38*/ 	.word	0x000157d0
        /*0a3c*/ 	.word	0x00000002
        /*0a40*/ 	.word	0x00000060
        /*0a44*/ 	.short	0x010a
        /*0a46*/ 	.byte	0x3f
	.zero		1


	//   ....[64]....
        /*0a48*/ 	.word	0x00015b20
        /*0a4c*/ 	.word	0x00000003
        /*0a50*/ 	.word	0x00016860
        /*0a54*/ 	.short	0x010a
        /*0a56*/ 	.byte	0x3f
	.zero		1


	//   ....[65]....
        /*0a58*/ 	.word	0x000169a0
        /*0a5c*/ 	.word	0x00000009
        /*0a60*/ 	.word	0x00016820
        /*0a64*/ 	.short	0x010a
        /*0a66*/ 	.byte	0x3f
	.zero		1


	//   ....[66]....
        /*0a68*/ 	.word	0x00016b30
        /*0a6c*/ 	.word	0x00000007
        /*0a70*/ 	.word	0x00000000
        /*0a74*/ 	.short	0x010a
        /*0a76*/ 	.byte	0x3f
	.zero		1


	//   ....[67]....
        /*0a78*/ 	.word	0x00016ba0
        /*0a7c*/ 	.word	0x00000003
        /*0a80*/ 	.word	0x00000000
        /*0a84*/ 	.short	0x010a
        /*0a86*/ 	.byte	0x3f
	.zero		1


	//   ....[68]....
        /*0a88*/ 	.word	0x00016c00
        /*0a8c*/ 	.word	0x00000005
        /*0a90*/ 	.word	0x00000000
        /*0a94*/ 	.short	0x010a
        /*0a96*/ 	.byte	0x3f
	.zero		1


	//   ....[69]....
        /*0a98*/ 	.word	0x00016c30
        /*0a9c*/ 	.word	0x00000003
        /*0aa0*/ 	.word	0x00000000
        /*0aa4*/ 	.short	0x010a
        /*0aa6*/ 	.byte	0x3f
	.zero		1


	//   ....[70]....
        /*0aa8*/ 	.word	0x00016c90
        /*0aac*/ 	.word	0x0000004e
        /*0ab0*/ 	.word	0x00016890
        /*0ab4*/ 	.short	0x010a
        /*0ab6*/ 	.byte	0x3f
	.zero		1


	//   ....[71]....
        /*0ab8*/ 	.word	0x00016ce0
        /*0abc*/ 	.word	0x0000004e
        /*0ac0*/ 	.word	0x00016890
        /*0ac4*/ 	.short	0x010a
        /*0ac6*/ 	.byte	0x3f
	.zero		1


	//   ....[72]....
        /*0ac8*/ 	.word	0x00016d30
        /*0acc*/ 	.word	0x0000004e
        /*0ad0*/ 	.word	0x00016890
        /*0ad4*/ 	.short	0x010a
        /*0ad6*/ 	.byte	0x3f
	.zero		1


	//   ....[73]....
        /*0ad8*/ 	.word	0x00016d80
        /*0adc*/ 	.word	0x0000004e
        /*0ae0*/ 	.word	0x000168b0
        /*0ae4*/ 	.short	0x010a
        /*0ae6*/ 	.byte	0x3f
	.zero		1


	//   ....[74]....
        /*0ae8*/ 	.word	0x00017370
        /*0aec*/ 	.word	0x00000002
        /*0af0*/ 	.word	0x00016800
        /*0af4*/ 	.short	0x010a
        /*0af6*/ 	.byte	0x3f
	.zero		1


	//   ....[75]....
        /*0af8*/ 	.word	0x000178c0
        /*0afc*/ 	.word	0x00000002
        /*0b00*/ 	.word	0x00016800
        /*0b04*/ 	.short	0x010a
        /*0b06*/ 	.byte	0x3f
	.zero		1


	//   ....[76]....
        /*0b08*/ 	.word	0x00017910
        /*0b0c*/ 	.word	0x00000004
        /*0b10*/ 	.word	0x00016830
        /*0b14*/ 	.short	0x010a
        /*0b16*/ 	.byte	0x3f
	.zero		1


	//   ....[77]....
        /*0b18*/ 	.word	0x00017960
        /*0b1c*/ 	.word	0x00000000
        /*0b20*/ 	.word	0x00016830
        /*0b24*/ 	.short	0x010a
        /*0b26*/ 	.byte	0x3f
	.zero		1


	//   ....[78]....
        /*0b28*/ 	.word	0x000179b0
        /*0b2c*/ 	.word	0x00000003
        /*0b30*/ 	.word	0x00016850
        /*0b34*/ 	.short	0x010a
        /*0b36*/ 	.byte	0x3f
	.zero		1


	//   ....[79]....
        /*0b38*/ 	.word	0x00017a00
        /*0b3c*/ 	.word	0x00000000
        /*0b40*/ 	.word	0x00016830
        /*0b44*/ 	.short	0x010a
        /*0b46*/ 	.byte	0x3f
	.zero		1


	//   ....[80]....
        /*0b48*/ 	.word	0x00017a50
        /*0b4c*/ 	.word	0x00000003
        /*0b50*/ 	.word	0x00016850
        /*0b54*/ 	.short	0x010a
        /*0b56*/ 	.byte	0x3f
	.zero		1


	//   ....[81]....
        /*0b58*/ 	.word	0x00017aa0
        /*0b5c*/ 	.word	0x0000000d
        /*0b60*/ 	.word	0x00016850
        /*0b64*/ 	.short	0x010a
        /*0b66*/ 	.byte	0x3f
	.zero		1


	//   ....[82]....
        /*0b68*/ 	.word	0x00017c40
        /*0b6c*/ 	.word	0x00000006
        /*0b70*/ 	.word	0x00016820
        /*0b74*/ 	.short	0x010a
        /*0b76*/ 	.byte	0x3f
	.zero		1


	//   ....[83]....
        /*0b78*/ 	.word	0x00017c90
        /*0b7c*/ 	.word	0x00000005
        /*0b80*/ 	.word	0x000168a0
        /*0b84*/ 	.short	0x010a
        /*0b86*/ 	.byte	0x3f
	.zero		1


	//   ....[84]....
        /*0b88*/ 	.word	0x00017ce0
        /*0b8c*/ 	.word	0x00000005
        /*0b90*/ 	.word	0x000168c0
        /*0b94*/ 	.short	0x010a
        /*0b96*/ 	.byte	0x3f
	.zero		1


	//   ....[85]....
        /*0b98*/ 	.word	0x00017d30
        /*0b9c*/ 	.word	0x0000000a
        /*0ba0*/ 	.word	0x000168a0
        /*0ba4*/ 	.short	0x010a
        /*0ba6*/ 	.byte	0x3f
	.zero		1


	//   ....[86]....
        /*0ba8*/ 	.word	0x00017d80
        /*0bac*/ 	.word	0x0000000a
        /*0bb0*/ 	.word	0x000168c0
        /*0bb4*/ 	.short	0x010a
        /*0bb6*/ 	.byte	0x3f
	.zero		1


	//   ....[87]....
        /*0bb8*/ 	.word	0x00017f20
        /*0bbc*/ 	.word	0x00000005
        /*0bc0*/ 	.word	0x00016840
        /*0bc4*/ 	.short	0x010a
        /*0bc6*/ 	.byte	0x3f
	.zero		1


	//   ....[88]....
        /*0bc8*/ 	.word	0x00017f70
        /*0bcc*/ 	.word	0x0000001b
        /*0bd0*/ 	.word	0x00016820
        /*0bd4*/ 	.short	0x010a
        /*0bd6*/ 	.byte	0x3f
	.zero		1


	//   ....[89]....
        /*0bd8*/ 	.word	0x00017fc0
        /*0bdc*/ 	.word	0x00000003
        /*0be0*/ 	.word	0x00016840
        /*0be4*/ 	.short	0x010a
        /*0be6*/ 	.byte	0x3f
	.zero		1


	//   ....[90]....
        /*0be8*/ 	.word	0x00018010
        /*0bec*/ 	.word	0x00000002
        /*0bf0*/ 	.word	0x00000060
        /*0bf4*/ 	.short	0x010a
        /*0bf6*/ 	.byte	0x3f
	.zero		1


	//   ....[91]....
        /*0bf8*/ 	.word	0x00018060
        /*0bfc*/ 	.word	0x00000003
        /*0c00*/ 	.word	0x00016840
        /*0c04*/ 	.short	0x010a
        /*0c06*/ 	.byte	0x3f
	.zero		1


	//   ....[92]....
        /*0c08*/ 	.word	0x000180b0
        /*0c0c*/ 	.word	0x00000003
        /*0c10*/ 	.word	0x00000060
        /*0c14*/ 	.short	0x010a
        /*0c16*/ 	.byte	0x3f
	.zero		1


	//   ....[93]....
        /*0c18*/ 	.word	0x00018100
        /*0c1c*/ 	.word	0x00000002
        /*0c20*/ 	.word	0x00016840
        /*0c24*/ 	.short	0x010a
        /*0c26*/ 	.byte	0x3f
	.zero		1


	//   ....[94]....
        /*0c28*/ 	.word	0x00018150
        /*0c2c*/ 	.word	0x00000002
        /*0c30*/ 	.word	0x00000060
        /*0c34*/ 	.short	0x010a
        /*0c36*/ 	.byte	0x3f
	.zero		1


	//   ....[95]....
        /*0c38*/ 	.word	0x000181a0
        /*0c3c*/ 	.word	0x00000003
        /*0c40*/ 	.word	0x00016860
        /*0c44*/ 	.short	0x010a
        /*0c46*/ 	.byte	0x3f
	.zero		1


	//   ....[96]....
        /*0c48*/ 	.word	0x00018b50
        /*0c4c*/ 	.word	0x00000009
        /*0c50*/ 	.word	0x00016820
        /*0c54*/ 	.short	0x010a
        /*0c56*/ 	.byte	0x3f
	.zero		1


	//   ....[97]....
        /*0c58*/ 	.word	0x00018cf0
        /*0c5c*/ 	.word	0x00000007
        /*0c60*/ 	.word	0x00000000
        /*0c64*/ 	.short	0x010a
        /*0c66*/ 	.byte	0x3f
	.zero		1


	//   ....[98]....
        /*0c68*/ 	.word	0x00018d40
        /*0c6c*/ 	.word	0x00000003
        /*0c70*/ 	.word	0x00000000
        /*0c74*/ 	.short	0x010a
        /*0c76*/ 	.byte	0x3f
	.zero		1


	//   ....[99]....
        /*0c78*/ 	.word	0x00018d90
        /*0c7c*/ 	.word	0x00000005
        /*0c80*/ 	.word	0x00000000
        /*0c84*/ 	.short	0x010a
        /*0c86*/ 	.byte	0x3f
	.zero		1


	//----- nvinfo : EIATTR_NUM_MBARRIERS
	.align		4
.L_325:
        /*0c88*/ 	.byte	0x03, 0x38
        /*0c8a*/ 	.short	0x0016


	//----- nvinfo : EIATTR_EXIT_INSTR_OFFSETS
	.align		4
        /*0c8c*/ 	.byte	0x04, 0x1c
        /*0c8e*/ 	.short	(.L_327 - .L_326)


	//   ....[0]....
.L_326:
        /*0c90*/ 	.word	0x00016c80


	//----- nvinfo : EIATTR_MAX_THREADS
	.align		4
.L_327:
        /*0c94*/ 	.byte	0x04, 0x05
        /*0c96*/ 	.short	(.L_329 - .L_328)
.L_328:
        /*0c98*/ 	.word	0x00000200
        /*0c9c*/ 	.word	0x00000001
        /*0ca0*/ 	.word	0x00000001


	//----- nvinfo : EIATTR_CRS_STACK_SIZE
	.align		4
.L_329:
        /*0ca4*/ 	.byte	0x04, 0x1e
        /*0ca6*/ 	.short	(.L_331 - .L_330)
.L_330:
        /*0ca8*/ 	.word	0x00000000


	//----- nvinfo : EIATTR_CBANK_PARAM_SIZE
	.align		4
.L_331:
        /*0cac*/ 	.byte	0x03, 0x19
        /*0cae*/ 	.short	0x0a70


	//----- nvinfo : EIATTR_PARAM_CBANK
	.align		4
        /*0cb0*/ 	.byte	0x04, 0x0a
        /*0cb2*/ 	.short	(.L_333 - .L_332)
	.align		4
.L_332:
        /*0cb4*/ 	.word	index@(.nv.constant0._ZN7cutlass13device_kernelIN5flash11enable_sm90INS1_16FlashAttnFwdSm90INS1_25CollectiveMainloopFwdSm90ILi2EN4cute5tupleIJNS5_1CILi1EEES8_S8_EEENS6_IJNS7_ILi192EEENS7_ILi128EEENS7_ILi64EEEEEELi64ENS_10bfloat16_tEfNS_4arch4Sm90ELb1ELb0ELb0ELb1ELb0ELb1ELb0ELb1ELb1ELb0ELb0ELb0EEENS1_21CollectiveEpilogueFwdINS6_IJSA_SC_SB_EEES9_SE_SG_Li384ELb1ELb0ELb0ELb0EEENS1_36VarlenDynamicPersistentTileSchedulerILi192ELi128ELi384ELi32ELb0ELb0ELb1ELb1ELb1ELb1EEEEEEEEEvNT_6ParamsE)
        /*0cb8*/ 	.short	0x0210
        /*0cba*/ 	.short	0x0a70


	//----- nvinfo : EIATTR_SW_WAR
	.align		4
.L_333:
        /*0cbc*/ 	.byte	0x04, 0x36
        /*0cbe*/ 	.short	(.L_335 - .L_334)
.L_334:
        /*0cc0*/ 	.word	0x00000008
.L_335:


//--------------------- .nv.callgraph             --------------------------
	.section	.nv.callgraph,"",@"SHT_CUDA_CALLGRAPH"
	.align	4
	.sectionentsize	8
	.align		4
        /*0000*/ 	.word	0x00000000
	.align		4
        /*0004*/ 	.word	0xffffffff
	.align		4
        /*0008*/ 	.word	index@(_ZN7cutlass13device_kernelIN5flash11enable_sm90INS1_16FlashAttnFwdSm90INS1_25CollectiveMainloopFwdSm90ILi2EN4cute5tupleIJNS5_1CILi1EEES8_S8_EEENS6_IJNS7_ILi192EEESA_NS7_ILi64EEEEEELi64ENS_10bfloat16_tEfNS_4arch4Sm90ELb0ELb0ELb0ELb0ELb0ELb0ELb0ELb0ELb1ELb0ELb0ELb0EEENS1_21CollectiveEpilogueFwdINS6_IJSA_SB_SA_EEES9_SD_SF_Li384ELb0ELb0ELb0ELb0EEENS1_29StaticPersistentTileSchedulerILb0EEEEEEEEEvNT_6ParamsE)
	.align		4
        /*000c*/ 	.word	index@(__assertfail)
	.align		4
        /*0010*/ 	.word	index@(_ZN7cutlass13device_kernelIN5flash11enable_sm90INS1_16FlashAttnFwdSm90INS1_25CollectiveMainloopFwdSm90ILi2EN4cute5tupleIJNS5_1CILi1EEES8_S8_EEENS6_IJNS7_ILi192EEESA_NS7_ILi64EEEEEELi64ENS_10bfloat16_tEfNS_4arch4Sm90ELb0ELb0ELb0ELb1ELb0ELb0ELb0ELb0ELb1ELb0ELb0ELb0EEENS1_21CollectiveEpilogueFwdINS6_IJSA_SB_SA_EEES9_SD_SF_Li384ELb1ELb0ELb0ELb0EEENS1_36VarlenDynamicPersistentTileSchedulerILi192ELi192ELi384ELi32ELb0ELb0ELb1ELb0ELb1ELb1EEEEEEEEEvNT_6ParamsE)
	.align		4
        /*0014*/ 	.word	index@(__assertfail)
	.align		4
        /*0018*/ 	.word	index@(_ZN7cutlass13device_kernelIN5flash11enable_sm90INS1_16FlashAttnFwdSm90INS1_25CollectiveMainloopFwdSm90ILi2EN4cute5tupleIJNS5_1CILi1EEES8_S8_EEENS6_IJNS7_ILi192EEESA_NS7_ILi64EEEEEELi64ENS_10bfloat16_tEfNS_4arch4Sm90ELb0ELb0ELb0ELb1ELb0ELb1ELb0ELb0ELb1ELb0ELb0ELb0EEENS1_21CollectiveEpilogueFwdINS6_IJSA_SB_SA_EEES9_SD_SF_Li384ELb1ELb0ELb0ELb0EEENS1_36VarlenDynamicPersistentTileSchedulerILi192ELi192ELi384ELi32ELb0ELb0ELb1ELb0ELb1ELb1EEEEEEEEEvNT_6ParamsE)
	.align		4
        /*001c*/ 	.word	index@(__assertfail)
	.align		4
        /*0020*/ 	.word	index@(_ZN7cutlass13device_kernelIN5flash11enable_sm90INS1_16FlashAttnFwdSm90INS1_25CollectiveMainloopFwdSm90ILi2EN4cute5tupleIJNS5_1CILi1EEES8_S8_EEENS6_IJNS7_ILi192EEENS7_ILi128EEENS7_ILi64EEEEEELi64ENS_10bfloat16_tEfNS_4arch4Sm90ELb0ELb1ELb0ELb0ELb0ELb0ELb0ELb1ELb1ELb0ELb0ELb0EEENS1_21CollectiveEpilogueFwdINS6_IJSA_SC_SB_EEES9_SE_SG_Li384ELb0ELb0ELb0ELb0EEENS1_30DynamicPersistentTileSchedulerILi384ELi32ELb0ELb0ELb1EEEEEEEEEvNT_6ParamsE)
	.align		4
        /*0024*/ 	.word	index@(__assertfail)
	.align		4
        /*0028*/ 	.word	index@(_ZN7cutlass13device_kernelIN5flash11enable_sm90INS1_16FlashAttnFwdSm90INS1_25CollectiveMainloopFwdSm90ILi2EN4cute5tupleIJNS5_1CILi1EEES8_S8_EEENS6_IJNS7_ILi192EEENS7_ILi128EEENS7_ILi64EEEEEELi64ENS_10bfloat16_tEfNS_4arch4Sm90ELb0ELb1ELb0ELb1ELb0ELb0ELb0ELb1ELb1ELb0ELb0ELb0EEENS1_21CollectiveEpilogueFwdINS6_IJSA_SC_SB_EEES9_SE_SG_Li384ELb1ELb0ELb0ELb0EEENS1_36VarlenDynamicPersistentTileSchedulerILi192ELi128ELi384ELi32ELb0ELb0ELb1ELb1ELb0ELb1EEEEEEEEEvNT_6ParamsE)
	.align		4
        /*002c*/ 	.word	index@(__assertfail)
	.align		4
        /*0030*/ 	.word	index@(_ZN7cutlass13device_kernelIN5flash11enable_sm90INS1_16FlashAttnFwdSm90INS1_25CollectiveMainloopFwdSm90ILi2EN4cute5tupleIJNS5_1CILi1EEES8_S8_EEENS6_IJNS7_ILi192EEENS7_ILi128EEENS7_ILi64EEEEEELi64ENS_10bfloat16_tEfNS_4arch4Sm90ELb0ELb1ELb0ELb1ELb0ELb1ELb0ELb1ELb1ELb0ELb0ELb0EEENS1_21CollectiveEpilogueFwdINS6_IJSA_SC_SB_EEES9_SE_SG_Li384ELb1ELb0ELb0ELb0EEENS1_36VarlenDynamicPersistentTileSchedulerILi192ELi128ELi384ELi32ELb0ELb0ELb1ELb1ELb0ELb1EEEEEEEEEvNT_6ParamsE)
	.align		4
        /*0034*/ 	.word	index@(__assertfail)
	.align		4
        /*0038*/ 	.word	index@(_ZN7cutlass13device_kernelIN5flash11enable_sm90INS1_16FlashAttnFwdSm90INS1_25CollectiveMainloopFwdSm90ILi2EN4cute5tupleIJNS5_1CILi1EEES8_S8_EEENS6_IJNS7_ILi192EEENS7_ILi128EEENS7_ILi64EEEEEELi64ENS_10bfloat16_tEfNS_4arch4Sm90ELb1ELb0ELb0ELb0ELb0ELb0ELb0ELb1ELb1ELb0ELb0ELb0EEENS1_21CollectiveEpilogueFwdINS6_IJSA_SC_SB_EEES9_SE_SG_Li384ELb0ELb0ELb0ELb0EEENS1_30DynamicPersistentTileSchedulerILi384ELi32ELb0ELb0ELb1EEEEEEEEEvNT_6ParamsE)
	.align		4
        /*003c*/ 	.word	index@(__assertfail)
	.align		4
        /*0040*/ 	.word	index@(_ZN7cutlass13device_kernelIN5flash11enable_sm90INS1_16FlashAttnFwdSm90INS1_25CollectiveMainloopFwdSm90ILi2EN4cute5tupleIJNS5_1CILi1EEES8_S8_EEENS6_IJNS7_ILi192EEENS7_ILi128EEENS7_ILi64EEEEEELi64ENS_10bfloat16_tEfNS_4arch4Sm90ELb1ELb0ELb0ELb1ELb0ELb0ELb0ELb1ELb1ELb0ELb0ELb0EEENS1_21CollectiveEpilogueFwdINS6_IJSA_SC_SB_EEES9_SE_SG_Li384ELb1ELb0ELb0ELb0EEENS1_36VarlenDynamicPersistentTileSchedulerILi192ELi128ELi384ELi32ELb0ELb0ELb1ELb1ELb1ELb1EEEEEEEEEvNT_6ParamsE)
	.align		4
        /*0044*/ 	.word	index@(__assertfail)
	.align		4
        /*0048*/ 	.word	index@(_ZN7cutlass13device_kernelIN5flash11enable_sm90INS1_16FlashAttnFwdSm90INS1_25CollectiveMainloopFwdSm90ILi2EN4cute5tupleIJNS5_1CILi1EEES8_S8_EEENS6_IJNS7_ILi192EEENS7_ILi128EEENS7_ILi64EEEEEELi64ENS_10bfloat16_tEfNS_4arch4Sm90ELb1ELb0ELb0ELb1ELb0ELb1ELb0ELb1ELb1ELb0ELb0ELb0EEENS1_21CollectiveEpilogueFwdINS6_IJSA_SC_SB_EEES9_SE_SG_Li384ELb1ELb0ELb0ELb0EEENS1_36VarlenDynamicPersistentTileSchedulerILi192ELi128ELi384ELi32ELb0ELb0ELb1ELb1ELb1ELb1EEEEEEEEEvNT_6ParamsE)
	.align		4
        /*004c*/ 	.word	index@(__assertfail)
	.align		4
        /*0050*/ 	.word	0x00000000
	.align		4
        /*0054*/ 	.word	0xfffffffe
	.align		4
        /*0058*/ 	.word	0x00000000
	.align		4
        /*005c*/ 	.word	0xfffffffd
	.align		4
        /*0060*/ 	.word	0x00000000
	.align		4
        /*0064*/ 	.word	0xfffffffc


//--------------------- .nv.constant4             --------------------------
	.section	.nv.constant4,"a",@progbits
	.align	8
	.align		8
.nv.constant4:
        /*0000*/ 	.dword	__assertfail
	.align		8
        /*0008*/ 	.dword	__unnamed_1
	.align		8
        /*0010*/ 	.dword	__unnamed_2
	.align		8
        /*0018*/ 	.dword	__unnamed_3
	.align		8
        /*0020*/ 	.dword	__unnamed_4
	.align		8
        /*0028*/ 	.dword	__unnamed_5
	.align		8
        /*0030*/ 	.dword	__unnamed_6
	.align		8
        /*0038*/ 	.dword	__unnamed_7
	.align		8
        /*0040*/ 	.dword	__unnamed_8
	.align		8
        /*0048*/ 	.dword	__unnamed_9
	.align		8
        /*0050*/ 	.dword	_ZN65_INTERNAL_d682dc15_29_flash_fwd_hdim64_bf16_sm90_cu_cb12e5b6_35744cuda3std3__45__cpo5beginE
	.align		8
        /*0058*/ 	.dword	_ZN65_INTERNAL_d682dc15_29_flash_fwd_hdim64_bf16_sm90_cu_cb12e5b6_35744cuda3std3__45__cpo3endE
	.align		8
        /*0060*/ 	.dword	_ZN65_INTERNAL_d682dc15_29_flash_fwd_hdim64_bf16_sm90_cu_cb12e5b6_35744cuda3std3__45__cpo6cbeginE
	.align		8
        /*0068*/ 	.dword	_ZN65_INTERNAL_d682dc15_29_flash_fwd_hdim64_bf16_sm90_cu_cb12e5b6_35744cuda3std3__45__cpo4cendE
	.align		8
        /*0070*/ 	.dword	_ZN65_INTERNAL_d682dc15_29_flash_fwd_hdim64_bf16_sm90_cu_cb12e5b6_35744cuda3std3__467_GLOBAL__N__d682dc15_29_flash_fwd_hdim64_bf16_sm90_cu_cb12e5b6_35746ignoreE
	.align		8
        /*0078*/ 	.dword	_ZN65_INTERNAL_d682dc15_29_flash_fwd_hdim64_bf16_sm90_cu_cb12e5b6_35744cuda3std3__419piecewise_constructE
	.align		8
        /*0080*/ 	.dword	_ZN65_INTERNAL_d682dc15_29_flash_fwd_hdim64_bf16_sm90_cu_cb12e5b6_35744cuda3std3__48in_placeE
	.align		8
        /*0088*/ 	.dword	_ZN65_INTERNAL_d682dc15_29_flash_fwd_hdim64_bf16_sm90_cu_cb12e5b6_35744cuda3std6ranges3__45__cpo4swapE
	.align		8
        /*0090*/ 	.dword	_ZN65_INTERNAL_d682dc15_29_flash_fwd_hdim64_bf16_sm90_cu_cb12e5b6_35744cuda3std6ranges3__45__cpo9iter_moveE
	.align		8
        /*0098*/ 	.dword	_ZN65_INTERNAL_d682dc15_29_flash_fwd_hdim64_bf16_sm90_cu_cb12e5b6_35744cute7productE
	.align		8
        /*00a0*/ 	.dword	_ZN65_INTERNAL_d682dc15_29_flash_fwd_hdim64_bf16_sm90_cu_cb12e5b6_35744cute1_E
	.align		8
        /*00a8*/ 	.dword	$str$20
	.align		8
        /*00b0*/ 	.dword	$str$21


//--------------------- .text._ZN7cutlass13device_kernelIN5flash11enable_sm90INS1_16FlashAttnFwdSm90INS1_25CollectiveMainloopFwdSm90ILi2EN4cute5tupleIJNS5_1CILi1EEES8_S8_EEENS6_IJNS7_ILi192EEESA_NS7_ILi64EEEEEELi64ENS_10bfloat16_tEfNS_4arch4Sm90ELb0ELb0ELb0ELb0ELb0ELb0ELb0ELb0ELb1ELb0ELb0ELb0EEENS1_21CollectiveEpilogueFwdINS6_IJSA_SB_SA_EEES9_SD_SF_Li384ELb0ELb0ELb0ELb0EEENS1_29StaticPersistentTileSchedulerILb0EEEEEEEEEvNT_6ParamsE --------------------------
	.section	.text._ZN7cutlass13device_kernelIN5flash11enable_sm90INS1_16FlashAttnFwdSm90INS1_25CollectiveMainloopFwdSm90ILi2EN4cute5tupleIJNS5_1CILi1EEES8_S8_EEENS6_IJNS7_ILi192EEESA_NS7_ILi64EEEEEELi64ENS_10bfloat16_tEfNS_4arch4Sm90ELb0ELb0ELb0ELb0ELb0ELb0ELb0ELb0ELb1ELb0ELb0ELb0EEENS1_21CollectiveEpilogueFwdINS6_IJSA_SB_SA_EEES9_SD_SF_Li384ELb0ELb0ELb0ELb0EEENS1_29StaticPersistentTileSchedulerILb0EEEEEEEEEvNT_6ParamsE,"ax",@progbits
	.align	128
.text._ZN7cutlass13device_kernelIN5flash11enable_sm90INS1_16FlashAttnFwdSm90INS1_25CollectiveMainloopFwdSm90ILi2EN4cute5tupleIJNS5_1CILi1EEES8_S8_EEENS6_IJNS7_ILi192EEESA_NS7_ILi64EEEEEELi64ENS_10bfloat16_tEfNS_4arch4Sm90ELb0ELb0ELb0ELb0ELb0ELb0ELb0ELb0ELb1ELb0ELb0ELb0EEENS1_21CollectiveEpilogueFwdINS6_IJSA_SB_SA_EEES9_SD_SF_Li384ELb0ELb0ELb0ELb0EEENS1_29StaticPersistentTileSchedulerILb0EEEEEEEEEvNT_6ParamsE:
        .type           _ZN7cutlass13device_kernelIN5flash11enable_sm90INS1_16FlashAttnFwdSm90INS1_25CollectiveMainloopFwdSm90ILi2EN4cute5tupleIJNS5_1CILi1EEES8_S8_EEENS6_IJNS7_ILi192EEESA_NS7_ILi64EEEEEELi64ENS_10bfloat16_tEfNS_4arch4Sm90ELb0ELb0ELb0ELb0ELb0ELb0ELb0ELb0ELb1ELb0ELb0ELb0EEENS1_21CollectiveEpilogueFwdINS6_IJSA_SB_SA_EEES9_SD_SF_Li384ELb0ELb0ELb0ELb0EEENS1_29StaticPersistentTileSchedulerILb0EEEEEEEEEvNT_6ParamsE,@function
        .size           _ZN7cutlass13device_kernelIN5flash11enable_sm90INS1_16FlashAttnFwdSm90INS1_25CollectiveMainloopFwdSm90ILi2EN4cute5tupleIJNS5_1CILi1EEES8_S8_EEENS6_IJNS7_ILi192EEESA_NS7_ILi64EEEEEELi64ENS_10bfloat16_tEfNS_4arch4Sm90ELb0ELb0ELb0ELb0ELb0ELb0ELb0ELb0ELb1ELb0ELb0ELb0EEENS1_21CollectiveEpilogueFwdINS6_IJSA_SB_SA_EEES9_SD_SF_Li384ELb0ELb0ELb0ELb0EEENS1_29StaticPersistentTileSchedulerILb0EEEEEEEEEvNT_6ParamsE,(.L_x_2276 - _ZN7cutlass13device_kernelIN5flash11enable_sm90INS1_16FlashAttnFwdSm90INS1_25CollectiveMainloopFwdSm90ILi2EN4cute5tupleIJNS5_1CILi1EEES8_S8_EEENS6_IJNS7_ILi192EEESA_NS7_ILi64EEEEEELi64ENS_10bfloat16_tEfNS_4arch4Sm90ELb0ELb0ELb0ELb0ELb0ELb0ELb0ELb0ELb1ELb0ELb0ELb0EEENS1_21CollectiveEpilogueFwdINS6_IJSA_SB_SA_EEES9_SD_SF_Li384ELb0ELb0ELb0ELb0EEENS1_29StaticPersistentTileSchedulerILb0EEEEEEEEEvNT_6ParamsE)
        .other          _ZN7cutlass13device_kernelIN5flash11enable_sm90INS1_16FlashAttnFwdSm90INS1_25CollectiveMainloopFwdSm90ILi2EN4cute5tupleIJNS5_1CILi1EEES8_S8_EEENS6_IJNS7_ILi192EEESA_NS7_ILi64EEEEEELi64ENS_10bfloat16_tEfNS_4arch4Sm90ELb0ELb0ELb0ELb0ELb0ELb0ELb0ELb0ELb1ELb0ELb0ELb0EEENS1_21CollectiveEpilogueFwdINS6_IJSA_SB_SA_EEES9_SD_SF_Li384ELb0ELb0ELb0ELb0EEENS1_29StaticPersistentTileSchedulerILb0EEEEEEEEEvNT_6ParamsE,@"STO_CUDA_ENTRY STV_DEFAULT"
_ZN7cutlass13device_kernelIN5flash11enable_sm90INS1_16FlashAttnFwdSm90INS1_25CollectiveMainloopFwdSm90ILi2EN4cute5tupleIJNS5_1CILi1EEES8_S8_EEENS6_IJNS7_ILi192EEESA_NS7_ILi64EEEEEELi64ENS_10bfloat16_tEfNS_4arch4Sm90ELb0ELb0ELb0ELb0ELb0ELb0ELb0ELb0ELb1ELb0ELb0ELb0EEENS1_21CollectiveEpilogueFwdINS6_IJSA_SB_SA_EEES9_SD_SF_Li384ELb0ELb0ELb0ELb0EEENS1_29StaticPersistentTileSchedulerILb0EEEEEEEEEvNT_6ParamsE:
[----:B------:R-:W1:Y:S02]  /*0000*/  LDC R1, c[0x0][0x28] ;  /* 0x00000a00ff017b82 */ /* 0x000e640000000800 */
[----:B-1----:R-:W-:Y:S01]  /*0010*/  VIADD R1, R1, 0xffffffe8 ;  /* 0xffffffe801017836 */ /* 0x002fe20000000000 */
[----:B------:R-:W1:Y:S01]  /*0020*/  S2R R3, SR_TID.X ;  /* 0x0000000000037919 */ /* 0x000e620000002100 */
[----:B------:R-:W-:Y:S01]  /*0030*/  ELECT P0, URZ, PT ;  /* 0x00000000003f782f */ /* 0x000fe20003800000 */
[----:B------:R-:W-:Y:S01]  /*0040*/  BSSY B0, `(.L_x_0) ;  /* 0x0000013000007945 */ /* 0x000fe20003800000 */
[----:B-1----:R-:W-:-:S05]  /*0050*/  SHF.R.U32.HI R0, RZ, 0x5, R3 ;  /* 0x00000005ff007819 */ /* 0x002fca0000011603 */
[----:B------:R-:W1:Y:S02]  /*0060*/  SHFL.IDX PT, R2, R0, RZ, 0x1f ;  /* 0x00001fff00027589 */ /* 0x000e6400000e0000 */
[----:B-1----:R-:W-:-:S13]  /*0070*/  ISETP.EQ.AND P0, PT, R2, RZ, P0 ;  /* 0x000000ff0200720c */ /* 0x002fda0000702270 */
[----:B------:R-:W-:Y:S05]  /*0080*/  @!P0 BRA `(.L_x_1) ;  /* 0x0000000000388947 */ /* 0x000fea0003800000 */
[----:B------:R-:W-:Y:S02]  /*0090*/  ULDC.64 UR4, c[0x0][0x198] ;  /* 0x0000660000047ab9 */ /* 0x000fe40000000a00 */
[----:B------:R-:W-:Y:S02]  /*00a0*/  UIADD3 UR6, UP0, UR4, 0x270, URZ ;  /* 0x0000027004067890 */ /* 0x000fe4000ff1e03f */
[----:B------:R-:W-:Y:S02]  /*00b0*/  UIADD3 UR8, UP1, UR4, 0x370, URZ ;  /* 0x0000037004087890 */ /* 0x000fe4000ff3e03f */
[----:B------:R-:W-:Y:S02]  /*00c0*/  UIADD3 UR10, UP2, UR4, 0x470, URZ ;  /* 0x00000470040a7890 */ /* 0x000fe4000ff5e03f */
[----:B------:R-:W-:Y:S02]  /*00d0*/  UIADD3 UR4, UP3, UR4, 0x9f0, URZ ;  /* 0x000009f004047890 */ /* 0x000fe4000ff7e03f */
[----:B------:R-:W-:-:S02]  /*00e0*/  UIADD3.X UR7, URZ, UR5, URZ, UP0, !UPT ;  /* 0x000000053f077290 */ /* 0x000fc400087fe43f */
[----:B------:R-:W-:Y:S02]  /*00f0*/  UIADD3.X UR9, URZ, UR5, URZ, UP1, !UPT ;  /* 0x000000053f097290 */ /* 0x000fe40008ffe43f */
[----:B------:R-:W-:Y:S02]  /*0100*/  UIADD3.X UR11, URZ, UR5, URZ, UP2, !UPT ;  /* 0x000000053f0b7290 */ /* 0x000fe400097fe43f */
[----:B------:R-:W-:-:S03]  /*0110*/  UIADD3.X UR5, URZ, UR5, URZ, UP3, !UPT ;  /* 0x000000053f057290 */ /* 0x000fc60009ffe43f */
[----:B------:R1:W-:Y:S02]  /*0120*/  UTMACCTL.PF [UR6] ;  /* 0x00000000060079b9 */ /* 0x0003e40008040000 */
[----:B------:R1:W-:Y:S02]  /*0130*/  UTMACCTL.PF [UR8] ;  /* 0x00000000080079b9 */ /* 0x0003e40008040000 */
[----:B------:R1:W-:Y:S02]  /*0140*/  UTMACCTL.PF [UR10] ;  /* 0x000000000a0079b9 */ /* 0x0003e40008040000 */
[----:B------:R1:W-:Y:S02]  /*0150*/  UTMACCTL.PF [UR4] ;  /* 0x00000000040079b9 */ /* 0x0003e40008040000 */
[----:B-1----:R-:W-:Y:S01]  /*0160*/  NOP ;  /* 0x0000000000007918 */ /* 0x002fe20000000000 */
.L_x_1:
[----:B------:R-:W-:Y:S05]  /*0170*/  BSYNC B0 ;  /* 0x0000000000007941 */ /* 0x000fea0003800000 */
.L_x_0:
[----:B------:R-:W-:Y:S01]  /*0180*/  VOTEU.ANY UP0, P0 ;  /* 0x00000000003f7886 */ /* 0x000fe20000000100 */
[----:B------:R-:W1:Y:S01]  /*0190*/  SHFL.IDX PT, R2, R0, RZ, 0x1f ;  /* 0x00001fff00027589 */ /* 0x000e6200000e0000 */
[----:B------:R-:W-:Y:S01]  /*01a0*/  UMOV UR4, 0x1 ;  /* 0x0000000100047882 */ /* 0x000fe20000000000 */
[----:B------:R-:W-:Y:S01]  /*01b0*/  SHF.R.U32.HI R3, RZ, 0x7, R3 ;  /* 0x00000007ff037819 */ /* 0x000fe20000011603 */
[----:B------:R-:W-:Y:S01]  /*01c0*/  VOTEU.ANY UP1, P0 ;  /* 0x00000000003f7886 */ /* 0x000fe20000020100 */
[----:B------:R-:W2:Y:S01]  /*01d0*/  @UP0 S2UR UR7, SR_CgaCtaId ;  /* 0x00000000000709c3 */ /* 0x000ea20000008800 */
[----:B------:R-:W-:Y:S01]  /*01e0*/  @UP0 UMOV UR6, 0x400 ;  /* 0x0000040000060882 */ /* 0x000fe20000000000 */
[----:B------:R-:W-:-:S04]  /*01f0*/  @UP0 UIADD3 UR4, -UR4, 0x100000, URZ ;  /* 0x0010000004040890 */ /* 0x000fc8000fffe13f */
[----:B------:R-:W-:Y:S02]  /*0200*/  @UP0 USHF.L.U32 UR5, UR4, 0xb, URZ ;  /* 0x0000000b04050899 */ /* 0x000fe4000800063f */
[----:B------:R-:W-:Y:S01]  /*0210*/  @UP0 USHF.L.U32 UR4, UR4, 0x1, URZ ;  /* 0x0000000104040899 */ /* 0x000fe2000800063f */
[----:B-1----:R-:W-:Y:S02]  /*0220*/  ISETP.NE.AND P1, PT, R2, RZ, PT ;  /* 0x000000ff0200720c */ /* 0x002fe40003f25270 */
[----:B------:R1:W3:Y:S01]  /*0230*/  SHFL.IDX PT, R2, R3, RZ, 0x1f ;  /* 0x00001fff03027589 */ /* 0x0002e200000e0000 */
[----:B--2---:R-:W-:Y:S01]  /*0240*/  @UP0 ULEA UR6, UR7, UR6, 0x18 ;  /* 0x0000000607060291 */ /* 0x004fe2000f8ec03f */
[----:B------:R-:W-:Y:S02]  /*0250*/  VOTEU.ANY UP0, P0 ;  /* 0x00000000003f7886 */ /* 0x000fe40000000100 */
[----:B------:R-:W2:Y:S09]  /*0260*/  FENCE.VIEW.ASYNC.S ;  /* 0x00000000000073c6 */ /* 0x000eb20000000000 */
[----:B--2---:R1:W2:Y:S01]  /*0270*/  @UP0 SYNCS.EXCH.64 URZ, [UR6+0x30800], UR4 ;  /* 0x03080004063f05b2 */ /* 0x0042a20008000100 */
[----:B------:R1:W4:Y:S02]  /*0280*/  @UP1 SYNCS.EXCH.64 URZ, [UR6+0x30820], UR4 ;  /* 0x03082004063f15b2 */ /* 0x0003240008000100 */
[----:B-1----:R-:W-:Y:S05]  /*0290*/  @P1 BRA `(.L_x_2) ;  /* 0x0000000000481947 */ /* 0x002fea0003800000 */
[----:B------:R-:W1:Y:S01]  /*02a0*/  S2UR UR5, SR_CgaCtaId ;  /* 0x00000000000579c3 */ /* 0x000e620000008800 */
[----:B------:R-:W-:Y:S01]  /*02b0*/  UMOV UR4, 0x400 ;  /* 0x0000040000047882 */ /* 0x000fe20000000000 */
[----:B------:R-:W-:Y:S01]  /*02c0*/  UMOV UR6, 0x1 ;  /* 0x0000000100067882 */ /* 0x000fe20000000000 */
[----:B------:R-:W-:Y:S01]  /*02d0*/  UMOV UR9, 0x3 ;  /* 0x0000000300097882 */ /* 0x000fe20000000000 */
[----:B------:R-:W-:-:S04]  /*02e0*/  UIADD3 UR6, -UR6, 0x100000, URZ ;  /* 0x0010000006067890 */ /* 0x000fc8000fffe13f */
[----:B------:R-:W-:Y:S02]  /*02f0*/  USHF.L.U32 UR7, UR6, 0xb, URZ ;  /* 0x0000000b06077899 */ /* 0x000fe4000800063f */
[----:B------:R-:W-:Y:S01]  /*0300*/  USHF.L.U32 UR6, UR6, 0x1, URZ ;  /* 0x0000000106067899 */ /* 0x000fe2000800063f */
[----:B------:R-:W-:Y:S01]  /*0310*/  ELECT P0, URZ, PT ;  /* 0x00000000003f782f */ /* 0x000fe20003800000 */
[----:B-1----:R-:W-:Y:S02]  /*0320*/  ULEA UR8, UR5, UR4, 0x18 ;  /* 0x0000000405087291 */ /* 0x002fe4000f8ec03f */
[----:B------:R-:W-:-:S04]  /*0330*/  UIADD3 UR4, -UR9, 0x100000, URZ ;  /* 0x0010000009047890 */ /* 0x000fc8000fffe13f */
[----:B------:R-:W-:Y:S02]  /*0340*/  USHF.L.U32 UR5, UR4, 0xb, URZ ;  /* 0x0000000b04057899 */ /* 0x000fe4000800063f */
[----:B------:R-:W-:Y:S01]  /*0350*/  USHF.L.U32 UR4, UR4, 0x1, URZ ;  /* 0x0000000104047899 */ /* 0x000fe2000800063f */
[----:B------:R-:W1:Y:S03]  /*0360*/  FENCE.VIEW.ASYNC.S ;  /* 0x00000000000073c6 */ /* 0x000e660000000000 */
[----:B-1----:R1:W1:Y:S08]  /*0370*/  SYNCS.EXCH.64 URZ, [UR8+0x30830], UR6 ;  /* 0x03083006083f75b2 */ /* 0x0022700008000100 */
[----:B------:R1:W1:Y:S01]  /*0380*/  SYNCS.EXCH.64 URZ, [UR8+0x30840], UR4 ;  /* 0x03084004083f75b2 */ /* 0x0002620008000100 */
[----:B------:R1:W1:Y:S01]  /*0390*/  SYNCS.EXCH.64 URZ, [UR8+0x30838], UR6 ;  /* 0x03083806083f75b2 */ /* 0x0002620008000100 */
[----:B------:R1:W1:Y:S01]  /*03a0*/  SYNCS.EXCH.64 URZ, [UR8+0x30848], UR4 ;  /* 0x03084804083f75b2 */ /* 0x0002620008000100 */
[----:B------:R-:W-:Y:S01]  /*03b0*/  NOP ;  /* 0x0000000000007918 */ /* 0x000fe20000000000 */
.L_x_2:
[----:B------:R-:W5:Y:S01]  /*03c0*/  SHFL.IDX PT, R3, R0, RZ, 0x1f ;  /* 0x00001fff00037589 */ /* 0x000f6200000e0000 */
[----:B------:R-:W-:Y:S01]  /*03d0*/  NOP ;  /* 0x0000000000007918 */ /* 0x000fe20000000000 */
[----:B-----5:R-:W-:-:S13]  /*03e0*/  ISETP.NE.AND P0, PT, R3, RZ, PT ;  /* 0x000000ff0300720c */ /* 0x020fda0003f05270 */
[----:B------:R-:W-:Y:S05]  /*03f0*/  @P0 BRA `(.L_x_3) ;  /* 0x0000000000480947 */ /* 0x000fea0003800000 */
[----:B-1----:R-:W1:Y:S01]  /*0400*/  S2UR UR5, SR_CgaCtaId ;  /* 0x00000000000579c3 */ /* 0x002e620000008800 */
[----:B------:R-:W-:Y:S01]  /*0410*/  UMOV UR4, 0x400 ;  /* 0x0000040000047882 */ /* 0x000fe20000000000 */
[----:B------:R-:W-:Y:S01]  /*0420*/  UMOV UR6, 0x1 ;  /* 0x0000000100067882 */ /* 0x000fe20000000000 */
[----:B------:R-:W-:Y:S01]  /*0430*/  UMOV UR7, 0x3 ;  /* 0x0000000300077882 */ /* 0x000fe20000000000 */
[----:B------:R-:W-:Y:S01]  /*0440*/  ELECT P0, URZ, PT ;  /* 0x00000000003f782f */ /* 0x000fe20003800000 */
[----:B-1----:R-:W-:Y:S02]  /*0450*/  ULEA UR8, UR5, UR4, 0x18 ;  /* 0x0000000405087291 */ /* 0x002fe4000f8ec03f */
[----:B------:R-:W-:-:S04]  /*0460*/  UIADD3 UR4, -UR6, 0x100000, URZ ;  /* 0x0010000006047890 */ /* 0x000fc8000fffe13f */
[----:B------:R-:W-:Y:S02]  /*0470*/  USHF.L.U32 UR5, UR4, 0xb, URZ ;  /* 0x0000000b04057899 */ /* 0x000fe4000800063f */
[----:B------:R-:W-:Y:S02]  /*0480*/  USHF.L.U32 UR4, UR4, 0x1, URZ ;  /* 0x0000000104047899 */ /* 0x000fe4000800063f */
        /* <DEDUP_REMOVED lines=9> */
.L_x_3:
[----:B------:R-:W5:Y:S01]  /*0520*/  SHFL.IDX PT, R3, R0, RZ, 0x1f ;  /* 0x00001fff00037589 */ /* 0x000f6200000e0000 */
[----:B------:R-:W-:Y:S01]  /*0530*/  NOP ;  /* 0x0000000000007918 */ /* 0x000fe20000000000 */
[----:B-----5:R-:W-:-:S13]  /*0540*/  ISETP.NE.AND P0, PT, R3, RZ, PT ;  /* 0x000000ff0300720c */ /* 0x020fda0003f05270 */
[----:B------:R-:W-:Y:S05]  /*0550*/  @P0 BRA `(.L_x_4) ;  /* 0x0000000000380947 */ /* 0x000fea0003800000 */
[----:B-1----:R-:W1:Y:S01]  /*0560*/  S2UR UR5, SR_CgaCtaId ;  /* 0x00000000000579c3 */ /* 0x002e620000008800 */
[----:B------:R-:W-:Y:S01]  /*0570*/  UMOV UR4, 0x400 ;  /* 0x0000040000047882 */ /* 0x000fe20000000000 */
[----:B------:R-:W-:Y:S01]  /*0580*/  UMOV UR7, 0x1 ;  /* 0x0000000100077882 */ /* 0x000fe20000000000 */
[----:B------:R-:W-:Y:S01]  /*0590*/  ELECT P0, URZ, PT ;  /* 0x00000000003f782f */ /* 0x000fe20003800000 */
[----:B-1----:R-:W-:Y:S02]  /*05a0*/  ULEA UR6, UR5, UR4, 0x18 ;  /* 0x0000000405067291 */ /* 0x002fe4000f8ec03f */
[----:B------:R-:W-:-:S04]  /*05b0*/  UIADD3 UR4, -UR7, 0x100000, URZ ;  /* 0x0010000007047890 */ /* 0x000fc8000fffe13f */
[----:B------:R-:W-:Y:S02]  /*05c0*/  USHF.L.U32 UR5, UR4, 0xb, URZ ;  /* 0x0000000b04057899 */ /* 0x000fe4000800063f */
[----:B------:R-:W-:Y:S01]  /*05d0*/  USHF.L.U32 UR4, UR4, 0x1, URZ ;  /* 0x0000000104047899 */ /* 0x000fe2000800063f */
[----:B------:R-:W1:Y:S11]  /*05e0*/  FENCE.VIEW.ASYNC.S ;  /* 0x00000000000073c6 */ /* 0x000e760000000000 */
[----:B-1----:R1:W1:Y:S01]  /*05f0*/  SYNCS.EXCH.64 URZ, [UR6+0x30870], UR4 ;  /* 0x03087004063f75b2 */ /* 0x0022620008000100 */
[----:B------:R1:W1:Y:S01]  /*0600*/  SYNCS.EXCH.64 URZ, [UR6+0x30880], UR4 ;  /* 0x03088004063f75b2 */ /* 0x0002620008000100 */
[----:B------:R1:W1:Y:S01]  /*0610*/  SYNCS.EXCH.64 URZ, [UR6+0x30878], UR4 ;  /* 0x03087804063f75b2 */ /* 0x0002620008000100 */
[----:B------:R1:W1:Y:S01]  /*0620*/  SYNCS.EXCH.64 URZ, [UR6+0x30888], UR4 ;  /* 0x03088804063f75b2 */ /* 0x0002620008000100 */
[----:B------:R-:W-:Y:S01]  /*0630*/  NOP ;  /* 0x0000000000007918 */ /* 0x000fe20000000000 */
.L_x_4:
        /* <DEDUP_REMOVED lines=22> */
.L_x_5:
        /* <DEDUP_REMOVED lines=22> */
.L_x_6:
[----:B---3--:R-:W-:Y:S01]  /*0900*/  ISETP.NE.AND P0, PT, R2, RZ, PT ;  /* 0x000000ff0200720c */ /* 0x008fe20003f05270 */
[----:B------:R-:W-:Y:S01]  /*0910*/  IMAD.MOV.U32 R2, RZ, RZ, 0x1 ;  /* 0x00000001ff027424 */ /* 0x000fe200078e00ff */
[----:B------:R-:W-:Y:S01]  /*0920*/  NOP ;  /* 0x0000000000007918 */ /* 0x000fe20000000000 */
[----:B------:R-:W-:-:S03]  /*0930*/  ULDC.64 UR38, c[0x0][0x208] ;  /* 0x0000820000267ab9 */ /* 0x000fc60000000a00 */
[----:B------:R-:W-:-:S05]  /*0940*/  SEL R2, R2, 0x2, !P0 ;  /* 0x0000000202027807 */ /* 0x000fca0004000000 */
[----:B------:R3:W-:Y:S01]  /*0950*/  STL [R1+0x10], R2 ;  /* 0x0000100201007387 */ /* 0x0007e20000100800 */
[----:B-12-4-:R-:W-:Y:S06]  /*0960*/  BAR.SYNC.DEFER_BLOCKING 0x0 ;  /* 0x0000000000007b1d */ /* 0x016fec0000010000 */
[----:B------:R-:W-:Y:S05]  /*0970*/  @!P0 BRA `(.L_x_7) ;  /* 0x0000007000c48947 */ /* 0x000fea0003800000 */
.L_x_8:
[----:B------:R-:W-:-:S08]  /*0980*/  NOP ;  /* 0x0000000000007918 */ /* 0x000fd00000000000 */
[----:B------:R-:W1:Y:S02]  /*0990*/  USETMAXREG.TRY_ALLOC.CTAPOOL UP0, 0xa0 ;  /* 0x000000a0000079c8 */ /* 0x000e640008000600 */
[----:B-1----:R-:W-:-:S13]  /*09a0*/  PLOP3.LUT P0, PT, PT, PT, UP0, 0x80, 0x0 ;  /* 0x000000000000781c */ /* 0x002fda0003f0f008 */
[----:B------:R-:W-:Y:S05]  /*09b0*/  @!P0 BRA `(.L_x_8) ;  /* 0xfffffffc00f08947 */ /* 0x000fea000383ffff */
[----:B---3--:R-:W1:Y:S01]  /*09c0*/  S2R R2, SR_TID.X ;  /* 0x0000000000027919 */ /* 0x008e620000002100 */
[----:B------:R-:W2:Y:S08]  /*09d0*/  S2UR UR48, SR_CTAID.X ;  /* 0x00000000003079c3 */ /* 0x000eb00000002500 */
[----:B------:R-:W-:Y:S06]  /*09e0*/  BAR.ARV 0x8, 0x1a0 ;  /* 0x0206800000007b1d */ /* 0x000fec0000002000 */
[----:B-1----:R-:W-:-:S04]  /*09f0*/  LOP3.LUT R0, R2, 0xffffff80, RZ, 0xc0, !PT ;  /* 0xffffff8002007812 */ /* 0x002fc800078ec0ff */
[----:B------:R-:W-:Y:S02]  /*0a00*/  ISETP.NE.AND P0, PT, R0, 0x80, PT ;  /* 0x000000800000780c */ /* 0x000fe40003f05270 */
[----:B------:R-:W2:Y:S11]  /*0a10*/  LDC R0, c[0x0][0xda4] ;  /* 0x00036900ff007b82 */ /* 0x000eb60000000800 */
[----:B------:R-:W-:Y:S06]  /*0a20*/  @!P0 BAR.ARV 0x9, 0x100 ;  /* 0x0244000000008b1d */ /* 0x000fec0000002000 */
[----:B--2---:R-:W-:-:S13]  /*0a30*/  ISETP.LE.AND P0, PT, R0, UR48, PT ;  /* 0x0000003000007c0c */ /* 0x004fda000bf03270 */
[----:B------:R-:W-:Y:S05]  /*0a40*/  @P0 EXIT ;  /* 0x000000000000094d */ /* 0x000fea0003800000 */
[----:B------:R-:W-:Y:S01]  /*0a50*/  VIADD R0, R2, 0xffffff80 ;  /* 0xffffff8002007836 */ /* 0x000fe20000000000 */
[----:B------:R-:W1:Y:S01]  /*0a60*/  S2UR UR4, SR_CgaCtaId ;  /* 0x00000000000479c3 */ /* 0x000e620000008800 */
[----:B------:R-:W-:-:S03]  /*0a70*/  UMOV UR40, 0x400 ;  /* 0x0000040000287882 */ /* 0x000fc60000000000 */
[----:B------:R-:W-:-:S04]  /*0a80*/  SHF.R.S32.HI R3, RZ, 0x1f, R0 ;  /* 0x0000001fff037819 */ /* 0x000fc80000011400 */
[CC--:B------:R-:W-:Y:S01]  /*0a90*/  LEA.HI R2, R3.reuse, R0.reuse, RZ, 0x7 ;  /* 0x0000000003027211 */ /* 0x0c0fe200078f38ff */
[----:B------:R-:W2:Y:S01]  /*0aa0*/  S2UR UR6, SR_SWINHI ;  /* 0x00000000000679c3 */ /* 0x000ea20000002f00 */
[CC--:B------:R-:W-:Y:S02]  /*0ab0*/  LEA.HI R4, R3.reuse, R0.reuse, RZ, 0x4 ;  /* 0x0000000003047211 */ /* 0x0c0fe400078f20ff */
[----:B------:R-:W-:Y:S02]  /*0ac0*/  LOP3.LUT R9, R2, 0xffffff80, RZ, 0xc0, !PT ;  /* 0xffffff8002097812 */ /* 0x000fe400078ec0ff */
[----:B------:R-:W-:Y:S02]  /*0ad0*/  LOP3.LUT R5, R4, 0xfffffff0, RZ, 0xc0, !PT ;  /* 0xfffffff004057812 */ /* 0x000fe400078ec0ff */
[----:B------:R-:W-:Y:S01]  /*0ae0*/  SHF.R.S32.HI R7, RZ, 0x4, R4 ;  /* 0x00000004ff077819 */ /* 0x000fe20000011404 */
[C---:B------:R-:W-:Y:S01]  /*0af0*/  IMAD.IADD R14, R0.reuse, 0x1, -R9 ;  /* 0x00000001000e7824 */ /* 0x040fe200078e0a09 */
[----:B------:R-:W-:Y:S01]  /*0b00*/  LEA.HI R3, R3, R0, RZ, 0x5 ;  /* 0x0000000003037211 */ /* 0x000fe200078f28ff */
[----:B------:R-:W-:Y:S01]  /*0b10*/  IMAD.IADD R5, R0, 0x1, -R5 ;  /* 0x0000000100057824 */ /* 0x000fe200078e0a05 */
[----:B------:R-:W-:-:S02]  /*0b20*/  LEA.HI R6, R4, R7, RZ, 0x1 ;  /* 0x0000000704067211 */ /* 0x000fc400078f08ff */
[----:B------:R3:W-:Y:S01]  /*0b30*/  STL [R1+0x4], R14 ;  /* 0x0000040e01007387 */ /* 0x0007e20000100800 */
[----:B------:R-:W-:Y:S02]  /*0b40*/  SHF.R.S32.HI R8, RZ, 0x1f, R14 ;  /* 0x0000001fff087819 */ /* 0x000fe4000001140e */
[----:B------:R-:W-:Y:S01]  /*0b50*/  SHF.R.S32.HI R4, RZ, 0x1f, R5 ;  /* 0x0000001fff047819 */ /* 0x000fe20000011405 */
[----:B------:R-:W4:Y:S01]  /*0b60*/  LDL.LU R12, [R1+0x10] ;  /* 0x00001000010c7983 */ /* 0x000f220000300800 */
[----:B------:R-:W-:Y:S02]  /*0b70*/  LOP3.LUT R6, R6, 0x1ffffffe, RZ, 0xc0, !PT ;  /* 0x1ffffffe06067812 */ /* 0x000fe400078ec0ff */
[----:B------:R-:W-:Y:S02]  /*0b80*/  LEA.HI R4, R4, R5, RZ, 0x3 ;  /* 0x0000000504047211 */ /* 0x000fe400078f18ff */
[----:B------:R-:W-:Y:S01]  /*0b90*/  SHF.R.S32.HI R10, RZ, 0x5, R3 ;  /* 0x00000005ff0a7819 */ /* 0x000fe20000011403 */
[----:B------:R-:W-:Y:S01]  /*0ba0*/  IMAD.IADD R6, R7, 0x1, -R6 ;  /* 0x0000000107067824 */ /* 0x000fe200078e0a06 */
[----:B------:R-:W-:-:S02]  /*0bb0*/  LOP3.LUT R0, R4, 0xfffffff8, RZ, 0xc0, !PT ;  /* 0xfffffff804007812 */ /* 0x000fc400078ec0ff */
[----:B------:R-:W-:Y:S01]  /*0bc0*/  LEA.HI R9, R8, R14, RZ, 0x2 ;  /* 0x0000000e08097211 */ /* 0x000fe200078f10ff */
[----:B------:R-:W-:Y:S02]  /*0bd0*/  IMAD.SHL.U32 R7, R10, 0x400, RZ ;  /* 0x000004000a077824 */ /* 0x000fe400078e00ff */
[C---:B------:R-:W-:Y:S01]  /*0be0*/  IMAD.IADD R0, R5.reuse, 0x1, -R0 ;  /* 0x0000000105007824 */ /* 0x040fe200078e0a00 */
[--C-:B------:R-:W-:Y:S02]  /*0bf0*/  SHF.R.S32.HI R10, RZ, 0x2, R9.reuse ;  /* 0x00000002ff0a7819 */ /* 0x100fe40000011409 */
[----:B------:R-:W-:Y:S01]  /*0c00*/  SHF.R.S32.HI R11, RZ, 0x1f, R9 ;  /* 0x0000001fff0b7819 */ /* 0x000fe20000011409 */
[----:B------:R-:W-:Y:S01]  /*0c10*/  IMAD.SHL.U32 R3, R0, 0x40, RZ ;  /* 0x0000004000037824 */ /* 0x000fe200078e00ff */
[----:B------:R-:W-:Y:S01]  /*0c20*/  SHF.R.S32.HI R13, RZ, 0x7, R2 ;  /* 0x00000007ff0d7819 */ /* 0x000fe20000011402 */
[----:B------:R-:W-:Y:S01]  /*0c30*/  IMAD R5, R5, 0x40, R7 ;  /* 0x0000004005057824 */ /* 0x000fe200078e0207 */
[----:B------:R-:W-:Y:S01]  /*0c40*/  LEA.HI R11, R11, R10, RZ, 0x3 ;  /* 0x0000000a0b0b7211 */ /* 0x000fe200078f18ff */
[----:B------:R-:W-:Y:S01]  /*0c50*/  IMAD.SHL.U32 R6, R6, 0x8, RZ ;  /* 0x0000000806067824 */ /* 0x000fe200078e00ff */
[----:B------:R-:W-:-:S02]  /*0c60*/  LOP3.LUT R3, R3, 0x1c0, RZ, 0xc0, !PT ;  /* 0x000001c003037812 */ /* 0x000fc400078ec0ff */
[----:B------:R-:W-:Y:S01]  /*0c70*/  R2P PR, R0, 0x6 ;  /* 0x0000000600007804 */ /* 0x000fe20000000000 */
[----:B------:R-:W-:Y:S01]  /*0c80*/  IMAD.HI R0, R13, 0x55555556, RZ ;  /* 0x555555560d007827 */ /* 0x000fe200078e02ff */
[----:B------:R-:W-:Y:S02]  /*0c90*/  LOP3.LUT R11, R11, 0xfffffff8, RZ, 0xc0, !PT ;  /* 0xfffffff80b0b7812 */ /* 0x000fe400078ec0ff */
[----:B------:R-:W-:Y:S01]  /*0ca0*/  LEA.HI R8, R8, R14, RZ, 0x5 ;  /* 0x0000000e08087211 */ /* 0x000fe200078f28ff */
[----:B------:R-:W-:Y:S01]  /*0cb0*/  IMAD.IADD R5, R6, 0x1, R5 ;  /* 0x0000000106057824 */ /* 0x000fe200078e0205 */
[----:B------:R-:W-:Y:S01]  /*0cc0*/  LOP3.LUT R6, R3, 0x8, R6, 0xf8, !PT ;  /* 0x0000000803067812 */ /* 0x000fe200078ef806 */
[----:B------:R-:W-:Y:S01]  /*0cd0*/  IMAD.SHL.U32 R4, R4, 0x40, RZ ;  /* 0x0000004004047824 */ /* 0x000fe200078e00ff */
[----:B------:R-:W-:Y:S02]  /*0ce0*/  SHF.R.U32.HI R3, RZ, 0x3, R3 ;  /* 0x00000003ff037819 */ /* 0x000fe40000011603 */
[----:B------:R-:W-:Y:S01]  /*0cf0*/  LOP3.LUT R9, R9, 0x7ffffffc, RZ, 0xc0, !PT ;  /* 0x7ffffffc09097812 */ /* 0x000fe200078ec0ff */
[----:B------:R-:W-:Y:S01]  /*0d00*/  IMAD.IADD R11, R10, 0x1, -R11 ;  /* 0x000000010a0b7824 */ /* 0x000fe200078e0a0b */
[----:B------:R-:W-:-:S02]  /*0d10*/  LEA.HI R0, R0, R0, RZ, 0x1 ;  /* 0x0000000000007211 */ /* 0x000fc400078f08ff */
[----:B------:R-:W-:Y:S01]  /*0d20*/  SHF.R.S32.HI R8, RZ, 0x5, R8 ;  /* 0x00000005ff087819 */ /* 0x000fe20000011408 */
[----:B------:R-:W-:Y:S01]  /*0d30*/  IMAD.IADD R9, R14, 0x1, -R9 ;  /* 0x000000010e097824 */ /* 0x000fe200078e0a09 */
[----:B------:R-:W-:Y:S01]  /*0d40*/  LOP3.LUT R3, R6, R3, RZ, 0x3c, !PT ;  /* 0x0000000306037212 */ /* 0x000fe200078e3cff */
[----:B------:R-:W-:Y:S01]  /*0d50*/  IMAD.MOV.U32 R6, RZ, RZ, -0x2 ;  /* 0xfffffffeff067424 */ /* 0x000fe200078e00ff */
[----:B------:R-:W-:Y:S01]  /*0d60*/  LOP3.LUT R4, R4, 0x7ffffe00, RZ, 0xc0, !PT ;  /* 0x7ffffe0004047812 */ /* 0x000fe200078ec0ff */
[----:B------:R-:W-:Y:S02]  /*0d70*/  IMAD R0, R0, -0x3, R13 ;  /* 0xfffffffd00007824 */ /* 0x000fe400078e020d */
[----:B------:R-:W-:Y:S01]  /*0d80*/  IMAD R11, R8, 0x10, R11 ;  /* 0x00000010080b7824 */ /* 0x000fe200078e020b */
[----:B------:R-:W-:Y:S01]  /*0d90*/  IADD3 R2, R3, R4, R7 ;  /* 0x0000000403027210 */ /* 0x000fe20007ffe007 */
[----:B------:R-:W-:Y:S02]  /*0da0*/  IMAD R3, R9, R6, 0xc0 ;  /* 0x000000c009037424 */ /* 0x000fe400078e0206 */
[----:B------:R-:W-:-:S03]  /*0db0*/  IMAD R0, R0, 0x40, R11 ;  /* 0x0000004000007824 */ /* 0x000fc600078e020b */
[----:B------:R3:W-:Y:S01]  /*0dc0*/  STL [R1+0xc], R3 ;  /* 0x00000c0301007387 */ /* 0x0007e20000100800 */
[----:B-1----:R-:W-:-:S03]  /*0dd0*/  ULEA UR40, UR4, UR40, 0x18 ;  /* 0x0000002804287291 */ /* 0x002fc6000f8ec03f */
[----:B------:R3:W-:Y:S04]  /*0de0*/  STL [R1+0x8], R0 ;  /* 0x0000080001007387 */ /* 0x0007e80000100800 */
[----:B------:R3:W-:Y:S01]  /*0df0*/  STL [R1], RZ ;  /* 0x000000ff01007387 */ /* 0x0007e20000100800 */
[----:B------:R-:W-:Y:S01]  /*0e00*/  LEA R2, R2, UR40, 0x1 ;  /* 0x0000002802027c11 */ /* 0x000fe2000f8e08ff */
[----:B------:R-:W-:Y:S01]  /*0e10*/  IMAD.MOV.U32 R16, RZ, RZ, 0x40 ;  /* 0x00000040ff107424 */ /* 0x000fe200078e00ff */
[----:B------:R-:W-:Y:S01]  /*0e20*/  UMOV UR4, UR40 ;  /* 0x0000002800047c82 */ /* 0x000fe20008000000 */
[----:B--2---:R-:W-:Y:S02]  /*0e30*/  UMOV UR5, UR6 ;  /* 0x0000000600057c82 */ /* 0x004fe40008000000 */
[----:B------:R-:W-:Y:S01]  /*0e40*/  VIADD R17, R2, 0x1e800 ;  /* 0x0001e80002117836 */ /* 0x000fe20000000000 */
[----:B------:R-:W-:Y:S01]  /*0e50*/  SEL R16, R16, 0xffffffc0, !P2 ;  /* 0xffffffc010107807 */ /* 0x000fe20005000000 */
[----:B------:R-:W-:-:S02]  /*0e60*/  VIADD R152, R2, 0x1e820 ;  /* 0x0001e82002987836 */ /* 0x000fc40000000000 */
[----:B------:R-:W-:Y:S02]  /*0e70*/  IMAD.U32 R156, RZ, RZ, UR4 ;  /* 0x00000004ff9c7e24 */ /* 0x000fe4000f8e00ff */
[----:B------:R-:W-:Y:S02]  /*0e80*/  IMAD.U32 R157, RZ, RZ, UR5 ;  /* 0x00000005ff9d7e24 */ /* 0x000fe4000f8e00ff */
[C---:B------:R-:W-:Y:S02]  /*0e90*/  @P1 VIADD R152, R17.reuse, 0xffffffe0 ;  /* 0xffffffe011981836 */ /* 0x040fe40000000000 */
[----:B------:R-:W-:Y:S02]  /*0ea0*/  IMAD.IADD R17, R17, 0x1, R16 ;  /* 0x0000000111117824 */ /* 0x000fe400078e0210 */
[----:B------:R-:W-:Y:S01]  /*0eb0*/  IMAD.WIDE R156, R5, 0x2, R156 ;  /* 0x00000002059c7825 */ /* 0x000fe200078e029c */
[----:B------:R-:W-:-:S03]  /*0ec0*/  ULDC.64 UR36, c[0x0][0x198] ;  /* 0x0000660000247ab9 */ /* 0x000fc60000000a00 */
[----:B------:R-:W-:Y:S02]  /*0ed0*/  IMAD.IADD R16, R16, 0x1, R152 ;  /* 0x0000000110107824 */ /* 0x000fe400078e0298 */
[C---:B------:R-:W-:Y:S02]  /*0ee0*/  VIADD R154, R152.reuse, 0x6000 ;  /* 0x00006000989a7836 */ /* 0x040fe40000000000 */
[----:B------:R-:W-:Y:S01]  /*0ef0*/  VIADD R153, R152, 0xc000 ;  /* 0x0000c00098997836 */ /* 0x000fe20000000000 */
[----:B------:R-:W-:Y:S01]  /*0f00*/  UMOV UR47, URZ ;  /* 0x0000003f002f7c82 */ /* 0x000fe20008000000 */
[----:B------:R-:W-:Y:S01]  /*0f10*/  UMOV UR46, URZ ;  /* 0x0000003f002e7c82 */ /* 0x000fe20008000000 */
[----:B---34-:R-:W-:-:S07]  /*0f20*/  LOP3.LUT R155, R12, 0x1, RZ, 0xfc, !PT ;  /* 0x000000010c9b7812 */ /* 0x018fce00078efcff */
.L_x_31:
[----:B-1----:R-:W1:Y:S01]  /*0f30*/  S2R R0, SR_TID.X ;  /* 0x0000000000007919 */ /* 0x002e620000002100 */
[----:B------:R-:W2:Y:S01]  /*0f40*/  LDC R23, c[0x0][0x2e0] ;  /* 0x0000b800ff177b82 */ /* 0x000ea20000000800 */
[----:B------:R-:W-:Y:S01]  /*0f50*/  ULDC.64 UR6, c[0x0][0x3f8] ;  /* 0x0000fe0000067ab9 */ /* 0x000fe20000000a00 */
[----:B------:R-:W-:Y:S01]  /*0f60*/  ULDC UR4, c[0x0][0xda8] ;  /* 0x00036a0000047ab9 */ /* 0x000fe20000000800 */
[----:B------:R-:W-:Y:S02]  /*0f70*/  UISETP.NE.U32.AND UP0, UPT, UR6, URZ, UPT ;  /* 0x0000003f0600728c */ /* 0x000fe4000bf05070 */
[----:B------:R-:W-:Y:S02]  /*0f80*/  UISETP.NE.AND UP1, UPT, UR4, 0x1, UPT ;  /* 0x000000010400788c */ /* 0x000fe4000bf25270 */
[----:B------:R-:W-:Y:S01]  /*0f90*/  UISETP.NE.AND.EX UP0, UPT, UR7, URZ, UPT, UP0 ;  /* 0x0000003f0700728c */ /* 0x000fe2000bf05300 */
[----:B------:R-:W-:Y:S01]  /*0fa0*/  ULDC UR6, c[0x0][0x404] ;  /* 0x0001010000067ab9 */ /* 0x000fe20000000800 */
[----:B------:R-:W-:-:S02]  /*0fb0*/  UIADD3 UR7, UR40, 0x1e800, URZ ;  /* 0x0001e80028077890 */ /* 0x000fc4000fffe03f */
[----:B------:R-:W-:Y:S01]  /*0fc0*/  USEL UR6, UR6, 0x1, UP0 ;  /* 0x0000000106067887 */ /* 0x000fe20008000000 */
[----:B------:R-:W-:Y:S01]  /*0fd0*/  ULDC UR4, c[0x0][0xdb4] ;  /* 0x00036d0000047ab9 */ /* 0x000fe20000000800 */
[----:B------:R-:W-:Y:S02]  /*0fe0*/  ULOP3.LUT UP0, URZ, UR7, 0x3ff, URZ, 0xc0, !UPT ;  /* 0x000003ff073f7892 */ /* 0x000fe4000f80c03f */
[----:B------:R-:W-:Y:S01]  /*0ff0*/  UISETP.NE.AND UP2, UPT, UR4, 0x1, UPT ;  /* 0x000000010400788c */ /* 0x000fe2000bf45270 */
[----:B------:R-:W-:Y:S02]  /*1000*/  UMOV UR41, UR48 ;  /* 0x0000003000297c82 */ /* 0x000fe40008000000 */
[----:B------:R-:W-:Y:S01]  /*1010*/  @UP1 ULDC UR4, c[0x0][0xdac] ;  /* 0x00036b0000041ab9 */ /* 0x000fe20000000800 */
[----:B------:R-:W-:Y:S01]  /*1020*/  PLOP3.LUT P0, PT, PT, PT, UP0, 0x80, 0x0 ;  /* 0x000000000000781c */ /* 0x000fe20003f0f008 */
[----:B------:R-:W-:Y:S01]  /*1030*/  UIMAD.WIDE.U32 UR4, UR48, UR4, URZ ;  /* 0x00000004300472a5 */ /* 0x000fe2000f8e003f */
[----:B--2---:R-:W-:Y:S01]  /*1040*/  IMAD R23, R23, UR6, RZ ;  /* 0x0000000617177c24 */ /* 0x004fe2000f8e02ff */
[----:B------:R-:W-:-:S02]  /*1050*/  @UP1 ULDC UR6, c[0x0][0xdb0] ;  /* 0x00036c0000061ab9 */ /* 0x000fc40000000800 */
[----:B------:R-:W-:-:S03]  /*1060*/  @UP1 USHF.R.U32.HI UR41, URZ, UR6, UR5 ;  /* 0x000000063f291299 */ /* 0x000fc60008011605 */
[----:B------:R-:W-:Y:S01]  /*1070*/  @UP2 ULDC.64 UR6, c[0x0][0xdb8] ;  /* 0x00036e0000062ab9 */ /* 0x000fe20000000a00 */
[C---:B-1----:R-:W-:Y:S01]  /*1080*/  VIADD R3, R0.reuse, 0xffffff80 ;  /* 0xffffff8000037836 */ /* 0x042fe20000000000 */
[----:B------:R-:W-:Y:S01]  /*1090*/  UIMAD.WIDE.U32 UR4, UR41, UR6, URZ ;  /* 0x00000006290472a5 */ /* 0x000fe2000f8e003f */
[----:B------:R-:W-:Y:S01]  /*10a0*/  VIADD R0, R0, 0xffffff80 ;  /* 0xffffff8000007836 */ /* 0x000fe20000000000 */
[----:B------:R-:W-:Y:S02]  /*10b0*/  UMOV UR44, UR41 ;  /* 0x00000029002c7c82 */ /* 0x000fe40008000000 */
[----:B------:R-:W-:Y:S02]  /*10c0*/  @UP2 USHF.R.U32.HI UR44, URZ, UR7, UR5 ;  /* 0x000000073f2c2299 */ /* 0x000fe40008011605 */
[----:B------:R-:W-:-:S04]  /*10d0*/  SHF.R.S32.HI R0, RZ, 0x1f, R0 ;  /* 0x0000001fff007819 */ /* 0x000fc80000011400 */
[----:B------:R-:W-:-:S04]  /*10e0*/  LEA.HI R0, R0, R3, RZ, 0x7 ;  /* 0x0000000300007211 */ /* 0x000fc800078f38ff */
[----:B------:R-:W-:-:S05]  /*10f0*/  SHF.R.S32.HI R0, RZ, 0x7, R0 ;  /* 0x00000007ff007819 */ /* 0x000fca0000011400 */
[----:B------:R1:W2:Y:S02]  /*1100*/  SHFL.IDX PT, R22, R0, RZ, 0x1f ;  /* 0x00001fff00167589 */ /* 0x0002a400000e0000 */
[----:B-1----:R-:W-:-:S04]  /*1110*/  VIADD R0, R23, 0xbf ;  /* 0x000000bf17007836 */ /* 0x002fc80000000000 */
[----:B------:R-:W-:-:S04]  /*1120*/  IMAD.HI R0, R0, 0x2aaaaaab, RZ ;  /* 0x2aaaaaab00007827 */ /* 0x000fc800078e02ff */
[----:B--2---:R-:W-:-:S05]  /*1130*/  IMAD.HI R3, R22, 0x55555556, RZ ;  /* 0x5555555616037827 */ /* 0x004fca00078e02ff */
[----:B------:R-:W-:Y:S02]  /*1140*/  LEA.HI R5, R3, R3, RZ, 0x1 ;  /* 0x0000000303057211 */ /* 0x000fe400078f08ff */
[----:B------:R-:W-:-:S03]  /*1150*/  SHF.R.U32.HI R3, RZ, 0x1f, R0 ;  /* 0x0000001fff037819 */ /* 0x000fc60000011600 */
[----:B------:R-:W-:Y:S01]  /*1160*/  IMAD R19, R5, -0x3, R22 ;  /* 0xfffffffd05137824 */ /* 0x000fe200078e0216 */
[----:B------:R-:W-:Y:S01]  /*1170*/  LEA.HI.SX32 R18, R0, R3, 0x1b ;  /* 0x0000000300127211 */ /* 0x000fe200078fdaff */
[----:B------:R-:W-:Y:S06]  /*1180*/  @!P0 BRA `(.L_x_9) ;  /* 0x0000000000408947 */ /* 0x000fec0003800000 */
[----:B------:R-:W-:Y:S01]  /*1190*/  MOV R0, 0x0 ;  /* 0x0000000000007802 */ /* 0x000fe20000000f00 */
[----:B------:R-:W-:Y:S01]  /*11a0*/  ULDC.64 UR4, c[0x4][0xa8] ;  /* 0x01002a0000047ab9 */ /* 0x000fe20000000a00 */
[----:B------:R-:W-:Y:S01]  /*11b0*/  ULDC.64 UR6, c[0x4][0x48] ;  /* 0x0100120000067ab9 */ /* 0x000fe20000000a00 */
[----:B------:R-:W-:Y:S01]  /*11c0*/  IMAD.U32 R4, RZ, RZ, UR4 ;  /* 0x00000004ff047e24 */ /* 0x000fe2000f8e00ff */
[----:B------:R1:W2:Y:S01]  /*11d0*/  LDC.64 R14, c[0x4][R0] ;  /* 0x01000000000e7b82 */ /* 0x0002a20000000a00 */
[----:B------:R-:W-:Y:S01]  /*11e0*/  IMAD.U32 R5, RZ, RZ, UR5 ;  /* 0x00000005ff057e24 */ /* 0x000fe2000f8e00ff */
[----:B------:R-:W-:Y:S01]  /*11f0*/  ULDC.64 UR4, c[0x4][0xb0] ;  /* 0x01002c0000047ab9 */ /* 0x000fe20000000a00 */
[----:B------:R-:W-:Y:S02]  /*1200*/  IMAD.U32 R10, RZ, RZ, UR6 ;  /* 0x00000006ff0a7e24 */ /* 0x000fe4000f8e00ff */
[----:B------:R-:W-:Y:S02]  /*1210*/  IMAD.U32 R6, RZ, RZ, UR4 ;  /* 0x00000004ff067e24 */ /* 0x000fe4000f8e00ff */
[----:B------:R-:W-:-:S02]  /*1220*/  IMAD.U32 R7, RZ, RZ, UR5 ;  /* 0x00000005ff077e24 */ /* 0x000fc4000f8e00ff */
[----:B------:R-:W-:Y:S02]  /*1230*/  IMAD.U32 R11, RZ, RZ, UR7 ;  /* 0x00000007ff0b7e24 */ /* 0x000fe4000f8e00ff */
[----:B------:R-:W-:Y:S02]  /*1240*/  IMAD.MOV.U32 R8, RZ, RZ, 0x70 ;  /* 0x00000070ff087424 */ /* 0x000fe400078e00ff */
[----:B------:R-:W-:Y:S02]  /*1250*/  IMAD.MOV.U32 R12, RZ, RZ, 0x1 ;  /* 0x00000001ff0c7424 */ /* 0x000fe400078e00ff */
[----:B-1----:R-:W-:-:S07]  /*1260*/  IMAD.MOV.U32 R13, RZ, RZ, RZ ;  /* 0x000000ffff0d7224 */ /* 0x002fce00078e00ff */
[----:B------:R-:W-:-:S07]  /*1270*/  LEPC R20, `(.L_x_9) ;  /* 0x000000001014794e */ /* 0x000fce0000000000 */
[----:B--2---:R-:W-:Y:S05]  /*1280*/  CALL.ABS.NOINC R14 ;  /* 0x000000000e007343 */ /* 0x004fea0003c00000 */
.L_x_9:
[----:B------:R-:W2:Y:S01]  /*1290*/  LDL R20, [R1] ;  /* 0x0000000001147983 */ /* 0x000ea20000100800 */
[----:B------:R-:W-:Y:S02]  /*12a0*/  ISETP.NE.AND P0, PT, R155, 0x3, PT ;  /* 0x000000039b00780c */ /* 0x000fe40003f05270 */
[----:B--2---:R-:W-:-:S04]  /*12b0*/  LOP3.LUT R0, R20, 0x1, RZ, 0xc0, !PT ;  /* 0x0000000114007812 */ /* 0x004fc800078ec0ff */
[----:B------:R-:W-:-:S04]  /*12c0*/  SHF.L.U32 R0, R0, 0x1f, RZ ;  /* 0x0000001f00007819 */ /* 0x000fc800000006ff */
[----:B------:R-:W1:Y:S02]  /*12d0*/  SYNCS.PHASECHK.TRANS64.TRYWAIT P1, [UR40+0x30800], R0 ;  /* 0x03080000ff0075a7 */ /* 0x000e640008020168 */
[----:B-1----:R-:W-:Y:S05]  /*12e0*/  @!P1 BRA `(.L_x_10) ;  /* 0x0000008c00cc9947 */ /* 0x002fea0003800000 */
.L_x_87:
[----:B------:R-:W-:Y:S05]  /*12f0*/  @!P0 BRA `(.L_x_11) ;  /* 0x0000000000048947 */ /* 0x000fea0003800000 */
[----:B------:R-:W-:Y:S01]  /*1300*/  BPT.TRAP 0x1 ;  /* 0x000000040000795c */ /* 0x000fe20000300000 */
.L_x_11:
[----:B------:R-:W-:Y:S02]  /*1310*/  IMAD.U32 R4, RZ, RZ, UR46 ;  /* 0x0000002eff047e24 */ /* 0x000fe4000f8e00ff */
[----:B-1----:R-:W-:-:S03]  /*1320*/  IMAD.U32 R3, RZ, RZ, UR47 ;  /* 0x0000002fff037e24 */ /* 0x002fc6000f8e00ff */
[----:B------:R-:W-:Y:S02]  /*1330*/  LEA R4, R4, UR40, 0x3 ;  /* 0x0000002804047c11 */ /* 0x000fe4000f8e18ff */
[----:B------:R-:W-:-:S04]  /*1340*/  SHF.L.U32 R3, R3, 0x1f, RZ ;  /* 0x0000001f03037819 */ /* 0x000fc800000006ff */
[----:B------:R1:W2:Y:S01]  /*1350*/  SYNCS.PHASECHK.TRANS64.TRYWAIT P2, [R4+URZ+0x30830], R3 ;  /* 0x03083003040075a7 */ /* 0x0002a2000804017f */
[----:B------:R-:W-:Y:S05]  /*1360*/  @!P0 BRA `(.L_x_12) ;  /* 0x0000000000048947 */ /* 0x000fea0003800000 */
[----:B------:R-:W-:Y:S01]  /*1370*/  BPT.TRAP 0x1 ;  /* 0x000000040000795c */ /* 0x000fe20000300000 */
.L_x_12:
[----:B------:R-:W3:Y:S01]  /*1380*/  S2R R5, SR_TID.X ;  /* 0x0000000000057919 */ /* 0x000ee20000002100 */
[----:B------:R-:W-:-:S05]  /*1390*/  LEA R19, R19, UR40, 0xd ;  /* 0x0000002813137c11 */ /* 0x000fca000f8e68ff */
[----:B------:R-:W-:-:S05]  /*13a0*/  VIADD R0, R19, 0xc400 ;  /* 0x0000c40013007836 */ /* 0x000fca0000000000 */
[----:B------:R-:W-:-:S04]  /*13b0*/  SHF.R.U32.HI R0, RZ, 0x4, R0 ;  /* 0x00000004ff007819 */ /* 0x000fc80000011600 */
[----:B------:R-:W-:Y:S02]  /*13c0*/  LOP3.LUT R0, R0, 0x3fff, RZ, 0xc0, !PT ;  /* 0x00003fff00007812 */ /* 0x000fe400078ec0ff */
[----:B---3--:R-:W-:Y:S01]  /*13d0*/  LOP3.LUT P1, RZ, R5, 0x7f, RZ, 0xc0, !PT ;  /* 0x0000007f05ff7812 */ /* 0x008fe2000782c0ff */
[----:B--2---:R-:W-:-:S12]  /*13e0*/  @P2 BRA `(.L_x_13) ;  /* 0x0000000000082947 */ /* 0x004fd80003800000 */
[----:B------:R-:W2:Y:S02]  /*13f0*/  SYNCS.PHASECHK.TRANS64.TRYWAIT P2, [R4+URZ+0x30830], R3 ;  /* 0x03083003040075a7 */ /* 0x000ea4000804017f */
[----:B--2---:R-:W-:Y:S05]  /*1400*/  @!P2 BRA `(.L_x_14) ;  /* 0x0000008c009ca947 */ /* 0x004fea0003800000 */
.L_x_13:
[----:B------:R-:W-:Y:S05]  /*1410*/  WARPSYNC.ALL ;  /* 0x0000000000007948 */ /* 0x000fea0003800000 */
[----:B------:R-:W-:Y:S01]  /*1420*/  IMAD.MOV.U32 R151, RZ, RZ, RZ ;  /* 0x000000ffff977224 */ /* 0x000fe200078e00ff */
[----:B------:R-:W-:Y:S01]  /*1430*/  LOP3.LUT R20, R0, 0x10000, RZ, 0xfc, !PT ;  /* 0x0001000000147812 */ /* 0x000fe200078efcff */
[----:B------:R-:W-:Y:S01]  /*1440*/  IMAD.MOV.U32 R21, RZ, RZ, 0x40000040 ;  /* 0x40000040ff157424 */ /* 0x000fe200078e00ff */
[----:B------:R-:W-:Y:S02]  /*1450*/  UIADD3 UR4, UR40, 0x12400, URZ ;  /* 0x0001240028047890 */ /* 0x000fe4000fffe03f */
[C---:B------:R-:W-:Y:S01]  /*1460*/  R2UR UR8, R20.reuse ;  /* 0x00000000140872ca */ /* 0x040fe200000e0000 */
[----:B------:R-:W1:Y:S01]  /*1470*/  LDL R5, [R1+0xc] ;  /* 0x00000c0001057983 */ /* 0x000e620000100800 */
[----:B------:R-:W-:Y:S01]  /*1480*/  R2UR UR9, R21 ;  /* 0x00000000150972ca */ /* 0x000fe200000e0000 */
[----:B------:R-:W-:Y:S01]  /*1490*/  USHF.R.U32.HI UR4, URZ, 0x4, UR4 ;  /* 0x000000043f047899 */ /* 0x000fe20008011604 */
[----:B------:R-:W-:Y:S01]  /*14a0*/  WARPGROUP.ARRIVE ;  /* 0x00000000000079c5 */ /* 0x000fe20000000000 */
[----:B------:R-:W-:Y:S01]  /*14b0*/  UMOV UR11, 0x40000040 ;  /* 0x40000040000b7882 */ /* 0x000fe20000000000 */
[----:B------:R-:W-:Y:S01]  /*14c0*/  R2UR UR16, R20 ;  /* 0x00000000141072ca */ /* 0x000fe200000e0000 */
[----:B------:R-:W-:Y:S01]  /*14d0*/  ULOP3.LUT UR4, UR4, 0x3fff, URZ, 0xc0, !UPT ;  /* 0x00003fff04047892 */ /* 0x000fe2000f8ec03f */
[----:B------:R-:W-:Y:S01]  /*14e0*/  P2R R8, PR, RZ, 0x2 ;  /* 0x00000002ff087803 */ /* 0x000fe20000000000 */
[----:B------:R-:W-:Y:S01]  /*14f0*/  UMOV UR13, 0x40000040 ;  /* 0x40000040000d7882 */ /* 0x000fe20000000000 */
[----:B------:R-:W-:Y:S01]  /*1500*/  UMOV UR15, 0x40000040 ;  /* 0x40000040000f7882 */ /* 0x000fe20000000000 */
[----:B------:R-:W-:Y:S01]  /*1510*/  ULOP3.LUT UR4, UR4, 0x10000, URZ, 0xfc, !UPT ;  /* 0x0001000004047892 */ /* 0x000fe2000f8efc3f */
[----:B------:R-:W-:Y:S01]  /*1520*/  P2R R6, PR, RZ, 0x1 ;  /* 0x00000001ff067803 */ /* 0x000fe20000000000 */
[----:B------:R-:W-:Y:S01]  /*1530*/  UMOV UR17, 0x40000040 ;  /* 0x4000004000117882 */ /* 0x000fe20000000000 */
[----:B------:R-:W-:Y:S01]  /*1540*/  UMOV UR19, 0x40000040 ;  /* 0x4000004000137882 */ /* 0x000fe20000000000 */
[----:B------:R-:W-:Y:S01]  /*1550*/  UIMAD UR6, UR46, 0x600, UR4 ;  /* 0x000006002e0678a4 */ /* 0x000fe2000f8e0204 */
[--C-:B------:R-:W-:Y:S01]  /*1560*/  IMAD.MOV.U32 R150, RZ, RZ, R151.reuse ;  /* 0x000000ffff967224 */ /* 0x100fe200078e0097 */
[----:B------:R-:W-:Y:S01]  /*1570*/  ULDC UR5, c[0x0][0x988] ;  /* 0x0002620000057ab9 */ /* 0x000fe20000000800 */
[--C-:B------:R-:W-:Y:S01]  /*1580*/  IMAD.MOV.U32 R148, RZ, RZ, R151.reuse ;  /* 0x000000ffff947224 */ /* 0x100fe200078e0097 */
[----:B------:R-:W-:Y:S01]  /*1590*/  UIADD3 UR12, UR16, 0x4, URZ ;  /* 0x00000004100c7890 */ /* 0x000fe2000fffe03f */
[--C-:B------:R-:W-:Y:S01]  /*15a0*/  IMAD.MOV.U32 R146, RZ, RZ, R151.reuse ;  /* 0x000000ffff927224 */ /* 0x100fe200078e0097 */
[----:B------:R-:W-:Y:S01]  /*15b0*/  UIADD3 UR14, UR6, 0x4, URZ ;  /* 0x00000004060e7890 */ /* 0x000fe2000fffe03f */
[--C-:B------:R-:W-:Y:S01]  /*15c0*/  IMAD.MOV.U32 R144, RZ, RZ, R151.reuse ;  /* 0x000000ffff907224 */ /* 0x100fe200078e0097 */
[----:B------:R-:W-:Y:S01]  /*15d0*/  UMOV UR10, UR6 ;  /* 0x00000006000a7c82 */ /* 0x000fe20008000000 */
[----:B------:R-:W-:Y:S01]  /*15e0*/  UIADD3 UR18, UR6, 0x6, URZ ;  /* 0x0000000606127890 */ /* 0x000fe2000fffe03f */
[----:B------:R-:W-:Y:S01]  /*15f0*/  HGMMA.64x192x16.F32.BF16 R24, gdesc[UR8], RZ, !UPT, gsb0 ;  /* 0x02e00000081879f0 */ /* 0x000fe2000c0018ff */
[----:B------:R-:W-:Y:S01]  /*1600*/  UIADD3 UR8, UR16, 0x2, URZ ;  /* 0x0000000210087890 */ /* 0x000fe2000fffe03f */
[--C-:B------:R-:W-:Y:S01]  /*1610*/  IMAD.MOV.U32 R142, RZ, RZ, R151.reuse ;  /* 0x000000ffff8e7224 */ /* 0x100fe200078e0097 */
[----:B------:R-:W-:Y:S01]  /*1620*/  UIADD3 UR10, UR6, 0x2, URZ ;  /* 0x00000002060a7890 */ /* 0x000fe2000fffe03f */
[--C-:B------:R-:W-:Y:S01]  /*1630*/  IMAD.MOV.U32 R140, RZ, RZ, R151.reuse ;  /* 0x000000ffff8c7224 */ /* 0x100fe200078e0097 */
[----:B------:R-:W-:Y:S01]  /*1640*/  UMOV UR9, 0x40000040 ;  /* 0x4000004000097882 */ /* 0x000fe20000000000 */
[----:B------:R-:W-:Y:S01]  /*1650*/  UMOV UR11, 0x40000040 ;  /* 0x40000040000b7882 */ /* 0x000fe20000000000 */
[----:B------:R-:W-:Y:S01]  /*1660*/  UIADD3 UR16, UR16, 0x6, URZ ;  /* 0x0000000610107890 */ /* 0x000fe2000fffe03f */
[----:B------:R-:W-:-:S02]  /*1670*/  IMAD.MOV.U32 R138, RZ, RZ, R151 ;  /* 0x000000ffff8a7224 */ /* 0x000fc400078e0097 */
[--C-:B------:R-:W-:Y:S02]  /*1680*/  IMAD.MOV.U32 R136, RZ, RZ, R151.reuse ;  /* 0x000000ffff887224 */ /* 0x100fe400078e0097 */
[--C-:B------:R-:W-:Y:S02]  /*1690*/  IMAD.MOV.U32 R134, RZ, RZ, R151.reuse ;  /* 0x000000ffff867224 */ /* 0x100fe400078e0097 */
[--C-:B------:R-:W-:Y:S02]  /*16a0*/  IMAD.MOV.U32 R132, RZ, RZ, R151.reuse ;  /* 0x000000ffff847224 */ /* 0x100fe400078e0097 */
[--C-:B------:R-:W-:Y:S02]  /*16b0*/  IMAD.MOV.U32 R130, RZ, RZ, R151.reuse ;  /* 0x000000ffff827224 */ /* 0x100fe400078e0097 */
[--C-:B------:R-:W-:Y:S02]  /*16c0*/  IMAD.MOV.U32 R128, RZ, RZ, R151.reuse ;  /* 0x000000ffff807224 */ /* 0x100fe400078e0097 */
[----:B------:R-:W-:-:S02]  /*16d0*/  IMAD.MOV.U32 R126, RZ, RZ, R151 ;  /* 0x000000ffff7e7224 */ /* 0x000fc400078e0097 */
[--C-:B------:R-:W-:Y:S02]  /*16e0*/  IMAD.MOV.U32 R124, RZ, RZ, R151.reuse ;  /* 0x000000ffff7c7224 */ /* 0x100fe400078e0097 */
[--C-:B------:R-:W-:Y:S02]  /*16f0*/  IMAD.MOV.U32 R122, RZ, RZ, R151.reuse ;  /* 0x000000ffff7a7224 */ /* 0x100fe400078e0097 */
[----:B------:R-:W-:Y:S01]  /*1700*/  IMAD.MOV.U32 R120, RZ, RZ, R151 ;  /* 0x000000ffff787224 */ /* 0x000fe200078e0097 */
[----:B------:R-:W-:Y:S02]  /*1710*/  WARPGROUP.DEPBAR.LE gsb0, 0x0 ;  /* 0x00008000000079c5 */ /* 0x000fe40000010000 */
[----:B------:R-:W-:-:S06]  /*1720*/  WARPGROUP.ARRIVE ;  /* 0x00000000000079c5 */ /* 0x000fcc0000000000 */
[----:B------:R-:W-:Y:S01]  /*1730*/  HGMMA.64x192x16.F32.BF16 R24, gdesc[UR8], R24, gsb0 ;  /* 0x02e00000081879f0 */ /* 0x000fe20008001818 */
[----:B-12---:R-:W-:-:S04]  /*1740*/  IMAD.IADD R3, R5, 0x1, R23 ;  /* 0x0000000105037824 */ /* 0x006fc800078e0217 */
[----:B------:R-:W-:-:S05]  /*1750*/  IMAD R3, R18, -0xc0, R3 ;  /* 0xffffff4012037824 */ /* 0x000fca00078e0203 */
[C---:B------:R-:W-:Y:S02]  /*1760*/  ISETP.GT.AND P5, PT, R3.reuse, RZ, PT ;  /* 0x000000ff0300720c */ /* 0x040fe40003fa4270 */
[C---:B------:R-:W-:Y:S02]  /*1770*/  ISETP.GT.AND P4, PT, R3.reuse, 0x1, PT ;  /* 0x000000010300780c */ /* 0x040fe40003f84270 */
[C---:B------:R-:W-:Y:S02]  /*1780*/  ISETP.GT.AND P3, PT, R3.reuse, 0x8, PT ;  /* 0x000000080300780c */ /* 0x040fe40003f64270 */
[C---:B------:R-:W-:Y:S02]  /*1790*/  ISETP.GT.AND P2, PT, R3.reuse, 0x9, PT ;  /* 0x000000090300780c */ /* 0x040fe40003f44270 */
[C---:B------:R-:W-:Y:S02]  /*17a0*/  ISETP.GT.AND P6, PT, R3.reuse, 0x10, PT ;  /* 0x000000100300780c */ /* 0x040fe40003fc4270 */
[----:B------:R-:W-:-:S02]  /*17b0*/  ISETP.GT.AND P1, PT, R3, 0x99, PT ;  /* 0x000000990300780c */ /* 0x000fc40003f24270 */
[----:B------:R-:W-:Y:S01]  /*17c0*/  ISETP.GT.AND P0, PT, R3, 0xa0, PT ;  /* 0x000000a00300780c */ /* 0x000fe20003f04270 */
[----:B------:R-:W-:Y:S02]  /*17d0*/  WARPGROUP.DEPBAR.LE gsb0, 0x0 ;  /* 0x00008000000079c5 */ /* 0x000fe40000010000 */
[----:B------:R-:W-:-:S06]  /*17e0*/  WARPGROUP.ARRIVE ;  /* 0x00000000000079c5 */ /* 0x000fcc0000000000 */
[----:B------:R-:W-:Y:S03]  /*17f0*/  HGMMA.64x192x16.F32.BF16 R24, gdesc[UR12], R24, gsb0 ;  /* 0x02e000000c1879f0 */ /* 0x000fe60008001818 */
[----:B------:R-:W-:Y:S02]  /*1800*/  WARPGROUP.DEPBAR.LE gsb0, 0x0 ;  /* 0x00008000000079c5 */ /* 0x000fe40000010000 */
[----:B------:R-:W-:-:S15]  /*1810*/  WARPGROUP.ARRIVE ;  /* 0x00000000000079c5 */ /* 0x000fde0000000000 */
[----:B------:R-:W-:Y:S03]  /*1820*/  HGMMA.64x192x16.F32.BF16 R24, gdesc[UR16], R24, gsb0 ;  /* 0x02e00000101879f0 */ /* 0x000fe60008001818 */
[----:B------:R-:W-:Y:S02]  /*1830*/  WARPGROUP.DEPBAR.LE gsb0, 0x0 ;  /* 0x00008000000079c5 */ /* 0x000fe40000010000 */
[----:B------:R-:W-:Y:S02]  /*1840*/  FSEL R5, R26, -INF , P5 ;  /* 0xff8000001a057808 */ /* 0x000fe40002800000 */
[----:B------:R-:W-:Y:S02]  /*1850*/  FSEL R27, R27, -INF , P4 ;  /* 0xff8000001b1b7808 */ /* 0x000fe40002000000 */
[----:B------:R-:W-:Y:S02]  /*1860*/  FSEL R7, R30, -INF , P3 ;  /* 0xff8000001e077808 */ /* 0x000fe40001800000 */
[----:B------:R-:W-:-:S02]  /*1870*/  FMNMX.FTZ R0, R5, R27, !PT ;  /* 0x0000001b05007209 */ /* 0x000fc40007810000 */
[----:B------:R-:W-:Y:S02]  /*1880*/  FSEL R31, R31, -INF , P2 ;  /* 0xff8000001f1f7808 */ /* 0x000fe40001000000 */
[----:B------:R-:W-:Y:S02]  /*1890*/  FMNMX.FTZ R0, R7, R0, !PT ;  /* 0x0000000007007209 */ /* 0x000fe40007810000 */
[----:B------:R-:W-:Y:S02]  /*18a0*/  FSEL R11, R24, -INF , P5 ;  /* 0xff800000180b7808 */ /* 0x000fe40002800000 */
[----:B------:R-:W-:Y:S02]  /*18b0*/  ISETP.GT.AND P5, PT, R3, 0x11, PT ;  /* 0x000000110300780c */ /* 0x000fe40003fa4270 */
[----:B------:R-:W-:Y:S02]  /*18c0*/  FSEL R13, R34, -INF , P6 ;  /* 0xff800000220d7808 */ /* 0x000fe40003000000 */
[----:B------:R-:W-:-:S02]  /*18d0*/  FMNMX.FTZ R0, R31, R0, !PT ;  /* 0x000000001f007209 */ /* 0x000fc40007810000 */
[----:B------:R-:W-:Y:S02]  /*18e0*/  FSEL R25, R25, -INF , P4 ;  /* 0xff80000019197808 */ /* 0x000fe40002000000 */
[----:B------:R-:W-:Y:S02]  /*18f0*/  ISETP.GT.AND P4, PT, R3, 0x18, PT ;  /* 0x000000180300780c */ /* 0x000fe40003f84270 */
[----:B------:R-:W-:Y:S02]  /*1900*/  FSEL R35, R35, -INF , P5 ;  /* 0xff80000023237808 */ /* 0x000fe40002800000 */
[----:B------:R-:W-:Y:S02]  /*1910*/  FMNMX.FTZ R0, R13, R0, !PT ;  /* 0x000000000d007209 */ /* 0x000fe40007810000 */
[----:B------:R-:W-:Y:S02]  /*1920*/  FSEL R15, R28, -INF , P3 ;  /* 0xff8000001c0f7808 */ /* 0x000fe40001800000 */
[----:B------:R-:W-:-:S02]  /*1930*/  ISETP.GT.AND P3, PT, R3, 0x19, PT ;  /* 0x000000190300780c */ /* 0x000fc40003f64270 */
        /* <DEDUP_REMOVED lines=83> */
[----:B------:R-:W-:-:S02]  /*1e70*/  FSEL R69, R69, -INF , P2 ;  /* 0xff80000045457808 */ /* 0x000fc40001000000 */
[C---:B------:R-:W-:Y:S02]  /*1e80*/  ISETP.GT.AND P4, PT, R3.reuse, 0x79, PT ;  /* 0x000000790300780c */ /* 0x040fe40003f84270 */
[----:B------:R-:W-:Y:S02]  /*1e90*/  ISETP.GT.AND P2, PT, R3, 0x70, PT ;  /* 0x000000700300780c */ /* 0x000fe40003f44270 */
[----:B------:R-:W-:Y:S02]  /*1ea0*/  FSEL R79, R79, -INF , P3 ;  /* 0xff8000004f4f7808 */ /* 0x000fe40001800000 */
[----:B------:R-:W-:Y:S02]  /*1eb0*/  FMNMX.FTZ R0, R78, R9, !PT ;  /* 0x000000094e007209 */ /* 0x000fe40007810000 */
[----:B------:R-:W-:Y:S02]  /*1ec0*/  FSEL R14, R87, -INF , P4 ;  /* 0xff800000570e7808 */ /* 0x000fe40002000000 */
[----:B------:R-:W-:-:S02]  /*1ed0*/  FSEL R82, R82, -INF , P2 ;  /* 0xff80000052527808 */ /* 0x000fc40001000000 */
[----:B------:R-:W-:Y:S02]  /*1ee0*/  FSEL R87, R80, -INF , P2 ;  /* 0xff80000050577808 */ /* 0x000fe40001000000 */
[----:B------:R-:W-:Y:S02]  /*1ef0*/  FSEL R72, R72, -INF , P6 ;  /* 0xff80000048487808 */ /* 0x000fe40003000000 */
[C---:B------:R-:W-:Y:S02]  /*1f00*/  ISETP.GT.AND P2, PT, R3.reuse, 0x81, PT ;  /* 0x000000810300780c */ /* 0x040fe40003f44270 */
[----:B------:R-:W-:Y:S02]  /*1f10*/  ISETP.GT.AND P6, PT, R3, 0x71, PT ;  /* 0x000000710300780c */ /* 0x000fe40003fc4270 */
[----:B------:R-:W-:Y:S02]  /*1f20*/  FMNMX.FTZ R9, R79, R0, !PT ;  /* 0x000000004f097209 */ /* 0x000fe40007810000 */
[----:B------:R-:W-:-:S02]  /*1f30*/  FSEL R73, R73, -INF , P5 ;  /* 0xff80000049497808 */ /* 0x000fc40002800000 */
[----:B------:R-:W-:Y:S02]  /*1f40*/  FSEL R24, R91, -INF , P2 ;  /* 0xff8000005b187808 */ /* 0x000fe40001000000 */
[----:B------:R-:W-:Y:S02]  /*1f50*/  FSEL R89, R89, -INF , P2 ;  /* 0xff80000059597808 */ /* 0x000fe40001000000 */
[----:B------:R-:W-:Y:S02]  /*1f60*/  ISETP.GT.AND P5, PT, R3, 0x78, PT ;  /* 0x000000780300780c */ /* 0x000fe40003fa4270 */
[----:B------:R-:W-:Y:S02]  /*1f70*/  FSEL R83, R83, -INF , P6 ;  /* 0xff80000053537808 */ /* 0x000fe40003000000 */
[----:B------:R-:W-:Y:S02]  /*1f80*/  FMNMX.FTZ R0, R82, R9, !PT ;  /* 0x0000000952007209 */ /* 0x000fe40007810000 */
[----:B------:R-:W-:-:S02]  /*1f90*/  ISETP.GT.AND P2, PT, R3, 0x98, PT ;  /* 0x000000980300780c */ /* 0x000fc40003f44270 */
[----:B------:R-:W-:Y:S02]  /*1fa0*/  FSEL R30, R103, -INF , P1 ;  /* 0xff800000671e7808 */ /* 0x000fe40000800000 */
[----:B------:R-:W-:Y:S02]  /*1fb0*/  ISETP.GT.AND P1, PT, R3, 0xa1, PT ;  /* 0x000000a10300780c */ /* 0x000fe40003f24270 */
[----:B------:R-:W-:Y:S02]  /*1fc0*/  FSEL R86, R86, -INF , P5 ;  /* 0xff80000056567808 */ /* 0x000fe40002800000 */
[----:B------:R-:W-:Y:S02]  /*1fd0*/  FMNMX.FTZ R9, R83, R0, !PT ;  /* 0x0000000053097209 */ /* 0x000fe40007810000 */
[----:B------:R-:W-:Y:S02]  /*1fe0*/  FSEL R102, R102, -INF , P2 ;  /* 0xff80000066667808 */ /* 0x000fe40001000000 */
[----:B------:R-:W-:-:S02]  /*1ff0*/  FSEL R103, R100, -INF , P2 ;  /* 0xff80000064677808 */ /* 0x000fc40001000000 */
[----:B------:R-:W-:Y:S02]  /*2000*/  FSEL R107, R107, -INF , P1 ;  /* 0xff8000006b6b7808 */ /* 0x000fe40000800000 */
[----:B------:R-:W-:Y:S02]  /*2010*/  P2R R46, PR, RZ, 0x2 ;  /* 0x00000002ff2e7803 */ /* 0x000fe40000000000 */
[C---:B------:R-:W-:Y:S02]  /*2020*/  ISETP.GT.AND P2, PT, R3.reuse, 0xa9, PT ;  /* 0x000000a90300780c */ /* 0x040fe40003f44270 */
[----:B------:R-:W-:Y:S02]  /*2030*/  ISETP.GT.AND P1, PT, R3, 0xa0, PT ;  /* 0x000000a00300780c */ /* 0x000fe40003f24270 */
[----:B------:R-:W-:Y:S02]  /*2040*/  FSEL R12, R77, -INF , P3 ;  /* 0xff8000004d0c7808 */ /* 0x000fe40001800000 */
[----:B------:R-:W-:-:S02]  /*2050*/  ISETP.GT.AND P3, PT, R3, 0x80, PT ;  /* 0x000000800300780c */ /* 0x000fc40003f64270 */
[----:B------:R-:W-:Y:S02]  /*2060*/  FMNMX.FTZ R9, R86, R9, !PT ;  /* 0x0000000956097209 */ /* 0x000fe40007810000 */
[----:B------:R-:W-:Y:S02]  /*2070*/  FSEL R32, R111, -INF , P2 ;  /* 0xff8000006f207808 */ /* 0x000fe40001000000 */
[----:B------:R-:W-:Y:S02]  /*2080*/  FSEL R111, R104, -INF , P1 ;  /* 0xff800000686f7808 */ /* 0x000fe40000800000 */
[----:B------:R-:W-:Y:S02]  /*2090*/  ISETP.NE.AND P1, PT, R46, RZ, PT ;  /* 0x000000ff2e00720c */ /* 0x000fe40003f25270 */
[----:B------:R-:W-:Y:S02]  /*20a0*/  FSEL R90, R90, -INF , P3 ;  /* 0xff8000005a5a7808 */ /* 0x000fe40001800000 */
[----:B------:R-:W-:-:S02]  /*20b0*/  FMNMX.FTZ R9, R14, R9, !PT ;  /* 0x000000090e097209 */ /* 0x000fc40007810000 */
[----:B------:R-:W-:Y:S02]  /*20c0*/  FSEL R81, R81, -INF , P6 ;  /* 0xff80000051517808 */ /* 0x000fe40003000000 */
[----:B------:R-:W-:Y:S02]  /*20d0*/  FSEL R105, R105, -INF , P1 ;  /* 0xff80000069697808 */ /* 0x000fe40000800000 */
[----:B------:R-:W-:Y:S02]  /*20e0*/  ISETP.GT.AND P6, PT, R3, 0x88, PT ;  /* 0x000000880300780c */ /* 0x000fe40003fc4270 */
[----:B------:R-:W-:Y:S02]  /*20f0*/  FMNMX.FTZ R9, R90, R9, !PT ;  /* 0x000000095a097209 */ /* 0x000fe40007810000 */
[----:B------:R-:W-:Y:S02]  /*2100*/  ISETP.NE.AND P1, PT, R8, RZ, PT ;  /* 0x000000ff0800720c */ /* 0x000fe40003f25270 */
[----:B------:R-:W-:-:S02]  /*2110*/  FMNMX.FTZ R8, R11, R25, !PT ;  /* 0x000000190b087209 */ /* 0x000fc40007810000 */
[----:B------:R-:W-:Y:S02]  /*2120*/  FSEL R77, R84, -INF , P5 ;  /* 0xff800000544d7808 */ /* 0x000fe40002800000 */
[----:B------:R-:W-:Y:S02]  /*2130*/  ISETP.GT.AND P5, PT, R3, 0x89, PT ;  /* 0x000000890300780c */ /* 0x000fe40003fa4270 */
[----:B------:R-:W-:Y:S02]  /*2140*/  FSEL R94, R94, -INF , P6 ;  /* 0xff8000005e5e7808 */ /* 0x000fe40003000000 */
[----:B------:R-:W-:Y:S02]  /*2150*/  FMNMX.FTZ R9, R24, R9, !PT ;  /* 0x0000000918097209 */ /* 0x000fe40007810000 */
[----:B------:R-:W-:Y:S01]  /*2160*/  FMNMX.FTZ R8, R15, R8, !PT ;  /* 0x000000080f087209 */ /* 0x000fe20007810000 */
[----:B------:R-:W-:Y:S01]  /*2170*/  @!P1 VIADD R4, R4, 0x30840 ;  /* 0x0003084004049836 */ /* 0x000fe20000000000 */
[----:B------:R-:W-:-:S02]  /*2180*/  FSEL R85, R85, -INF , P4 ;  /* 0xff80000055557808 */ /* 0x000fc40002000000 */
[----:B------:R-:W-:Y:S02]  /*2190*/  ISETP.GT.AND P4, PT, R3, 0x90, PT ;  /* 0x000000900300780c */ /* 0x000fe40003f84270 */
[----:B------:R-:W-:Y:S02]  /*21a0*/  FSEL R26, R95, -INF , P5 ;  /* 0xff8000005f1a7808 */ /* 0x000fe40002800000 */
[----:B------:R-:W-:Y:S02]  /*21b0*/  FMNMX.FTZ R9, R94, R9, !PT ;  /* 0x000000095e097209 */ /* 0x000fe40007810000 */
[----:B------:R-:W-:Y:S02]  /*21c0*/  FMNMX.FTZ R8, R29, R8, !PT ;  /* 0x000000081d087209 */ /* 0x000fe40007810000 */
[----:B------:R-:W-:Y:S02]  /*21d0*/  FSEL R91, R88, -INF , P3 ;  /* 0xff800000585b7808 */ /* 0x000fe40001800000 */
[----:B------:R-:W-:-:S02]  /*21e0*/  ISETP.GT.AND P3, PT, R3, 0x91, PT ;  /* 0x000000910300780c */ /* 0x000fc40003f64270 */
[----:B------:R-:W-:Y:S02]  /*21f0*/  FSEL R98, R98, -INF , P4 ;  /* 0xff80000062627808 */ /* 0x000fe40002000000 */
[----:B------:R-:W-:Y:S02]  /*2200*/  FMNMX.FTZ R9, R26, R9, !PT ;  /* 0x000000091a097209 */ /* 0x000fe40007810000 */
[----:B------:R-:W-:Y:S02]  /*2210*/  FMNMX.FTZ R8, R39, R8, !PT ;  /* 0x0000000827087209 */ /* 0x000fe40007810000 */
[----:B------:R-:W-:Y:S02]  /*2220*/  FSEL R28, R99, -INF , P3 ;  /* 0xff800000631c7808 */ /* 0x000fe40001800000 */
[----:B------:R-:W-:Y:S02]  /*2230*/  FMNMX.FTZ R9, R98, R9, !PT ;  /* 0x0000000962097209 */ /* 0x000fe40007810000 */
[----:B------:R-:W-:-:S02]  /*2240*/  FMNMX.FTZ R8, R33, R8, !PT ;  /* 0x0000000821087209 */ /* 0x000fc40007810000 */
[----:B------:R-:W-:Y:S02]  /*2250*/  FMNMX.FTZ R9, R28, R9, !PT ;  /* 0x000000091c097209 */ /* 0x000fe40007810000 */
[----:B------:R-:W-:Y:S02]  /*2260*/  FMNMX.FTZ R8, R127, R8, !PT ;  /* 0x000000087f087209 */ /* 0x000fe40007810000 */
[----:B------:R-:W-:Y:S02]  /*2270*/  FMNMX.FTZ R9, R102, R9, !PT ;  /* 0x0000000966097209 */ /* 0x000fe40007810000 */
[----:B------:R-:W-:Y:S02]  /*2280*/  FMNMX.FTZ R8, R37, R8, !PT ;  /* 0x0000000825087209 */ /* 0x000fe40007810000 */
[----:B------:R-:W-:Y:S02]  /*2290*/  FSEL R106, R106, -INF , P0 ;  /* 0xff8000006a6a7808 */ /* 0x000fe40000000000 */
[----:B------:R-:W-:-:S02]  /*22a0*/  FMNMX.FTZ R9, R30, R9, !PT ;  /* 0x000000091e097209 */ /* 0x000fc40007810000 */
[----:B------:R-:W-:Y:S02]  /*22b0*/  FMNMX.FTZ R8, R47, R8, !PT ;  /* 0x000000082f087209 */ /* 0x000fe40007810000 */
[----:B------:R-:W-:Y:S02]  /*22c0*/  ISETP.GT.AND P0, PT, R3, 0xa8, PT ;  /* 0x000000a80300780c */ /* 0x000fe40003f04270 */
[----:B------:R-:W-:Y:S02]  /*22d0*/  FMNMX.FTZ R0, R106, R9, !PT ;  /* 0x000000096a007209 */ /* 0x000fe40007810000 */
[----:B------:R-:W-:Y:S02]  /*22e0*/  FMNMX.FTZ R8, R41, R8, !PT ;  /* 0x0000000829087209 */ /* 0x000fe40007810000 */
[----:B------:R-:W-:Y:S02]  /*22f0*/  FSEL R110, R110, -INF , P0 ;  /* 0xff8000006e6e7808 */ /* 0x000fe40000000000 */
[----:B------:R-:W-:-:S02]  /*2300*/  FMNMX.FTZ R9, R107, R0, !PT ;  /* 0x000000006b097209 */ /* 0x000fc40007810000 */
[----:B------:R-:W-:Y:S02]  /*2310*/  FMNMX.FTZ R8, R51, R8, !PT ;  /* 0x0000000833087209 */ /* 0x000fe40007810000 */
[----:B------:R-:W-:Y:S02]  /*2320*/  FSEL R97, R97, -INF , P3 ;  /* 0xff80000061617808 */ /* 0x000fe40001800000 */
[----:B------:R-:W-:Y:S02]  /*2330*/  FMNMX.FTZ R9, R110, R9, !PT ;  /* 0x000000096e097209 */ /* 0x000fe40007810000 */
[----:B------:R-:W-:Y:S02]  /*2340*/  ISETP.GT.AND P3, PT, R3, 0xb0, PT ;  /* 0x000000b00300780c */ /* 0x000fe40003f64270 */
[----:B------:R-:W-:Y:S02]  /*2350*/  FMNMX.FTZ R8, R45, R8, !PT ;  /* 0x000000082d087209 */ /* 0x000fe40007810000 */
[----:B------:R-:W-:-:S02]  /*2360*/  FSEL R99, R96, -INF , P4 ;  /* 0xff80000060637808 */ /* 0x000fc40002000000 */
[----:B------:R-:W-:Y:S02]  /*2370*/  FSEL R114, R114, -INF , P3 ;  /* 0xff80000072727808 */ /* 0x000fe40001800000 */
[----:B------:R-:W-:Y:S02]  /*2380*/  FMNMX.FTZ R9, R32, R9, !PT ;  /* 0x0000000920097209 */ /* 0x000fe40007810000 */
[----:B------:R-:W-:Y:S02]  /*2390*/  ISETP.GT.AND P4, PT, R3, 0xb1, PT ;  /* 0x000000b10300780c */ /* 0x000fe40003f84270 */
[----:B------:R-:W-:Y:S02]  /*23a0*/  FMNMX.FTZ R8, R139, R8, !PT ;  /* 0x000000088b087209 */ /* 0x000fe40007810000 */
[----:B------:R-:W-:Y:S02]  /*23b0*/  FSEL R93, R93, -INF , P5 ;  /* 0xff8000005d5d7808 */ /* 0x000fe40002800000 */
[----:B------:R-:W-:-:S02]  /*23c0*/  FSEL R34, R115, -INF , P4 ;  /* 0xff80000073227808 */ /* 0x000fc40002000000 */
[----:B------:R-:W-:Y:S02]  /*23d0*/  FMNMX.FTZ R9, R114, R9, !PT ;  /* 0x0000000972097209 */ /* 0x000fe40007810000 */
[----:B------:R-:W-:Y:S02]  /*23e0*/  ISETP.GT.AND P5, PT, R3, 0xb8, PT ;  /* 0x000000b80300780c */ /* 0x000fe40003fa4270 */
[----:B------:R-:W-:Y:S02]  /*23f0*/  FMNMX.FTZ R8, R49, R8, !PT ;  /* 0x0000000831087209 */ /* 0x000fe40007810000 */
[----:B------:R-:W-:Y:S02]  /*2400*/  FSEL R95, R92, -INF , P6 ;  /* 0xff8000005c5f7808 */ /* 0x000fe40003000000 */
[----:B------:R-:W-:Y:S02]  /*2410*/  FSEL R118, R118, -INF , P5 ;  /* 0xff80000076767808 */ /* 0x000fe40002800000 */
[----:B------:R-:W-:-:S02]  /*2420*/  FMNMX.FTZ R9, R34, R9, !PT ;  /* 0x0000000922097209 */ /* 0x000fc40007810000 */
[----:B------:R-:W-:Y:S02]  /*2430*/  ISETP.GT.AND P6, PT, R3, 0xb9, PT ;  /* 0x000000b90300780c */ /* 0x000fe40003fc4270 */
[----:B------:R-:W-:Y:S02]  /*2440*/  FMNMX.FTZ R8, R143, R8, !PT ;  /* 0x000000088f087209 */ /* 0x000fe40007810000 */
[----:B------:R-:W-:Y:S02]  /*2450*/  FSEL R119, R119, -INF , P6 ;  /* 0xff80000077777808 */ /* 0x000fe40003000000 */
[----:B------:R-:W-:Y:S02]  /*2460*/  FMNMX.FTZ R0, R118, R9, !PT ;  /* 0x0000000976007209 */ /* 0x000fe40007810000 */
[----:B------:R-:W-:Y:S02]  /*2470*/  FMNMX.FTZ R8, R53, R8, !PT ;  /* 0x0000000835087209 */ /* 0x000fe40007810000 */
[----:B------:R-:W-:Y:S01]  /*2480*/  FMNMX.FTZ R38, R119, R0, !PT ;  /* 0x0000000077267209 */ /* 0x000fe20007810000 */
[----:B------:R-:W-:Y:S01]  /*2490*/  IMAD.U32 R0, RZ, RZ, UR5 ;  /* 0x00000005ff007e24 */ /* 0x000fe2000f8e00ff */
[----:B------:R-:W-:-:S02]  /*24a0*/  FMNMX.FTZ R8, R63, R8, !PT ;  /* 0x000000083f087209 */ /* 0x000fc40007810000 */
[----:B------:R-:W-:Y:S01]  /*24b0*/  P2R R44, PR, RZ, 0x1 ;  /* 0x00000001ff2c7803 */ /* 0x000fe20000000000 */
[----:B------:R-:W1:Y:S01]  /*24c0*/  SHFL.BFLY PT, R9, R38, 0x2, 0x1f ;  /* 0x0c401f0026097f89 */ /* 0x000e6200000e0000 */
[----:B------:R-:W-:Y:S02]  /*24d0*/  ISETP.GT.AND P0, PT, R3, 0x99, PT ;  /* 0x000000990300780c */ /* 0x000fe40003f04270 */
[----:B------:R-:W-:Y:S02]  /*24e0*/  FMNMX.FTZ R3, R57, R8, !PT ;  /* 0x0000000839037209 */ /* 0x000fe40007810000 */
[----:B------:R-:W-:Y:S02]  /*24f0*/  P2R R42, PR, RZ, 0x4 ;  /* 0x00000004ff2a7803 */ /* 0x000fe40000000000 */
[----:B------:R-:W-:Y:S02]  /*2500*/  FMNMX.FTZ R8, R60, R3, !PT ;  /* 0x000000033c087209 */ /* 0x000fe40007810000 */
[----:B------:R-:W-:-:S02]  /*2510*/  FSEL R101, R101, -INF , P0 ;  /* 0xff80000065657808 */ /* 0x000fc40000000000 */
[----:B------:R-:W-:Y:S02]  /*2520*/  FMNMX.FTZ R3, R61, R8, !PT ;  /* 0x000000083d037209 */ /* 0x000fe40007810000 */
[----:B------:R-:W-:Y:S02]  /*2530*/  ISETP.NE.AND P0, PT, R44, RZ, PT ;  /* 0x000000ff2c00720c */ /* 0x000fe40003f05270 */
[----:B------:R-:W-:Y:S02]  /*2540*/  FMNMX.FTZ R8, R64, R3, !PT ;  /* 0x0000000340087209 */ /* 0x000fe40007810000 */
[----:B------:R-:W-:Y:S02]  /*2550*/  FSEL R115, R108, -INF , P0 ;  /* 0xff8000006c737808 */ /* 0x000fe40000000000 */
[----:B------:R-:W-:Y:S02]  /*2560*/  FMNMX.FTZ R8, R65, R8, !PT ;  /* 0x0000000841087209 */ /* 0x000fe40007810000 */
[----:B------:R-:W-:-:S02]  /*2570*/  ISETP.NE.AND P0, PT, R6, RZ, PT ;  /* 0x000000ff0600720c */ /* 0x000fc40003f05270 */
[----:B------:R-:W-:Y:S02]  /*2580*/  FMNMX.FTZ R8, R75, R8, !PT ;  /* 0x000000084b087209 */ /* 0x000fe40007810000 */
[----:B-1----:R-:W-:Y:S02]  /*2590*/  FMNMX.FTZ R40, R38, R9, !PT ;  /* 0x0000000926287209 */ /* 0x002fe40007810000 */
[----:B------:R-:W-:Y:S02]  /*25a0*/  FMNMX.FTZ R3, R69, R8, !PT ;  /* 0x0000000845037209 */ /* 0x000fe40007810000 */
[----:B------:R-:W-:Y:S01]  /*25b0*/  @!P1 PRMT R4, RZ, 0x654, R4 ;  /* 0x00000654ff049816 */ /* 0x000fe20000000004 */
[----:B------:R-:W1:Y:S01]  /*25c0*/  SHFL.BFLY PT, R9, R40, 0x1, 0x1f ;  /* 0x0c201f0028097f89 */ /* 0x000e6200000e0000 */
[----:B------:R-:W-:Y:S02]  /*25d0*/  FMNMX.FTZ R8, R72, R3, !PT ;  /* 0x0000000348087209 */ /* 0x000fe40007810000 */
[----:B------:R2:W-:Y:S02]  /*25e0*/  @!P1 SYNCS.ARRIVE.TRANS64.RED.A1T0 RZ, [R4+URZ], RZ ;  /* 0x000000ff04ff99a7 */ /* 0x0005e4000810043f */
[----:B------:R-:W-:-:S04]  /*25f0*/  FMNMX.FTZ R3, R73, R8, !PT ;  /* 0x0000000849037209 */ /* 0x000fc80007810000 */
[----:B------:R-:W-:-:S04]  /*2600*/  FMNMX.FTZ R3, R76, R3, !PT ;  /* 0x000000034c037209 */ /* 0x000fc80007810000 */
[----:B------:R-:W-:-:S04]  /*2610*/  FMNMX.FTZ R8, R12, R3, !PT ;  /* 0x000000030c087209 */ /* 0x000fc80007810000 */
[----:B------:R-:W-:-:S04]  /*2620*/  FMNMX.FTZ R8, R87, R8, !PT ;  /* 0x0000000857087209 */ /* 0x000fc80007810000 */
[----:B------:R-:W-:Y:S02]  /*2630*/  FMNMX.FTZ R8, R81, R8, !PT ;  /* 0x0000000851087209 */ /* 0x000fe40007810000 */
[----:B-1----:R-:W-:Y:S02]  /*2640*/  FMNMX.FTZ R9, R40, R9, !PT ;  /* 0x0000000928097209 */ /* 0x002fe40007810000 */
[----:B------:R-:W-:Y:S02]  /*2650*/  FMNMX.FTZ R8, R77, R8, !PT ;  /* 0x000000084d087209 */ /* 0x000fe40007810000 */
[C---:B------:R-:W-:Y:S01]  /*2660*/  FSETP.NEU.FTZ.AND P2, PT, R9.reuse, -INF , PT ;  /* 0xff8000000900780b */ /* 0x040fe20003f5d000 */
[----:B------:R-:W-:Y:S01]  /*2670*/  FMUL.FTZ R36, R9, R0 ;  /* 0x0000000009247220 */ /* 0x000fe20000410000 */
[----:B------:R-:W-:-:S04]  /*2680*/  FMNMX.FTZ R8, R85, R8, !PT ;  /* 0x0000000855087209 */ /* 0x000fc80007810000 */
[----:B------:R-:W-:Y:S02]  /*2690*/  FMNMX.FTZ R8, R91, R8, !PT ;  /* 0x000000085b087209 */ /* 0x000fe40007810000 */
[----:B------:R-:W-:Y:S02]  /*26a0*/  FSEL R36, R36, RZ, P2 ;  /* 0x000000ff24247208 */ /* 0x000fe40001000000 */
[----:B------:R-:W-:Y:S02]  /*26b0*/  FMNMX.FTZ R8, R89, R8, !PT ;  /* 0x0000000859087209 */ /* 0x000fe40007810000 */
[----:B------:R-:W-:Y:S01]  /*26c0*/  ISETP.NE.AND P2, PT, R42, RZ, PT ;  /* 0x000000ff2a00720c */ /* 0x000fe20003f45270 */
[--C-:B------:R-:W-:Y:S01]  /*26d0*/  FFMA.FTZ R6, R27, R0, -R36.reuse ;  /* 0x000000001b067223 */ /* 0x100fe20000010824 */
[----:B------:R-:W-:Y:S01]  /*26e0*/  FMNMX.FTZ R8, R95, R8, !PT ;  /* 0x000000085f087209 */ /* 0x000fe20007810000 */
[-CC-:B------:R-:W-:Y:S01]  /*26f0*/  FFMA.FTZ R27, R125, R0.reuse, -R36.reuse ;  /* 0x000000007d1b7223 */ /* 0x180fe20000010824 */
[-CC-:B------:R-:W-:Y:S01]  /*2700*/  FFMA.FTZ R125, R59, R0.reuse, -R36.reuse ;  /* 0x000000003b7d7223 */ /* 0x180fe20000010824 */
[--C-:B------:R-:W-:Y:S01]  /*2710*/  FFMA.FTZ R59, R10, R0, -R36.reuse ;  /* 0x000000000a3b7223 */ /* 0x100fe20000010824 */
[----:B------:R-:W-:Y:S01]  /*2720*/  FMNMX.FTZ R10, R93, R8, !PT ;  /* 0x000000085d0a7209 */ /* 0x000fe20007810000 */
[-CC-:B------:R-:W-:Y:S01]  /*2730*/  FFMA.FTZ R48, R133, R0.reuse, -R36.reuse ;  /* 0x0000000085307223 */ /* 0x180fe20000010824 */
[-CC-:B------:R-:W-:Y:S01]  /*2740*/  FFMA.FTZ R62, R123, R0.reuse, -R36.reuse ;  /* 0x000000007b3e7223 */ /* 0x180fe20000010824 */
[----:B------:R-:W-:Y:S01]  /*2750*/  FSEL R133, R109, -INF , P2 ;  /* 0xff8000006d857808 */ /* 0x000fe20001000000 */
[--C-:B------:R-:W-:Y:S01]  /*2760*/  FFMA.FTZ R123, R55, R0, -R36.reuse ;  /* 0x00000000377b7223 */ /* 0x100fe20000010824 */
[----:B------:R-:W-:Y:S01]  /*2770*/  FMNMX.FTZ R10, R99, R10, !PT ;  /* 0x0000000a630a7209 */ /* 0x000fe20007810000 */
[-CC-:B------:R-:W-:Y:S01]  /*2780*/  FFMA.FTZ R58, R121, R0.reuse, -R36.reuse ;  /* 0x00000000793a7223 */ /* 0x180fe20000010824 */
[-CC-:B------:R-:W-:Y:S01]  /*2790*/  FFMA.FTZ R55, R71, R0.reuse, -R36.reuse ;  /* 0x0000000047377223 */ /* 0x180fe20000010824 */
[--C-:B------:R-:W-:Y:S01]  /*27a0*/  FFMA.FTZ R121, R135, R0, -R36.reuse ;  /* 0x0000000087797223 */ /* 0x100fe20000010824 */
[----:B------:R-:W-:Y:S01]  /*27b0*/  FMNMX.FTZ R10, R97, R10, !PT ;  /* 0x0000000a610a7209 */ /* 0x000fe20007810000 */
[-CC-:B------:R-:W-:Y:S01]  /*27c0*/  FFMA.FTZ R71, R14, R0.reuse, -R36.reuse ;  /* 0x000000000e477223 */ /* 0x180fe20000010824 */
[----:B------:R-:W-:Y:S01]  /*27d0*/  FSEL R135, R112, -INF , P3 ;  /* 0xff80000070877808 */ /* 0x000fe20001800000 */
        /* <DEDUP_REMOVED lines=15> */
[----:B------:R-:W-:Y:S01]  /*28d0*/  MUFU.EX2 R6, R6 ;  /* 0x0000000600067308 */ /* 0x000fe20000000800 */
[--C-:B------:R-:W-:Y:S01]  /*28e0*/  FFMA.FTZ R50, R31, R0, -R36.reuse ;  /* 0x000000001f327223 */ /* 0x100fe20000010824 */
[----:B------:R-:W-:Y:S01]  /*28f0*/  FMNMX.FTZ R68, R115, R68, !PT ;  /* 0x0000004473447209 */ /* 0x000fe20007810000 */
[-CC-:B------:R-:W-:Y:S01]  /*2900*/  FFMA.FTZ R13, R13, R0.reuse, -R36.reuse ;  /* 0x000000000d0d7223 */ /* 0x180fe20000010824 */
[-CC-:B------:R-:W-:Y:S01]  /*2910*/  FFMA.FTZ R82, R82, R0.reuse, -R36.reuse ;  /* 0x0000000052527223 */ /* 0x180fe20000010824 */
[--C-:B------:R-:W-:Y:S01]  /*2920*/  FFMA.FTZ R56, R35, R0, -R36.reuse ;  /* 0x0000000023387223 */ /* 0x100fe20000010824 */
[----:B------:R-:W-:Y:S01]  /*2930*/  FMNMX.FTZ R14, R133, R68, !PT ;  /* 0x00000044850e7209 */ /* 0x000fe20007810000 */
[-CC-:B------:R-:W-:Y:S01]  /*2940*/  FFMA.FTZ R46, R74, R0.reuse, -R36.reuse ;  /* 0x000000004a2e7223 */ /* 0x180fe20000010824 */
[----:B------:R-:W1:Y:S01]  /*2950*/  MUFU.EX2 R5, R5 ;  /* 0x0000000500057308 */ /* 0x000e620000000800 */
[--C-:B------:R-:W-:Y:S01]  /*2960*/  FFMA.FTZ R40, R43, R0, -R36.reuse ;  /* 0x000000002b287223 */ /* 0x100fe20000010824 */
[----:B------:R-:W-:Y:S01]  /*2970*/  FMNMX.FTZ R14, R135, R14, !PT ;  /* 0x0000000e870e7209 */ /* 0x000fe20007810000 */
[-CC-:B------:R-:W-:Y:S01]  /*2980*/  FFMA.FTZ R44, R131, R0.reuse, -R36.reuse ;  /* 0x00000000832c7223 */ /* 0x180fe20000010824 */
[-CC-:B------:R-:W-:Y:S01]  /*2990*/  FFMA.FTZ R74, R94, R0.reuse, -R36.reuse ;  /* 0x000000005e4a7223 */ /* 0x180fe20000010824 */
[--C-:B------:R-:W-:Y:S01]  /*29a0*/  FFMA.FTZ R31, R129, R0, -R36.reuse ;  /* 0x00000000811f7223 */ /* 0x100fe20000010824 */
[----:B------:R-:W-:Y:S01]  /*29b0*/  FMNMX.FTZ R14, R137, R14, !PT ;  /* 0x0000000e890e7209 */ /* 0x000fe20007810000 */
[-CC-:B------:R-:W-:Y:S01]  /*29c0*/  FFMA.FTZ R42, R70, R0.reuse, -R36.reuse ;  /* 0x00000000462a7223 */ /* 0x180fe20000010824 */
[----:B------:R-:W3:Y:S01]  /*29d0*/  MUFU.EX2 R7, R7 ;  /* 0x0000000700077308 */ /* 0x000ee20000000800 */
[--C-:B------:R-:W-:Y:S01]  /*29e0*/  FFMA.FTZ R52, R78, R0, -R36.reuse ;  /* 0x000000004e347223 */ /* 0x100fe20000010824 */
[----:B------:R-:W-:Y:S01]  /*29f0*/  FMNMX.FTZ R14, R141, R14, !PT ;  /* 0x0000000e8d0e7209 */ /* 0x000fe20007810000 */
[-CC-:B------:R-:W-:Y:S01]  /*2a00*/  FFMA.FTZ R43, R83, R0.reuse, -R36.reuse ;  /* 0x00000000532b7223 */ /* 0x180fe20000010824 */
[-CC-:B------:R-:W-:Y:S01]  /*2a10*/  FFMA.FTZ R117, R32, R0.reuse, -R36.reuse ;  /* 0x0000000020757223 */ /* 0x180fe20000010824 */
[--C-:B------:R-:W-:Y:S01]  /*2a20*/  FFMA.FTZ R131, R34, R0, -R36.reuse ;  /* 0x0000000022837223 */ /* 0x100fe20000010824 */
[----:B------:R-:W-:Y:S01]  /*2a30*/  FMNMX.FTZ R14, R145, R14, !PT ;  /* 0x0000000e910e7209 */ /* 0x000fe20007810000 */
[-CC-:B------:R-:W-:Y:S01]  /*2a40*/  FFMA.FTZ R129, R147, R0.reuse, -R36.reuse ;  /* 0x0000000093817223 */ /* 0x180fe20000010824 */
[----:B------:R-:W4:Y:S01]  /*2a50*/  MUFU.EX2 R50, R50 ;  /* 0x0000003200327308 */ /* 0x000f220000000800 */
[-CC-:B------:R-:W-:Y:S01]  /*2a60*/  FFMA.FTZ R35, R149, R0.reuse, -R36.reuse ;  /* 0x0000000095237223 */ /* 0x180fe20000010824 */
[-CC-:B------:R-:W-:Y:S01]  /*2a70*/  FFMA.FTZ R86, R86, R0.reuse, -R36.reuse ;  /* 0x0000000056567223 */ /* 0x180fe20000010824 */
[----:B------:R-:W5:Y:S01]  /*2a80*/  SHFL.BFLY PT, R3, R14, 0x2, 0x1f ;  /* 0x0c401f000e037f89 */ /* 0x000f6200000e0000 */
[-CC-:B------:R-:W-:Y:S01]  /*2a90*/  FFMA.FTZ R90, R90, R0.reuse, -R36.reuse ;  /* 0x000000005a5a7223 */ /* 0x180fe20000010824 */
[-CC-:B------:R-:W-:Y:S01]  /*2aa0*/  FFMA.FTZ R109, R26, R0.reuse, -R36.reuse ;  /* 0x000000001a6d7223 */ /* 0x180fe20000010824 */
[-CC-:B------:R-:W-:Y:S01]  /*2ab0*/  FFMA.FTZ R70, R98, R0.reuse, -R36.reuse ;  /* 0x0000000062467223 */ /* 0x180fe20000010824 */
[-CC-:B------:R-:W-:Y:S01]  /*2ac0*/  FFMA.FTZ R83, R28, R0.reuse, -R36.reuse ;  /* 0x000000001c537223 */ /* 0x180fe20000010824 */
[----:B------:R-:W2:Y:S01]  /*2ad0*/  MUFU.EX2 R13, R13 ;  /* 0x0000000d000d7308 */ /* 0x000ea20000000800 */
[-CC-:B------:R-:W-:Y:S01]  /*2ae0*/  FFMA.FTZ R78, R102, R0.reuse, -R36.reuse ;  /* 0x00000000664e7223 */ /* 0x180fe20000010824 */
[-CC-:B------:R-:W-:Y:S01]  /*2af0*/  FFMA.FTZ R113, R30, R0.reuse, -R36.reuse ;  /* 0x000000001e717223 */ /* 0x180fe20000010824 */
[-CC-:B------:R-:W-:Y:S01]  /*2b00*/  FFMA.FTZ R107, R107, R0.reuse, -R36.reuse ;  /* 0x000000006b6b7223 */ /* 0x180fe20000010824 */
[-CC-:B------:R-:W-:Y:S01]  /*2b10*/  FFMA.FTZ R84, R110, R0.reuse, -R36.reuse ;  /* 0x000000006e547223 */ /* 0x180fe20000010824 */
[-CC-:B------:R-:W-:Y:S01]  /*2b20*/  FFMA.FTZ R32, R114, R0.reuse, -R36.reuse ;  /* 0x0000000072207223 */ /* 0x180fe20000010824 */
[-CC-:B------:R-:W-:Y:S01]  /*2b30*/  FFMA.FTZ R34, R118, R0.reuse, -R36.reuse ;  /* 0x0000000076227223 */ /* 0x180fe20000010824 */
[----:B------:R-:W-:Y:S01]  /*2b40*/  FFMA.FTZ R119, R119, R0, -R36 ;  /* 0x0000000077777223 */ /* 0x000fe20000010824 */
[----:B------:R1:W-:Y:S01]  /*2b50*/  MUFU.EX2 R8, R82 ;  /* 0x0000005200087308 */ /* 0x0003e20000000800 */
[----:B------:R-:W-:-:S07]  /*2b60*/  IMAD.MOV.U32 R149, RZ, RZ, R151 ;  /* 0x000000ffff957224 */ /* 0x000fce00078e0097 */
[----:B------:R-:W2:Y:S01]  /*2b70*/  MUFU.EX2 R56, R56 ;  /* 0x0000003800387308 */ /* 0x000ea20000000800 */
[----:B-1----:R-:W-:Y:S01]  /*2b80*/  FFMA.FTZ R82, R106, R0, -R36 ;  /* 0x000000006a527223 */ /* 0x002fe20000010824 */
[----:B-----5:R-:W-:-:S05]  /*2b90*/  FMNMX.FTZ R24, R14, R3, !PT ;  /* 0x000000030e187209 */ /* 0x020fca0007810000 */
[----:B------:R-:W1:Y:S01]  /*2ba0*/  SHFL.BFLY PT, R3, R24, 0x1, 0x1f ;  /* 0x0c201f0018037f89 */ /* 0x000e6200000e0000 */
[----:B------:R5:W-:Y:S08]  /*2bb0*/  MUFU.EX2 R10, R86 ;  /* 0x00000056000a7308 */ /* 0x000bf00000000800 */
[----:B------:R-:W-:Y:S08]  /*2bc0*/  MUFU.EX2 R58, R58 ;  /* 0x0000003a003a7308 */ /* 0x000ff00000000800 */
[----:B------:R-:W-:Y:S01]  /*2bd0*/  MUFU.EX2 R62, R62 ;  /* 0x0000003e003e7308 */ /* 0x000fe20000000800 */
[----:B-1----:R-:W-:-:S07]  /*2be0*/  FMNMX.FTZ R3, R24, R3, !PT ;  /* 0x0000000318037209 */ /* 0x002fce0007810000 */
[----:B------:R-:W-:Y:S01]  /*2bf0*/  MUFU.EX2 R27, R27 ;  /* 0x0000001b001b7308 */ /* 0x000fe20000000800 */
[C---:B------:R-:W-:Y:S01]  /*2c00*/  FSETP.NEU.FTZ.AND P2, PT, R3.reuse, -INF , PT ;  /* 0xff8000000300780b */ /* 0x040fe20003f5d000 */
[----:B------:R-:W-:-:S06]  /*2c10*/  FMUL.FTZ R24, R3, R0 ;  /* 0x0000000003187220 */ /* 0x000fcc0000410000 */
[----:B------:R-:W-:Y:S01]  /*2c20*/  MUFU.EX2 R40, R40 ;  /* 0x0000002800287308 */ /* 0x000fe20000000800 */
[----:B------:R-:W-:Y:S02]  /*2c30*/  FSEL R24, R24, RZ, P2 ;  /* 0x000000ff18187208 */ /* 0x000fe40001000000 */
[----:B------:R-:W-:-:S03]  /*2c40*/  ISETP.GE.AND P2, PT, R23, 0xc1, PT ;  /* 0x000000c11700780c */ /* 0x000fc60003f46270 */
[-CC-:B------:R-:W-:Y:S01]  /*2c50*/  FFMA.FTZ R14, R11, R0.reuse, -R24.reuse ;  /* 0x000000000b0e7223 */ /* 0x180fe20000010818 */
[-CC-:B------:R-:W-:Y:S01]  /*2c60*/  FFMA.FTZ R25, R25, R0.reuse, -R24.reuse ;  /* 0x0000000019197223 */ /* 0x180fe20000010818 */
[-CC-:B------:R-:W-:Y:S01]  /*2c70*/  FFMA.FTZ R92, R15, R0.reuse, -R24.reuse ;  /* 0x000000000f5c7223 */ /* 0x180fe20000010818 */
[-CC-:B------:R-:W-:Y:S01]  /*2c80*/  FFMA.FTZ R29, R29, R0.reuse, -R24.reuse ;  /* 0x000000001d1d7223 */ /* 0x180fe20000010818 */
[-CC-:B------:R-:W-:Y:S01]  /*2c90*/  FFMA.FTZ R94, R39, R0.reuse, -R24.reuse ;  /* 0x00000000275e7223 */ /* 0x180fe20000010818 */
[-CC-:B------:R-:W-:Y:S01]  /*2ca0*/  FFMA.FTZ R36, R64, R0.reuse, -R24.reuse ;  /* 0x0000000040247223 */ /* 0x180fe20000010818 */
[----:B------:R-:W-:Y:S01]  /*2cb0*/  MUFU.EX2 R14, R14 ;  /* 0x0000000e000e7308 */ /* 0x000fe20000000800 */
[-CC-:B------:R-:W-:Y:S01]  /*2cc0*/  FFMA.FTZ R64, R72, R0.reuse, -R24.reuse ;  /* 0x0000000048407223 */ /* 0x180fe20000010818 */
[-C--:B------:R-:W-:Y:S01]  /*2cd0*/  FFMA.FTZ R147, R33, R0.reuse, -R24 ;  /* 0x0000000021937223 */ /* 0x080fe20000010818 */
[----:B------:R-:W-:Y:S01]  /*2ce0*/  FADD.FTZ R72, R5, R6 ;  /* 0x0000000605487221 */ /* 0x000fe20000010000 */
[-CC-:B-----5:R-:W-:Y:S01]  /*2cf0*/  FFMA.FTZ R86, R53, R0.reuse, -R24.reuse ;  /* 0x0000000035567223 */ /* 0x1a0fe20000010818 */
[-CC-:B------:R-:W-:Y:S01]  /*2d00*/  FFMA.FTZ R96, R127, R0.reuse, -R24.reuse ;  /* 0x000000007f607223 */ /* 0x180fe20000010818 */
[-C--:B------:R-:W-:Y:S01]  /*2d10*/  FFMA.FTZ R127, R37, R0.reuse, -R24 ;  /* 0x00000000257f7223 */ /* 0x080fe20000010818 */
[----:B---3--:R-:W-:Y:S01]  /*2d20*/  FADD.FTZ R53, R7, R72 ;  /* 0x0000004807357221 */ /* 0x008fe20000010000 */
[----:B------:R-:W1:Y:S01]  /*2d30*/  MUFU.EX2 R25, R25 ;  /* 0x0000001900197308 */ /* 0x000e620000000800 */
[-CC-:B------:R-:W-:Y:S01]  /*2d40*/  FFMA.FTZ R11, R47, R0.reuse, -R24.reuse ;  /* 0x000000002f0b7223 */ /* 0x180fe20000010818 */
[-CC-:B------:R-:W-:Y:S01]  /*2d50*/  FFMA.FTZ R26, R41, R0.reuse, -R24.reuse ;  /* 0x00000000291a7223 */ /* 0x180fe20000010818 */
[----:B----4-:R-:W-:Y:S01]  /*2d60*/  FADD.FTZ R72, R50, R53 ;  /* 0x0000003532487221 */ /* 0x010fe20000010000 */
[-CC-:B------:R-:W-:Y:S01]  /*2d70*/  FFMA.FTZ R28, R51, R0.reuse, -R24.reuse ;  /* 0x00000000331c7223 */ /* 0x180fe20000010818 */
[-CC-:B------:R-:W-:Y:S01]  /*2d80*/  FFMA.FTZ R33, R45, R0.reuse, -R24.reuse ;  /* 0x000000002d217223 */ /* 0x180fe20000010818 */
[-C--:B------:R-:W-:Y:S01]  /*2d90*/  FFMA.FTZ R30, R139, R0.reuse, -R24 ;  /* 0x000000008b1e7223 */ /* 0x080fe20000010818 */
[----:B--2---:R-:W-:Y:S01]  /*2da0*/  FADD.FTZ R53, R13, R72 ;  /* 0x000000480d357221 */ /* 0x004fe20000010000 */
[----:B------:R-:W2:Y:S01]  /*2db0*/  MUFU.EX2 R92, R92 ;  /* 0x0000005c005c7308 */ /* 0x000ea20000000800 */
[-CC-:B------:R-:W-:Y:S01]  /*2dc0*/  FFMA.FTZ R23, R76, R0.reuse, -R24.reuse ;  /* 0x000000004c177223 */ /* 0x180fe20000010818 */
[----:B------:R-:W-:Y:S01]  /*2dd0*/  F2FP.BF16.F32.PACK_AB R5, R6, R5 ;  /* 0x000000050605723e */ /* 0x000fe200000010ff */
[----:B------:R-:W-:Y:S01]  /*2de0*/  FADD.FTZ R53, R56, R53 ;  /* 0x0000003538357221 */ /* 0x000fe20000010000 */
[-CC-:B------:R-:W-:Y:S01]  /*2df0*/  FFMA.FTZ R41, R49, R0.reuse, -R24.reuse ;  /* 0x0000000031297223 */ /* 0x180fe20000010818 */
[-CC-:B------:R-:W-:Y:S01]  /*2e00*/  FFMA.FTZ R45, R143, R0.reuse, -R24.reuse ;  /* 0x000000008f2d7223 */ /* 0x180fe20000010818 */
[-CC-:B------:R-:W-:Y:S01]  /*2e10*/  FFMA.FTZ R47, R63, R0.reuse, -R24.reuse ;  /* 0x000000003f2f7223 */ /* 0x180fe20000010818 */
[-CC-:B------:R-:W-:Y:S01]  /*2e20*/  FFMA.FTZ R88, R57, R0.reuse, -R24.reuse ;  /* 0x0000000039587223 */ /* 0x180fe20000010818 */
[----:B------:R-:W3:Y:S01]  /*2e30*/  MUFU.EX2 R29, R29 ;  /* 0x0000001d001d7308 */ /* 0x000ee20000000800 */
[----:B-1----:R-:W-:Y:S01]  /*2e40*/  FADD.FTZ R15, R14, R25 ;  /* 0x000000190e0f7221 */ /* 0x002fe20000010000 */
[-CC-:B------:R-:W-:Y:S01]  /*2e50*/  FFMA.FTZ R49, R60, R0.reuse, -R24.reuse ;  /* 0x000000003c317223 */ /* 0x180fe20000010818 */
[-CC-:B------:R-:W-:Y:S01]  /*2e60*/  FFMA.FTZ R37, R65, R0.reuse, -R24.reuse ;  /* 0x0000000041257223 */ /* 0x180fe20000010818 */
[-CC-:B------:R-:W-:Y:S01]  /*2e70*/  FFMA.FTZ R39, R75, R0.reuse, -R24.reuse ;  /* 0x000000004b277223 */ /* 0x180fe20000010818 */
[----:B------:R-:W-:Y:S01]  /*2e80*/  F2FP.BF16.F32.PACK_AB R7, R50, R7 ;  /* 0x000000073207723e */ /* 0x000fe200000010ff */
[-CC-:B------:R-:W-:Y:S01]  /*2e90*/  FFMA.FTZ R60, R69, R0.reuse, -R24.reuse ;  /* 0x00000000453c7223 */ /* 0x180fe20000010818 */
[----:B------:R-:W-:Y:S01]  /*2ea0*/  F2FP.BF16.F32.PACK_AB R13, R56, R13 ;  /* 0x0000000d380d723e */ /* 0x000fe200000010ff */
[----:B------:R-:W1:Y:S01]  /*2eb0*/  MUFU.EX2 R94, R94 ;  /* 0x0000005e005e7308 */ /* 0x000e620000000800 */
[----:B--2---:R-:W-:Y:S01]  /*2ec0*/  FADD.FTZ R4, R92, R15 ;  /* 0x0000000f5c047221 */ /* 0x004fe20000010000 */
[-CC-:B------:R-:W-:Y:S01]  /*2ed0*/  FFMA.FTZ R51, R73, R0.reuse, -R24.reuse ;  /* 0x0000000049337223 */ /* 0x180fe20000010818 */
[-CC-:B------:R-:W-:Y:S01]  /*2ee0*/  FFMA.FTZ R72, R12, R0.reuse, -R24.reuse ;  /* 0x000000000c487223 */ /* 0x180fe20000010818 */
[-CC-:B------:R-:W-:Y:S01]  /*2ef0*/  FFMA.FTZ R50, R87, R0.reuse, -R24.reuse ;  /* 0x0000000057327223 */ /* 0x180fe20000010818 */
[-CC-:B------:R-:W-:Y:S01]  /*2f00*/  FFMA.FTZ R56, R77, R0.reuse, -R24.reuse ;  /* 0x000000004d387223 */ /* 0x180fe20000010818 */
[-CC-:B------:R-:W-:Y:S01]  /*2f10*/  FFMA.FTZ R57, R85, R0.reuse, -R24.reuse ;  /* 0x0000000055397223 */ /* 0x180fe20000010818 */
[----:B------:R-:W-:Y:S01]  /*2f20*/  FFMA.FTZ R63, R93, R0, -R24 ;  /* 0x000000005d3f7223 */ /* 0x000fe20000010818 */
[----:B------:R-:W2:Y:S01]  /*2f30*/  MUFU.EX2 R147, R147 ;  /* 0x0000009300937308 */ /* 0x000ea20000000800 */
[C---:B---3--:R-:W-:Y:S01]  /*2f40*/  FADD.FTZ R15, R29.reuse, R4 ;  /* 0x000000041d0f7221 */ /* 0x048fe20000010000 */
[----:B------:R-:W-:Y:S01]  /*2f50*/  F2FP.BF16.F32.PACK_AB R6, R29, R92 ;  /* 0x0000005c1d06723e */ /* 0x000fe200000010ff */
[-CC-:B------:R-:W-:Y:S01]  /*2f60*/  FFMA.FTZ R99, R99, R0.reuse, -R24.reuse ;  /* 0x0000000063637223 */ /* 0x180fe20000010818 */
[-CC-:B------:R-:W-:Y:S01]  /*2f70*/  FFMA.FTZ R97, R97, R0.reuse, -R24.reuse ;  /* 0x0000000061617223 */ /* 0x180fe20000010818 */
[-CC-:B------:R-:W-:Y:S01]  /*2f80*/  FFMA.FTZ R103, R103, R0.reuse, -R24.reuse ;  /* 0x0000000067677223 */ /* 0x180fe20000010818 */
[-CC-:B------:R-:W-:Y:S01]  /*2f90*/  FFMA.FTZ R101, R101, R0.reuse, -R24.reuse ;  /* 0x0000000065657223 */ /* 0x180fe20000010818 */
[-CC-:B------:R-:W-:Y:S01]  /*2fa0*/  FFMA.FTZ R111, R111, R0.reuse, -R24.reuse ;  /* 0x000000006f6f7223 */ /* 0x180fe20000010818 */
[----:B------:R-:W3:Y:S01]  /*2fb0*/  MUFU.EX2 R96, R96 ;  /* 0x0000006000607308 */ /* 0x000ee20000000800 */
[----:B-1----:R-:W-:Y:S01]  /*2fc0*/  FADD.FTZ R4, R94, R15 ;  /* 0x0000000f5e047221 */ /* 0x002fe20000010000 */
[----:B------:R-:W-:Y:S01]  /*2fd0*/  FADD.FTZ R15, R58, R53 ;  /* 0x000000353a0f7221 */ /* 0x000fe20000010000 */
[-CC-:B------:R-:W-:Y:S01]  /*2fe0*/  FFMA.FTZ R105, R105, R0.reuse, -R24.reuse ;  /* 0x0000000069697223 */ /* 0x180fe20000010818 */
[-CC-:B------:R-:W-:Y:S01]  /*2ff0*/  FFMA.FTZ R115, R115, R0.reuse, -R24.reuse ;  /* 0x0000000073737223 */ /* 0x180fe20000010818 */
[----:B------:R-:W-:Y:S01]  /*3000*/  FFMA.FTZ R133, R133, R0, -R24 ;  /* 0x0000000085857223 */ /* 0x000fe20000010818 */
[C---:B------:R-:W-:Y:S01]  /*3010*/  FADD.FTZ R98, R62.reuse, R15 ;  /* 0x0000000f3e627221 */ /* 0x040fe20000010000 */
[----:B------:R-:W-:Y:S01]  /*3020*/  F2FP.BF16.F32.PACK_AB R15, R62, R58 ;  /* 0x0000003a3e0f723e */ /* 0x000fe200000010ff */
[----:B------:R-:W1:Y:S01]  /*3030*/  MUFU.EX2 R127, R127 ;  /* 0x0000007f007f7308 */ /* 0x000e620000000800 */
[----:B--2---:R-:W-:Y:S01]  /*3040*/  FADD.FTZ R53, R147, R4 ;  /* 0x0000000493357221 */ /* 0x004fe20000010000 */
[----:B------:R-:W-:Y:S01]  /*3050*/  F2FP.BF16.F32.PACK_AB R4, R25, R14 ;  /* 0x0000000e1904723e */ /* 0x000fe200000010ff */
[----:B------:R-:W-:Y:S01]  /*3060*/  FADD.FTZ R25, R27, R98 ;  /* 0x000000621b197221 */ /* 0x000fe20000010000 */
[-CC-:B------:R-:W-:Y:S01]  /*3070*/  FFMA.FTZ R58, R91, R0.reuse, -R24.reuse ;  /* 0x000000005b3a7223 */ /* 0x180fe20000010818 */
[-CC-:B------:R-:W-:Y:S01]  /*3080*/  FFMA.FTZ R62, R95, R0.reuse, -R24.reuse ;  /* 0x000000005f3e7223 */ /* 0x180fe20000010818 */
[-CC-:B------:R-:W-:Y:S01]  /*3090*/  FFMA.FTZ R135, R135, R0.reuse, -R24.reuse ;  /* 0x0000000087877223 */ /* 0x180fe20000010818 */
[----:B------:R-:W-:Y:S01]  /*30a0*/  FADD.FTZ R92, R40, R25 ;  /* 0x00000019285c7221 */ /* 0x000fe20000010000 */
[----:B------:R-:W2:Y:S01]  /*30b0*/  MUFU.EX2 R11, R11 ;  /* 0x0000000b000b7308 */ /* 0x000ea20000000800 */
[----:B---3--:R-:W-:Y:S01]  /*30c0*/  FADD.FTZ R14, R96, R53 ;  /* 0x00000035600e7221 */ /* 0x008fe20000010000 */
[-CC-:B------:R-:W-:Y:S01]  /*30d0*/  FFMA.FTZ R53, R81, R0.reuse, -R24.reuse ;  /* 0x0000000051357223 */ /* 0x180fe20000010818 */
[-CC-:B------:R-:W-:Y:S01]  /*30e0*/  FFMA.FTZ R137, R137, R0.reuse, -R24.reuse ;  /* 0x0000000089897223 */ /* 0x180fe20000010818 */
[-CC-:B------:R-:W-:Y:S01]  /*30f0*/  FFMA.FTZ R141, R141, R0.reuse, -R24.reuse ;  /* 0x000000008d8d7223 */ /* 0x180fe20000010818 */
[----:B------:R-:W-:Y:S01]  /*3100*/  FFMA.FTZ R145, R145, R0, -R24 ;  /* 0x0000000091917223 */ /* 0x000fe20000010818 */
[----:B------:R-:W-:Y:S01]  /*3110*/  F2FP.BF16.F32.PACK_AB R12, R147, R94 ;  /* 0x0000005e930c723e */ /* 0x000fe200000010ff */
[----:B------:R3:W-:Y:S01]  /*3120*/  STSM.16.M88.4 [R2+0x1e800], R4 ;  /* 0x01e8000402007844 */ /* 0x0007e20000000200 */
[----:B------:R-:W4:Y:S01]  /*3130*/  MUFU.EX2 R31, R31 ;  /* 0x0000001f001f7308 */ /* 0x000f220000000800 */
[C---:B-1----:R-:W-:Y:S01]  /*3140*/  FADD.FTZ R76, R127.reuse, R14 ;  /* 0x0000000e7f4c7221 */ /* 0x042fe20000010000 */
[----:B------:R-:W-:Y:S01]  /*3150*/  F2FP.BF16.F32.PACK_AB R14, R127, R96 ;  /* 0x000000607f0e723e */ /* 0x000fe200000010ff */
[----:B------:R-:W-:-:S02]  /*3160*/  IMAD.MOV.U32 R147, RZ, RZ, R151 ;  /* 0x000000ffff937224 */ /* 0x000fc400078e0097 */
[--C-:B------:R-:W-:Y:S02]  /*3170*/  IMAD.MOV.U32 R143, RZ, RZ, R151.reuse ;  /* 0x000000ffff8f7224 */ /* 0x100fe400078e0097 */
[----:B------:R1:W-:Y:S01]  /*3180*/  STSM.16.M88.4 [R152], R12 ;  /* 0x0000000c98007844 */ /* 0x0003e20000000200 */
[----:B------:R-:W5:Y:S01]  /*3190*/  MUFU.EX2 R26, R26 ;  /* 0x0000001a001a7308 */ /* 0x000f620000000800 */
[----:B--2---:R-:W-:Y:S01]  /*31a0*/  FADD.FTZ R25, R11, R76 ;  /* 0x0000004c0b197221 */ /* 0x004fe20000010000 */
[--C-:B------:R-:W-:Y:S02]  /*31b0*/  IMAD.MOV.U32 R139, RZ, RZ, R151.reuse ;  /* 0x000000ffff8b7224 */ /* 0x100fe400078e0097 */
[----:B------:R-:W-:-:S04]  /*31c0*/  IMAD.MOV.U32 R127, RZ, RZ, R151 ;  /* 0x000000ffff7f7224 */ /* 0x000fc800078e0097 */
[----:B------:R-:W2:Y:S01]  /*31d0*/  MUFU.EX2 R44, R44 ;  /* 0x0000002c002c7308 */ /* 0x000ea20000000800 */
[----:B----4-:R-:W-:-:S07]  /*31e0*/  FADD.FTZ R29, R31, R92 ;  /* 0x0000005c1f1d7221 */ /* 0x010fce0000010000 */
[----:B------:R-:W4:Y:S01]  /*31f0*/  MUFU.EX2 R28, R28 ;  /* 0x0000001c001c7308 */ /* 0x000f220000000800 */
[----:B-----5:R-:W-:-:S07]  /*3200*/  FADD.FTZ R25, R26, R25 ;  /* 0x000000191a197221 */ /* 0x020fce0000010000 */
[----:B------:R-:W5:Y:S01]  /*3210*/  MUFU.EX2 R48, R48 ;  /* 0x0000003000307308 */ /* 0x000f620000000800 */
[----:B--2---:R-:W-:-:S07]  /*3220*/  FADD.FTZ R29, R44, R29 ;  /* 0x0000001d2c1d7221 */ /* 0x004fce0000010000 */
        /* <DEDUP_REMOVED lines=23> */
[C---:B--2---:R-:W-:Y:S01]  /*33a0*/  FADD.FTZ R29, R125.reuse, R92 ;  /* 0x0000005c7d1d7221 */ /* 0x044fe20000010000 */
[----:B---3--:R-:W-:Y:S01]  /*33b0*/  F2FP.BF16.F32.PACK_AB R5, R125, R66 ;  /* 0x000000427d05723e */ /* 0x008fe200000010ff */
[----:B------:R-:W-:-:S05]  /*33c0*/  IMAD.MOV.U32 R125, RZ, RZ, R151 ;  /* 0x000000ffff7d7224 */ /* 0x000fca00078e0097 */
[----:B------:R-:W2:Y:S01]  /*33d0*/  MUFU.EX2 R88, R88 ;  /* 0x0000005800587308 */ /* 0x000ea20000000800 */
[----:B----4-:R-:W-:-:S07]  /*33e0*/  FADD.FTZ R25, R47, R76 ;  /* 0x0000004c2f197221 */ /* 0x010fce0000010000 */
[----:B------:R-:W3:Y:S01]  /*33f0*/  MUFU.EX2 R129, R129 ;  /* 0x0000008100817308 */ /* 0x000ee20000000800 */
[----:B-----5:R-:W-:Y:S01]  /*3400*/  FADD.FTZ R76, R80, R29 ;  /* 0x0000001d504c7221 */ /* 0x020fe20000010000 */
[----:B------:R-:W-:Y:S01]  /*3410*/  F2FP.BF16.F32.PACK_AB R29, R121, R48 ;  /* 0x00000030791d723e */ /* 0x000fe200000010ff */
[----:B------:R-:W-:-:S05]  /*3420*/  IMAD.MOV.U32 R121, RZ, RZ, R151 ;  /* 0x000000ffff797224 */ /* 0x000fca00078e0097 */
[----:B------:R4:W-:Y:S08]  /*3430*/  MUFU.EX2 R68, R90 ;  /* 0x0000005a00447308 */ /* 0x0009f00000000800 */
[----:B------:R-:W5:Y:S01]  /*3440*/  MUFU.EX2 R49, R49 ;  /* 0x0000003100317308 */ /* 0x000f620000000800 */
[-CC-:B----4-:R-:W-:Y:S01]  /*3450*/  FFMA.FTZ R90, R61, R0.reuse, -R24.reuse ;  /* 0x000000003d5a7223 */ /* 0x190fe20000010818 */
[----:B------:R-:W-:Y:S01]  /*3460*/  FFMA.FTZ R61, R89, R0, -R24 ;  /* 0x00000000593d7223 */ /* 0x000fe20000010818 */
[----:B--2---:R-:W-:Y:S01]  /*3470*/  FADD.FTZ R24, R88, R25 ;  /* 0x0000001958187221 */ /* 0x004fe20000010000 */
[----:B---3--:R-:W-:Y:S01]  /*3480*/  FADD.FTZ R76, R129, R76 ;  /* 0x0000004c814c7221 */ /* 0x008fe20000010000 */
[----:B------:R-:W-:-:S02]  /*3490*/  F2FP.BF16.F32.PACK_AB R25, R40, R27 ;  /* 0x0000001b2819723e */ /* 0x000fc400000010ff */
[----:B------:R-:W-:Y:S01]  /*34a0*/  F2FP.BF16.F32.PACK_AB R27, R44, R31 ;  /* 0x0000001f2c1b723e */ /* 0x000fe200000010ff */
[----:B------:R-:W2:Y:S01]  /*34b0*/  MUFU.EX2 R35, R35 ;  /* 0x0000002300237308 */ /* 0x000ea20000000800 */
[----:B------:R-:W-:Y:S01]  /*34c0*/  F2FP.BF16.F32.PACK_AB R31, R123, R54 ;  /* 0x000000367b1f723e */ /* 0x000fe200000010ff */
[--C-:B------:R-:W-:Y:S01]  /*34d0*/  IMAD.MOV.U32 R123, RZ, RZ, R151.reuse ;  /* 0x000000ffff7b7224 */ /* 0x100fe200078e0097 */
[----:B------:R-:W-:Y:S01]  /*34e0*/  F2FP.BF16.F32.PACK_AB R7, R129, R80 ;  /* 0x000000508107723e */ /* 0x000fe200000010ff */
[----:B------:R-:W-:-:S04]  /*34f0*/  IMAD.MOV.U32 R129, RZ, RZ, R151 ;  /* 0x000000ffff817224 */ /* 0x000fc800078e0097 */
[----:B------:R-:W3:Y:S01]  /*3500*/  MUFU.EX2 R90, R90 ;  /* 0x0000005a005a7308 */ /* 0x000ee20000000800 */
[----:B-----5:R-:W-:Y:S01]  /*3510*/  FADD.FTZ R65, R49, R24 ;  /* 0x0000001831417221 */ /* 0x020fe20000010000 */
[----:B------:R-:W-:Y:S02]  /*3520*/  F2FP.BF16.F32.PACK_AB R24, R26, R11 ;  /* 0x0000000b1a18723e */ /* 0x000fe400000010ff */
[----:B------:R-:W-:Y:S02]  /*3530*/  F2FP.BF16.F32.PACK_AB R26, R33, R28 ;  /* 0x0000001c211a723e */ /* 0x000fe400000010ff */
[----:B------:R-:W-:Y:S02]  /*3540*/  F2FP.BF16.F32.PACK_AB R28, R41, R30 ;  /* 0x0000001e291c723e */ /* 0x000fe400000010ff */
[----:B------:R-:W4:Y:S01]  /*3550*/  MUFU.EX2 R38, R38 ;  /* 0x0000002600267308 */ /* 0x000f220000000800 */
[----:B--2---:R-:W-:Y:S01]  /*3560*/  FADD.FTZ R69, R35, R76 ;  /* 0x0000004c23457221 */ /* 0x004fe20000010000 */
[----:B------:R-:W-:Y:S01]  /*3570*/  F2FP.BF16.F32.PACK_AB R30, R86, R45 ;  /* 0x0000002d561e723e */ /* 0x000fe200000010ff */
[----:B------:R2:W-:Y:S04]  /*3580*/  STSM.16.M88.4 [R17], R24 ;  /* 0x0000001811007844 */ /* 0x0005e80000000200 */
[----:B------:R-:W-:Y:S01]  /*3590*/  STSM.16.M88.4 [R16], R28 ;  /* 0x0000001c10007844 */ /* 0x000fe20000000200 */
[----:B------:R-:W5:Y:S01]  /*35a0*/  MUFU.EX2 R36, R36 ;  /* 0x0000002400247308 */ /* 0x000f620000000800 */
[----:B---3--:R-:W-:-:S07]  /*35b0*/  FADD.FTZ R65, R90, R65 ;  /* 0x000000415a417221 */ /* 0x008fce0000010000 */
[----:B------:R-:W3:Y:S01]  /*35c0*/  MUFU.EX2 R42, R42 ;  /* 0x0000002a002a7308 */ /* 0x000ee20000000800 */
[----:B----4-:R-:W-:-:S07]  /*35d0*/  FADD.FTZ R69, R38, R69 ;  /* 0x0000004526457221 */ /* 0x010fce0000010000 */
[----:B------:R-:W4:Y:S01]  /*35e0*/  MUFU.EX2 R37, R37 ;  /* 0x0000002500257308 */ /* 0x000f220000000800 */
[----:B-----5:R-:W-:-:S07]  /*35f0*/  FADD.FTZ R4, R36, R65 ;  /* 0x0000004124047221 */ /* 0x020fce0000010000 */
[----:B------:R-:W1:Y:S01]  /*3600*/  MUFU.EX2 R55, R55 ;  /* 0x0000003700377308 */ /* 0x000e620000000800 */
[----:B---3--:R-:W-:-:S07]  /*3610*/  FADD.FTZ R6, R42, R69 ;  /* 0x000000452a067221 */ /* 0x008fce0000010000 */
[----:B------:R-:W3:Y:S01]  /*3620*/  MUFU.EX2 R39, R39 ;  /* 0x0000002700277308 */ /* 0x000ee20000000800 */
[----:B----4-:R-:W-:-:S07]  /*3630*/  FADD.FTZ R4, R37, R4 ;  /* 0x0000000425047221 */ /* 0x010fce0000010000 */
[----:B------:R-:W4:Y:S01]  /*3640*/  MUFU.EX2 R46, R46 ;  /* 0x0000002e002e7308 */ /* 0x000f220000000800 */
[----:B-1----:R-:W-:Y:S01]  /*3650*/  FADD.FTZ R13, R55, R6 ;  /* 0x00000006370d7221 */ /* 0x002fe20000010000 */
[----:B------:R-:W-:-:S06]  /*3660*/  F2FP.BF16.F32.PACK_AB R6, R90, R49 ;  /* 0x000000315a06723e */ /* 0x000fcc00000010ff */
[----:B------:R-:W1:Y:S01]  /*3670*/  MUFU.EX2 R60, R60 ;  /* 0x0000003c003c7308 */ /* 0x000e620000000800 */
[----:B---3--:R-:W-:-:S07]  /*3680*/  FADD.FTZ R11, R39, R4 ;  /* 0x00000004270b7221 */ /* 0x008fce0000010000 */
[----:B------:R-:W3:Y:S01]  /*3690*/  MUFU.EX2 R59, R59 ;  /* 0x0000003b003b7308 */ /* 0x000ee20000000800 */
[----:B----4-:R-:W-:-:S07]  /*36a0*/  FADD.FTZ R4, R46, R13 ;  /* 0x0000000d2e047221 */ /* 0x010fce0000010000 */
[----:B------:R-:W4:Y:S01]  /*36b0*/  MUFU.EX2 R64, R64 ;  /* 0x0000004000407308 */ /* 0x000f220000000800 */
[----:B-1----:R-:W-:-:S07]  /*36c0*/  FADD.FTZ R11, R60, R11 ;  /* 0x0000000b3c0b7221 */ /* 0x002fce0000010000 */
[----:B------:R-:W1:Y:S01]  /*36d0*/  MUFU.EX2 R52, R52 ;  /* 0x0000003400347308 */ /* 0x000e620000000800 */
[C---:B---3--:R-:W-:Y:S01]  /*36e0*/  FADD.FTZ R13, R59.reuse, R4 ;  /* 0x000000043b0d7221 */ /* 0x048fe20000010000 */
[----:B------:R-:W-:Y:S02]  /*36f0*/  F2FP.BF16.F32.PACK_AB R4, R88, R47 ;  /* 0x0000002f5804723e */ /* 0x000fe400000010ff */
[----:B------:R-:W-:-:S03]  /*3700*/  F2FP.BF16.F32.PACK_AB R65, R59, R46 ;  /* 0x0000002e3b41723e */ /* 0x000fc600000010ff */
[----:B------:R3:W-:Y:S01]  /*3710*/  STSM.16.M88.4 [R2+0x24800], R4 ;  /* 0x0248000402007844 */ /* 0x0007e20000000200 */
[----:B------:R-:W5:Y:S01]  /*3720*/  MUFU.EX2 R51, R51 ;  /* 0x0000003300337308 */ /* 0x000f620000000800 */
[----:B----4-:R-:W-:-:S07]  /*3730*/  FADD.FTZ R12, R64, R11 ;  /* 0x0000000b400c7221 */ /* 0x010fce0000010000 */
[----:B------:R-:W4:Y:S01]  /*3740*/  MUFU.EX2 R67, R67 ;  /* 0x0000004300437308 */ /* 0x000f220000000800 */
[----:B-1----:R-:W-:-:S07]  /*3750*/  FADD.FTZ R14, R52, R13 ;  /* 0x0000000d340e7221 */ /* 0x002fce0000010000 */
[----:B------:R-:W1:Y:S01]  /*3760*/  MUFU.EX2 R23, R23 ;  /* 0x0000001700177308 */ /* 0x000e620000000800 */
[C---:B-----5:R-:W-:Y:S01]  /*3770*/  FADD.FTZ R12, R51.reuse, R12 ;  /* 0x0000000c330c7221 */ /* 0x060fe20000010000 */
[----:B------:R-:W-:-:S06]  /*3780*/  F2FP.BF16.F32.PACK_AB R64, R51, R64 ;  /* 0x000000403340723e */ /* 0x000fcc00000010ff */
[----:B------:R-:W5:Y:S01]  /*3790*/  MUFU.EX2 R72, R72 ;  /* 0x0000004800487308 */ /* 0x000f620000000800 */
[C---:B----4-:R-:W-:Y:S01]  /*37a0*/  FADD.FTZ R13, R67.reuse, R14 ;  /* 0x0000000e430d7221 */ /* 0x050fe20000010000 */
[----:B------:R-:W-:-:S06]  /*37b0*/  F2FP.BF16.F32.PACK_AB R67, R67, R52 ;  /* 0x000000344343723e */ /* 0x000fcc00000010ff */
[----:B------:R-:W4:Y:S01]  /*37c0*/  MUFU.EX2 R43, R43 ;  /* 0x0000002b002b7308 */ /* 0x000f220000000800 */
[----:B-1----:R-:W-:Y:S01]  /*37d0*/  FADD.FTZ R11, R23, R12 ;  /* 0x0000000c170b7221 */ /* 0x002fe20000010000 */
[----:B------:R-:W-:Y:S01]  /*37e0*/  FADD.FTZ R12, R8, R13 ;  /* 0x0000000d080c7221 */ /* 0x000fe20000010000 */
[----:B------:R-:W-:-:S05]  /*37f0*/  F2FP.BF16.F32.PACK_AB R13, R38, R35 ;  /* 0x00000023260d723e */ /* 0x000fca00000010ff */
[----:B------:R-:W1:Y:S01]  /*3800*/  MUFU.EX2 R50, R50 ;  /* 0x0000003200327308 */ /* 0x000e620000000800 */
[C---:B-----5:R-:W-:Y:S01]  /*3810*/  FADD.FTZ R11, R72.reuse, R11 ;  /* 0x0000000b480b7221 */ /* 0x060fe20000010000 */
[----:B------:R-:W-:-:S06]  /*3820*/  F2FP.BF16.F32.PACK_AB R66, R72, R23 ;  /* 0x000000174842723e */ /* 0x000fcc00000010ff */
[----:B------:R-:W5:Y:S01]  /*3830*/  MUFU.EX2 R53, R53 ;  /* 0x0000003500357308 */ /* 0x000f620000000800 */
[----:B----4-:R-:W-:-:S04]  /*3840*/  FADD.FTZ R15, R43, R12 ;  /* 0x0000000c2b0f7221 */ /* 0x010fc80000010000 */
[----:B------:R-:W-:Y:S01]  /*3850*/  FADD.FTZ R14, R10, R15 ;  /* 0x0000000f0a0e7221 */ /* 0x000fe20000010000 */
[----:B------:R-:W-:Y:S02]  /*3860*/  F2FP.BF16.F32.PACK_AB R15, R55, R42 ;  /* 0x0000002a370f723e */ /* 0x000fe400000010ff */
[----:B------:R-:W2:Y:S01]  /*3870*/  MUFU.EX2 R71, R71 ;  /* 0x0000004700477308 */ /* 0x000ea20000000800 */
[----:B-1----:R-:W-:-:S07]  /*3880*/  FADD.FTZ R12, R50, R11 ;  /* 0x0000000b320c7221 */ /* 0x002fce0000010000 */
[----:B------:R-:W1:Y:S01]  /*3890*/  MUFU.EX2 R56, R56 ;  /* 0x0000003800387308 */ /* 0x000e620000000800 */
[----:B-----5:R-:W-:Y:S01]  /*38a0*/  FADD.FTZ R11, R53, R12 ;  /* 0x0000000c350b7221 */ /* 0x020fe20000010000 */
[----:B------:R-:W-:-:S06]  /*38b0*/  F2FP.BF16.F32.PACK_AB R12, R37, R36 ;  /* 0x00000024250c723e */ /* 0x000fcc00000010ff */
[----:B------:R-:W4:Y:S01]  /*38c0*/  MUFU.EX2 R57, R57 ;  /* 0x0000003900397308 */ /* 0x000f220000000800 */
[----:B--2---:R-:W-:Y:S01]  /*38d0*/  FADD.FTZ R25, R71, R14 ;  /* 0x0000000e47197221 */ /* 0x004fe20000010000 */
[----:B------:R-:W-:-:S03]  /*38e0*/  F2FP.BF16.F32.PACK_AB R14, R60, R39 ;  /* 0x000000273c0e723e */ /* 0x000fc600000010ff */
[----:B---3--:R-:W-:Y:S02]  /*38f0*/  FADD.FTZ R6, R68, R25 ;  /* 0x0000001944067221 */ /* 0x008fe40000010000 */
[----:B------:R2:W-:Y:S01]  /*3900*/  STSM.16.M88.4 [R154], R12 ;  /* 0x0000000c9a007844 */ /* 0x0005e20000000200 */
[----:B------:R-:W3:Y:S01]  /*3910*/  MUFU.EX2 R79, R79 ;  /* 0x0000004f004f7308 */ /* 0x000ee20000000800 */
[----:B-1----:R-:W-:Y:S02]  /*3920*/  FADD.FTZ R4, R56, R11 ;  /* 0x0000000b38047221 */ /* 0x002fe40000010000 */
[----:B------:R-:W-:Y:S05]  /*3930*/  STSM.16.M88.4 [R17+0x6000], R64 ;  /* 0x0060004011007844 */ /* 0x000fea0000000200 */
[----:B------:R-:W1:Y:S01]  /*3940*/  MUFU.EX2 R58, R58 ;  /* 0x0000003a003a7308 */ /* 0x000e620000000800 */
[----:B----4-:R-:W-:-:S07]  /*3950*/  FADD.FTZ R5, R57, R4 ;  /* 0x0000000439057221 */ /* 0x010fce0000010000 */
[----:B------:R-:W4:Y:S01]  /*3960*/  MUFU.EX2 R74, R74 ;  /* 0x0000004a004a7308 */ /* 0x000f220000000800 */
[C---:B---3--:R-:W-:Y:S01]  /*3970*/  FADD.FTZ R7, R79.reuse, R6 ;  /* 0x000000064f077221 */ /* 0x048fe20000010000 */
[----:B--2---:R-:W-:-:S06]  /*3980*/  F2FP.BF16.F32.PACK_AB R13, R79, R68 ;  /* 0x000000444f0d723e */ /* 0x004fcc00000010ff */
[----:B------:R-:W2:Y:S01]  /*3990*/  MUFU.EX2 R61, R61 ;  /* 0x0000003d003d7308 */ /* 0x000ea20000000800 */
[----:B-1----:R-:W-:-:S07]  /*39a0*/  FADD.FTZ R4, R58, R5 ;  /* 0x000000053a047221 */ /* 0x002fce0000010000 */
[----:B------:R-:W1:Y:S01]  /*39b0*/  MUFU.EX2 R109, R109 ;  /* 0x0000006d006d7308 */ /* 0x000e620000000800 */
[----:B----4-:R-:W-:-:S07]  /*39c0*/  FADD.FTZ R6, R74, R7 ;  /* 0x000000074a067221 */ /* 0x010fce0000010000 */
[----:B------:R-:W3:Y:S01]  /*39d0*/  MUFU.EX2 R62, R62 ;  /* 0x0000003e003e7308 */ /* 0x000ee20000000800 */
[C---:B--2---:R-:W-:Y:S01]  /*39e0*/  FADD.FTZ R5, R61.reuse, R4 ;  /* 0x000000043d057221 */ /* 0x044fe20000010000 */
[----:B------:R-:W-:-:S06]  /*39f0*/  F2FP.BF16.F32.PACK_AB R12, R61, R58 ;  /* 0x0000003a3d0c723e */ /* 0x000fcc00000010ff */
[----:B------:R-:W2:Y:S01]  /*3a00*/  MUFU.EX2 R70, R70 ;  /* 0x0000004600467308 */ /* 0x000ea20000000800 */
[C---:B-1----:R-:W-:Y:S01]  /*3a10*/  FADD.FTZ R7, R109.reuse, R6 ;  /* 0x000000066d077221 */ /* 0x042fe20000010000 */
[----:B------:R-:W-:-:S06]  /*3a20*/  F2FP.BF16.F32.PACK_AB R15, R109, R74 ;  /* 0x0000004a6d0f723e */ /* 0x000fcc00000010ff */
[----:B------:R-:W1:Y:S01]  /*3a30*/  MUFU.EX2 R63, R63 ;  /* 0x0000003f003f7308 */ /* 0x000e620000000800 */
[----:B---3--:R-:W-:Y:S01]  /*3a40*/  FADD.FTZ R4, R62, R5 ;  /* 0x000000053e047221 */ /* 0x008fe20000010000 */
[----:B------:R-:W-:-:S06]  /*3a50*/  F2FP.BF16.F32.PACK_AB R5, R43, R8 ;  /* 0x000000082b05723e */ /* 0x000fcc00000010ff */
[----:B------:R-:W3:Y:S01]  /*3a60*/  MUFU.EX2 R83, R83 ;  /* 0x0000005300537308 */ /* 0x000ee20000000800 */
[----:B--2---:R-:W-:Y:S01]  /*3a70*/  FADD.FTZ R6, R70, R7 ;  /* 0x0000000746067221 */ /* 0x004fe20000010000 */
[----:B------:R-:W-:-:S06]  /*3a80*/  F2FP.BF16.F32.PACK_AB R7, R71, R10 ;  /* 0x0000000a4707723e */ /* 0x000fcc00000010ff */
[----:B------:R-:W2:Y:S01]  /*3a90*/  MUFU.EX2 R99, R99 ;  /* 0x0000006300637308 */ /* 0x000ea20000000800 */
[C---:B-1----:R-:W-:Y:S01]  /*3aa0*/  FADD.FTZ R4, R63.reuse, R4 ;  /* 0x000000043f047221 */ /* 0x042fe20000010000 */
[----:B------:R-:W-:-:S06]  /*3ab0*/  F2FP.BF16.F32.PACK_AB R14, R63, R62 ;  /* 0x0000003e3f0e723e */ /* 0x000fcc00000010ff */
[----:B------:R-:W1:Y:S01]  /*3ac0*/  MUFU.EX2 R78, R78 ;  /* 0x0000004e004e7308 */ /* 0x000e620000000800 */
[C---:B---3--:R-:W-:Y:S01]  /*3ad0*/  FADD.FTZ R23, R83.reuse, R6 ;  /* 0x0000000653177221 */ /* 0x048fe20000010000 */
[----:B------:R-:W-:-:S06]  /*3ae0*/  F2FP.BF16.F32.PACK_AB R25, R83, R70 ;  /* 0x000000465319723e */ /* 0x000fcc00000010ff */
[----:B------:R-:W3:Y:S01]  /*3af0*/  MUFU.EX2 R40, R97 ;  /* 0x0000006100287308 */ /* 0x000ee20000000800 */
[----:B--2---:R-:W-:Y:S01]  /*3b00*/  FADD.FTZ R11, R99, R4 ;  /* 0x00000004630b7221 */ /* 0x004fe20000010000 */
[----:B------:R-:W-:-:S06]  /*3b10*/  F2FP.BF16.F32.PACK_AB R4, R53, R50 ;  /* 0x000000323504723e */ /* 0x000fcc00000010ff */
[----:B------:R-:W2:Y:S01]  /*3b20*/  MUFU.EX2 R113, R113 ;  /* 0x0000007100717308 */ /* 0x000ea20000000800 */
[----:B-1----:R-:W-:-:S07]  /*3b30*/  FADD.FTZ R6, R78, R23 ;  /* 0x000000174e067221 */ /* 0x002fce0000010000 */
[----:B------:R-:W1:Y:S01]  /*3b40*/  MUFU.EX2 R103, R103 ;  /* 0x0000006700677308 */ /* 0x000e620000000800 */
[----:B---3--:R-:W-:-:S07]  /*3b50*/  FADD.FTZ R10, R40, R11 ;  /* 0x0000000b280a7221 */ /* 0x008fce0000010000 */
[----:B------:R-:W3:Y:S01]  /*3b60*/  MUFU.EX2 R82, R82 ;  /* 0x0000005200527308 */ /* 0x000ee20000000800 */
[----:B--2---:R-:W-:Y:S01]  /*3b70*/  FADD.FTZ R23, R113, R6 ;  /* 0x0000000671177221 */ /* 0x004fe20000010000 */
[----:B------:R-:W-:Y:S02]  /*3b80*/  F2FP.BF16.F32.PACK_AB R6, R57, R56 ;  /* 0x000000383906723e */ /* 0x000fe400000010ff */
[----:B------:R-:W-:-:S03]  /*3b90*/  F2FP.BF16.F32.PACK_AB R27, R113, R78 ;  /* 0x0000004e711b723e */ /* 0x000fc600000010ff */
[----:B------:R2:W-:Y:S01]  /*3ba0*/  STSM.16.M88.4 [R16+0x6000], R4 ;  /* 0x0060000410007844 */ /* 0x0005e20000000200 */
[----:B------:R-:W4:Y:S01]  /*3bb0*/  MUFU.EX2 R44, R101 ;  /* 0x00000065002c7308 */ /* 0x000f220000000800 */
[----:B-1----:R-:W-:Y:S02]  /*3bc0*/  FADD.FTZ R11, R103, R10 ;  /* 0x0000000a670b7221 */ /* 0x002fe40000010000 */
[----:B------:R1:W-:Y:S05]  /*3bd0*/  STSM.16.M88.4 [R2+0x2a800], R12 ;  /* 0x02a8000c02007844 */ /* 0x0003ea0000000200 */
[----:B------:R-:W5:Y:S01]  /*3be0*/  MUFU.EX2 R107, R107 ;  /* 0x0000006b006b7308 */ /* 0x000f620000000800 */
[----:B---3--:R-:W-:-:S07]  /*3bf0*/  FADD.FTZ R24, R82, R23 ;  /* 0x0000001752187221 */ /* 0x008fce0000010000 */
[----:B------:R-:W3:Y:S01]  /*3c00*/  MUFU.EX2 R111, R111 ;  /* 0x0000006f006f7308 */ /* 0x000ee20000000800 */
[----:B----4-:R-:W-:-:S07]  /*3c10*/  FADD.FTZ R10, R44, R11 ;  /* 0x0000000b2c0a7221 */ /* 0x010fce0000010000 */
[----:B------:R-:W4:Y:S01]  /*3c20*/  MUFU.EX2 R84, R84 ;  /* 0x0000005400547308 */ /* 0x000f220000000800 */
[C---:B-----5:R-:W-:Y:S01]  /*3c30*/  FADD.FTZ R23, R107.reuse, R24 ;  /* 0x000000186b177221 */ /* 0x060fe20000010000 */
[----:B------:R-:W-:-:S06]  /*3c40*/  F2FP.BF16.F32.PACK_AB R29, R107, R82 ;  /* 0x000000526b1d723e */ /* 0x000fcc00000010ff */
        /* <DEDUP_REMOVED lines=8> */
[C---:B---3--:R-:W-:Y:S01]  /*3cd0*/  FADD.FTZ R11, R28.reuse, R11 ;  /* 0x0000000b1c0b7221 */ /* 0x048fe20000010000 */
[----:B------:R-:W-:-:S06]  /*3ce0*/  F2FP.BF16.F32.PACK_AB R28, R28, R111 ;  /* 0x0000006f1c1c723e */ /* 0x000fcc00000010ff */
[----:B------:R-:W2:Y:S01]  /*3cf0*/  MUFU.EX2 R131, R131 ;  /* 0x0000008300837308 */ /* 0x000ea20000000800 */
[----:B----4-:R-:W-:-:S07]  /*3d00*/  FADD.FTZ R26, R32, R23 ;  /* 0x00000017201a7221 */ /* 0x010fce0000010000 */
[----:B------:R-:W3:Y:S01]  /*3d10*/  MUFU.EX2 R133, R133 ;  /* 0x0000008500857308 */ /* 0x000ee20000000800 */
[----:B-----5:R-:W-:-:S07]  /*3d20*/  FADD.FTZ R24, R30, R11 ;  /* 0x0000000b1e187221 */ /* 0x020fce0000010000 */
[----:B------:R-:W-:Y:S01]  /*3d30*/  MUFU.EX2 R34, R34 ;  /* 0x0000002200227308 */ /* 0x000fe20000000800 */
[C---:B--2---:R-:W-:Y:S01]  /*3d40*/  FADD.FTZ R7, R131.reuse, R26 ;  /* 0x0000001a83077221 */ /* 0x044fe20000010000 */
[----:B------:R-:W-:Y:S02]  /*3d50*/  F2FP.BF16.F32.PACK_AB R26, R44, R103 ;  /* 0x000000672c1a723e */ /* 0x000fe400000010ff */
[----:B-1----:R-:W-:Y:S01]  /*3d60*/  F2FP.BF16.F32.PACK_AB R13, R131, R32 ;  /* 0x00000020830d723e */ /* 0x002fe200000010ff */
[----:B------:R-:W-:-:S03]  /*3d70*/  IMAD.MOV.U32 R131, RZ, RZ, R151 ;  /* 0x000000ffff837224 */ /* 0x000fc600078e0097 */
[----:B------:R-:W1:Y:S01]  /*3d80*/  MUFU.EX2 R119, R119 ;  /* 0x0000007700777308 */ /* 0x000e620000000800 */
[C---:B---3--:R-:W-:Y:S01]  /*3d90*/  FADD.FTZ R4, R133.reuse, R24 ;  /* 0x0000001885047221 */ /* 0x048fe20000010000 */
[----:B------:R-:W-:Y:S02]  /*3da0*/  F2FP.BF16.F32.PACK_AB R24, R40, R99 ;  /* 0x000000632818723e */ /* 0x000fe400000010ff */
[----:B------:R-:W-:Y:S01]  /*3db0*/  F2FP.BF16.F32.PACK_AB R30, R133, R30 ;  /* 0x0000001e851e723e */ /* 0x000fe200000010ff */
[----:B------:R-:W-:Y:S02]  /*3dc0*/  IMAD.MOV.U32 R133, RZ, RZ, R151 ;  /* 0x000000ffff857224 */ /* 0x000fe400078e0097 */
[----:B------:R2:W-:Y:S01]  /*3dd0*/  STSM.16.M88.4 [R153], R24 ;  /* 0x0000001899007844 */ /* 0x0005e20000000200 */
[----:B------:R-:W3:Y:S03]  /*3de0*/  MUFU.EX2 R135, R135 ;  /* 0x0000008700877308 */ /* 0x000ee60000000800 */
[----:B------:R2:W-:Y:S05]  /*3df0*/  STSM.16.M88.4 [R17+0xc000], R28 ;  /* 0x00c0001c11007844 */ /* 0x0005ea0000000200 */
[----:B------:R4:W5:Y:S01]  /*3e00*/  MUFU.EX2 R8, R137 ;  /* 0x0000008900087308 */ /* 0x0009620000000800 */
[----:B-1----:R-:W-:Y:S01]  /*3e10*/  F2FP.BF16.F32.PACK_AB R15, R119, R34 ;  /* 0x00000022770f723e */ /* 0x002fe200000010ff */
[----:B------:R-:W-:-:S06]  /*3e20*/  FADD.FTZ R34, R34, R7 ;  /* 0x0000000722227221 */ /* 0x000fcc0000010000 */
[----:B------:R-:W-:Y:S01]  /*3e30*/  MUFU.EX2 R141, R141 ;  /* 0x0000008d008d7308 */ /* 0x000fe20000000800 */
[----:B---3--:R-:W-:Y:S01]  /*3e40*/  FADD.FTZ R5, R135, R4 ;  /* 0x0000000487057221 */ /* 0x008fe20000010000 */
[----:B----4-:R-:W-:-:S06]  /*3e50*/  IMAD.MOV.U32 R137, RZ, RZ, R151 ;  /* 0x000000ffff897224 */ /* 0x010fcc00078e0097 */
[----:B------:R1:W3:Y:S01]  /*3e60*/  MUFU.EX2 R10, R145 ;  /* 0x00000091000a7308 */ /* 0x0002e20000000800 */
[C---:B-----5:R-:W-:Y:S01]  /*3e70*/  F2FP.BF16.F32.PACK_AB R12, R8.reuse, R135 ;  /* 0x00000087080c723e */ /* 0x060fe200000010ff */
[----:B------:R-:W-:Y:S01]  /*3e80*/  FADD.FTZ R4, R8, R5 ;  /* 0x0000000508047221 */ /* 0x000fe20000010000 */
[----:B------:R-:W-:Y:S01]  /*3e90*/  FADD.FTZ R5, R119, R34 ;  /* 0x0000002277057221 */ /* 0x000fe20000010000 */
[--C-:B------:R-:W-:Y:S02]  /*3ea0*/  IMAD.MOV.U32 R135, RZ, RZ, R151.reuse ;  /* 0x000000ffff877224 */ /* 0x100fe400078e0097 */
[----:B-1----:R-:W-:Y:S01]  /*3eb0*/  IMAD.MOV.U32 R145, RZ, RZ, R151 ;  /* 0x000000ffff917224 */ /* 0x002fe200078e0097 */
[----:B---3--:R-:W-:Y:S01]  /*3ec0*/  F2FP.BF16.F32.PACK_AB R14, R10, R141 ;  /* 0x0000008d0a0e723e */ /* 0x008fe200000010ff */
[----:B------:R-:W-:-:S04]  /*3ed0*/  FADD.FTZ R141, R141, R4 ;  /* 0x000000048d8d7221 */ /* 0x000fc80000010000 */
[----:B------:R2:W-:Y:S01]  /*3ee0*/  STSM.16.M88.4 [R16+0xc000], R12 ;  /* 0x00c0000c10007844 */ /* 0x0005e20000000200 */
[----:B------:R-:W-:Y:S01]  /*3ef0*/  FADD.FTZ R6, R10, R141 ;  /* 0x0000008d0a067221 */ /* 0x000fe20000010000 */
[----:B------:R-:W-:Y:S01]  /*3f00*/  IMAD.MOV.U32 R141, RZ, RZ, R151 ;  /* 0x000000ffff8d7224 */ /* 0x000fe200078e0097 */
[----:B------:R1:W-:Y:S06]  /*3f10*/  MEMBAR.ALL.CTA ;  /* 0x0000000000007992 */ /* 0x0003ec0000008000 */
[----:B-1----:R-:W1:Y:S02]  /*3f20*/  FENCE.VIEW.ASYNC.S ;  /* 0x00000000000073c6 */ /* 0x002e640000000000 */
[----:B-1----:R-:W-:Y:S01]  /*3f30*/  NOP ;  /* 0x0000000000007918 */ /* 0x002fe20000000000 */
[----:B------:R-:W-:Y:S05]  /*3f40*/  @!P2 BRA `(.L_x_15) ;  /* 0x0000002800d4a947 */ /* 0x000fea0003800000 */
[----:B------:R-:W-:Y:S01]  /*3f50*/  VIADD R8, R18, 0xfffffffe ;  /* 0xfffffffe12087836 */ /* 0x000fe20000000000 */
[----:B------:R-:W-:Y:S01]  /*3f60*/  CS2R R150, SRZ ;  /* 0x0000000000967805 */ /* 0x000fe2000001ff00 */
[----:B------:R-:W-:Y:S01]  /*3f70*/  IMAD.MOV.U32 R7, RZ, RZ, R9 ;  /* 0x000000ffff077224 */ /* 0x000fe200078e0009 */
[----:B------:R-:W-:Y:S01]  /*3f80*/  CS2R R148, SRZ ;  /* 0x0000000000947805 */ /* 0x000fe2000001ff00 */
[----:B------:R-:W-:Y:S01]  /*3f90*/  IMAD.MOV.U32 R4, RZ, RZ, R3 ;  /* 0x000000ffff047224 */ /* 0x000fe200078e0003 */
[----:B------:R-:W-:Y:S02]  /*3fa0*/  CS2R R146, SRZ ;  /* 0x0000000000927805 */ /* 0x000fe4000001ff00 */
[----:B------:R-:W-:Y:S02]  /*3fb0*/  CS2R R144, SRZ ;  /* 0x0000000000907805 */ /* 0x000fe4000001ff00 */
[----:B------:R-:W-:Y:S02]  /*3fc0*/  CS2R R142, SRZ ;  /* 0x00000000008e7805 */ /* 0x000fe4000001ff00 */
[----:B------:R-:W-:-:S02]  /*3fd0*/  CS2R R140, SRZ ;  /* 0x00000000008c7805 */ /* 0x000fc4000001ff00 */
[----:B------:R-:W-:Y:S02]  /*3fe0*/  CS2R R138, SRZ ;  /* 0x00000000008a7805 */ /* 0x000fe4000001ff00 */
[----:B------:R-:W-:Y:S02]  /*3ff0*/  CS2R R136, SRZ ;  /* 0x0000000000887805 */ /* 0x000fe4000001ff00 */
[----:B------:R-:W-:Y:S02]  /*4000*/  CS2R R134, SRZ ;  /* 0x0000000000867805 */ /* 0x000fe4000001ff00 */
[----:B------:R-:W-:Y:S02]  /*4010*/  CS2R R132, SRZ ;  /* 0x0000000000847805 */ /* 0x000fe4000001ff00 */
[----:B------:R-:W-:Y:S02]  /*4020*/  CS2R R130, SRZ ;  /* 0x0000000000827805 */ /* 0x000fe4000001ff00 */
[----:B------:R-:W-:-:S02]  /*4030*/  CS2R R128, SRZ ;  /* 0x0000000000807805 */ /* 0x000fc4000001ff00 */
[----:B------:R-:W-:Y:S02]  /*4040*/  CS2R R126, SRZ ;  /* 0x00000000007e7805 */ /* 0x000fe4000001ff00 */
[----:B------:R-:W-:Y:S02]  /*4050*/  CS2R R124, SRZ ;  /* 0x00000000007c7805 */ /* 0x000fe4000001ff00 */
[----:B------:R-:W-:Y:S02]  /*4060*/  CS2R R122, SRZ ;  /* 0x00000000007a7805 */ /* 0x000fe4000001ff00 */
[----:B------:R-:W-:Y:S01]  /*4070*/  CS2R R120, SRZ ;  /* 0x0000000000787805 */ /* 0x000fe2000001ff00 */
[----:B------:R-:W-:Y:S01]  /*4080*/  UMOV UR6, UR47 ;  /* 0x0000002f00067c82 */ /* 0x000fe20008000000 */
[----:B------:R-:W-:-:S05]  /*4090*/  UMOV UR5, UR46 ;  /* 0x0000002e00057c82 */ /* 0x000fca0008000000 */
.L_x_24:
[----:B------:R-:W-:Y:S01]  /*40a0*/  UIADD3 UR46, UR5, 0x1, URZ ;  /* 0x00000001052e7890 */ /* 0x000fe2000fffe03f */
[----:B------:R-:W-:-:S03]  /*40b0*/  ISETP.NE.AND P3, PT, R22, RZ, PT ;  /* 0x000000ff1600720c */ /* 0x000fc60003f65270 */
[----:B------:R-:W-:-:S04]  /*40c0*/  UISETP.NE.AND UP0, UPT, UR46, 0x2, UPT ;  /* 0x000000022e00788c */ /* 0x000fc8000bf05270 */
[----:B------:R-:W-:Y:S02]  /*40d0*/  USEL UR47, URZ, 0x1, UP0 ;  /* 0x000000013f2f7887 */ /* 0x000fe40008000000 */
[----:B------:R-:W-:Y:S02]  /*40e0*/  USEL UR46, UR46, URZ, UP0 ;  /* 0x0000003f2e2e7287 */ /* 0x000fe40008000000 */
[----:B------:R-:W-:Y:S02]  /*40f0*/  ULOP3.LUT UR47, UR6, UR47, URZ, 0x3c, !UPT ;  /* 0x0000002f062f7292 */ /* 0x000fe4000f8e3c3f */
[----:B-1----:R-:W-:Y:S10]  /*4100*/  @P3 BRA `(.L_x_16) ;  /* 0x00000000002c3947 */ /* 0x002ff40003800000 */
[----:B------:R-:W-:Y:S05]  /*4110*/  @!P0 BRA `(.L_x_17) ;  /* 0x0000000000048947 */ /* 0x000fea0003800000 */
[----:B------:R-:W-:Y:S01]  /*4120*/  BPT.TRAP 0x1 ;  /* 0x000000040000795c */ /* 0x000fe20000300000 */
.L_x_17:
[----:B------:R-:W-:Y:S01]  /*4130*/  ULEA UR7, UR46, UR40, 0x3 ;  /* 0x000000282e077291 */ /* 0x000fe2000f8e183f */
[----:B------:R-:W-:-:S05]  /*4140*/  IMAD.U32 R0, RZ, RZ, UR47 ;  /* 0x0000002fff007e24 */ /* 0x000fca000f8e00ff */
[----:B------:R-:W-:-:S04]  /*4150*/  SHF.L.U32 R0, R0, 0x1f, RZ ;  /* 0x0000001f00007819 */ /* 0x000fc800000006ff */
[----:B------:R1:W3:Y:S01]  /*4160*/  SYNCS.PHASECHK.TRANS64.TRYWAIT P2, [UR7+0x30830], R0 ;  /* 0x03083000ff0075a7 */ /* 0x0002e20008040147 */
[----:B------:R-:W-:Y:S05]  /*4170*/  @!P0 BRA `(.L_x_18) ;  /* 0x0000000000048947 */ /* 0x000fea0003800000 */
[----:B------:R-:W-:Y:S01]  /*4180*/  BPT.TRAP 0x1 ;  /* 0x000000040000795c */ /* 0x000fe20000300000 */
.L_x_18:
[----:B---3--:R-:W-:Y:S05]  /*4190*/  @P2 BRA `(.L_x_16) ;  /* 0x0000000000082947 */ /* 0x008fea0003800000 */
[----:B------:R-:W3:Y:S02]  /*41a0*/  SYNCS.PHASECHK.TRANS64.TRYWAIT P2, [UR7+0x30830], R0 ;  /* 0x03083000ff0075a7 */ /* 0x000ee40008040147 */
[----:B---3--:R-:W-:Y:S05]  /*41b0*/  @!P2 BRA `(.L_x_19) ;  /* 0x000000600044a947 */ /* 0x008fea0003800000 */
.L_x_16:
[----:B---3--:R-:W3:Y:S01]  /*41c0*/  S2R R3, SR_TID.X ;  /* 0x0000000000037919 */ /* 0x008ee20000002100 */
[----:B------:R-:W-:Y:S01]  /*41d0*/  R2UR UR20, R20 ;  /* 0x00000000141472ca */ /* 0x000fe200000e0000 */
[----:B------:R-:W-:Y:S01]  /*41e0*/  UIMAD UR22, UR46, 0x600, UR4 ;  /* 0x000006002e1678a4 */ /* 0x000fe2000f8e0204 */
[----:B------:R-:W-:Y:S01]  /*41f0*/  R2UR UR21, R21 ;  /* 0x00000000151572ca */ /* 0x000fe200000e0000 */
[----:B------:R-:W-:Y:S01]  /*4200*/  UMOV UR23, 0x40000040 ;  /* 0x4000004000177882 */ /* 0x000fe20000000000 */
[----:B------:R-:W-:Y:S01]  /*4210*/  UMOV UR11, 0x40000040 ;  /* 0x40000040000b7882 */ /* 0x000fe20000000000 */
[----:B------:R-:W-:Y:S02]  /*4220*/  UIADD3 UR10, UR22, 0x2, URZ ;  /* 0x00000002160a7890 */ /* 0x000fe4000fffe03f */
[----:B------:R-:W-:Y:S01]  /*4230*/  UIADD3 UR14, UR22, 0x4, URZ ;  /* 0x00000004160e7890 */ /* 0x000fe2000fffe03f */
[----:B------:R-:W-:Y:S01]  /*4240*/  UMOV UR15, 0x40000040 ;  /* 0x40000040000f7882 */ /* 0x000fe20000000000 */
[----:B------:R-:W-:Y:S01]  /*4250*/  UIADD3 UR18, UR22, 0x6, URZ ;  /* 0x0000000616127890 */ /* 0x000fe2000fffe03f */
[----:B------:R-:W-:Y:S01]  /*4260*/  UMOV UR19, 0x40000040 ;  /* 0x4000004000137882 */ /* 0x000fe20000000000 */
[----:B---3--:R-:W-:-:S05]  /*4270*/  SHF.R.U32.HI R3, RZ, 0x7, R3 ;  /* 0x00000007ff037819 */ /* 0x008fca0000011603 */
[----:B-1----:R-:W-:-:S05]  /*4280*/  VIADD R0, R3, 0x8 ;  /* 0x0000000803007836 */ /* 0x002fca0000000000 */
[----:B------:R1:W-:Y:S06]  /*4290*/  BAR.SYNC.DEFER_BLOCKING R0, 0x100 ;  /* 0x000400000000751d */ /* 0x0003ec0000010000 */
[----:B--2---:R-:W-:-:S06]  /*42a0*/  WARPGROUP.ARRIVE ;  /* 0x00000000000079c5 */ /* 0x004fcc0000000000 */
[----:B------:R-:W-:Y:S03]  /*42b0*/  HGMMA.64x192x16.F32.BF16 R24, gdesc[UR20], RZ, !UPT, gsb0 ;  /* 0x02e00000141879f0 */ /* 0x000fe6000c0018ff */
[----:B------:R-:W-:Y:S02]  /*42c0*/  WARPGROUP.DEPBAR.LE gsb0, 0x0 ;  /* 0x00008000000079c5 */ /* 0x000fe40000010000 */
[----:B------:R-:W-:-:S15]  /*42d0*/  WARPGROUP.ARRIVE ;  /* 0x00000000000079c5 */ /* 0x000fde0000000000 */
[----:B------:R-:W-:Y:S03]  /*42e0*/  HGMMA.64x192x16.F32.BF16 R24, gdesc[UR8], R24, gsb0 ;  /* 0x02e00000081879f0 */ /* 0x000fe60008001818 */
[----:B------:R-:W-:Y:S02]  /*42f0*/  WARPGROUP.DEPBAR.LE gsb0, 0x0 ;  /* 0x00008000000079c5 */ /* 0x000fe40000010000 */
[----:B------:R-:W-:-:S15]  /*4300*/  WARPGROUP.ARRIVE ;  /* 0x00000000000079c5 */ /* 0x000fde0000000000 */
[----:B------:R-:W-:Y:S03]  /*4310*/  HGMMA.64x192x16.F32.BF16 R24, gdesc[UR12], R24, gsb0 ;  /* 0x02e000000c1879f0 */ /* 0x000fe60008001818 */
[----:B------:R-:W-:Y:S02]  /*4320*/  WARPGROUP.DEPBAR.LE gsb0, 0x0 ;  /* 0x00008000000079c5 */ /* 0x000fe40000010000 */
[----:B------:R-:W-:-:S15]  /*4330*/  WARPGROUP.ARRIVE ;  /* 0x00000000000079c5 */ /* 0x000fde0000000000 */
[----:B------:R-:W-:Y:S03]  /*4340*/  HGMMA.64x192x16.F32.BF16 R24, gdesc[UR16], R24, gsb0 ;  /* 0x02e00000101879f0 */ /* 0x000fe60008001818 */
[----:B------:R-:W-:Y:S02]  /*4350*/  WARPGROUP.DEPBAR.LE gsb0, 0x0 ;  /* 0x00008000000079c5 */ /* 0x000fe40000010000 */
[----:B-1----:R-:W-:Y:S05]  /*4360*/  @P3 BRA `(.L_x_20) ;  /* 0x00000000002c3947 */ /* 0x002fea0003800000 */
[----:B------:R-:W-:Y:S05]  /*4370*/  @!P0 BRA `(.L_x_21) ;  /* 0x0000000000048947 */ /* 0x000fea0003800000 */
[----:B------:R-:W-:Y:S01]  /*4380*/  BPT.TRAP 0x1 ;  /* 0x000000040000795c */ /* 0x000fe20000300000 */
.L_x_21:
[----:B------:R-:W-:Y:S01]  /*4390*/  ULEA UR7, UR5, UR40, 0x3 ;  /* 0x0000002805077291 */ /* 0x000fe2000f8e183f */
[----:B------:R-:W-:-:S05]  /*43a0*/  IMAD.U32 R0, RZ, RZ, UR6 ;  /* 0x00000006ff007e24 */ /* 0x000fca000f8e00ff */
[----:B------:R-:W-:-:S04]  /*43b0*/  SHF.L.U32 R0, R0, 0x1f, RZ ;  /* 0x0000001f00007819 */ /* 0x000fc800000006ff */
[----:B------:R1:W2:Y:S01]  /*43c0*/  SYNCS.PHASECHK.TRANS64.TRYWAIT P2, [UR7+0x30850], R0 ;  /* 0x03085000ff0075a7 */ /* 0x0002a20008040147 */
[----:B------:R-:W-:Y:S05]  /*43d0*/  @!P0 BRA `(.L_x_22) ;  /* 0x0000000000048947 */ /* 0x000fea0003800000 */
[----:B------:R-:W-:Y:S01]  /*43e0*/  BPT.TRAP 0x1 ;  /* 0x000000040000795c */ /* 0x000fe20000300000 */
.L_x_22:
[----:B--2---:R-:W-:Y:S05]  /*43f0*/  @P2 BRA `(.L_x_20) ;  /* 0x0000000000082947 */ /* 0x004fea0003800000 */
[----:B------:R-:W2:Y:S02]  /*4400*/  SYNCS.PHASECHK.TRANS64.TRYWAIT P2, [UR7+0x30850], R0 ;  /* 0x03085000ff0075a7 */ /* 0x000ea40008040147 */
[----:B--2---:R-:W-:Y:S05]  /*4410*/  @!P2 BRA `(.L_x_23) ;  /* 0x0000005c00c4a947 */ /* 0x004fea0003800000 */
.L_x_20:
[----:B------:R-:W-:Y:S01]  /*4420*/  R2UR UR7, R19 ;  /* 0x00000000130772ca */ /* 0x000fe200000e0000 */
[----:B------:R-:W-:Y:S01]  /*4430*/  UIADD3 UR6, UR40, 0x400, URZ ;  /* 0x0000040028067890 */ /* 0x000fe2000fffe03f */
[----:B------:R-:W-:Y:S01]  /*4440*/  WARPGROUP.ARRIVE ;  /* 0x00000000000079c5 */ /* 0x000fe20000000000 */
[----:B------:R-:W-:Y:S01]  /*4450*/  UMOV UR23, 0x40000040 ;  /* 0x4000004000177882 */ /* 0x000fe20000000000 */
[----:B------:R-:W-:Y:S01]  /*4460*/  UMOV UR21, 0x40000040 ;  /* 0x4000004000157882 */ /* 0x000fe20000000000 */
[----:B------:R-:W-:Y:S01]  /*4470*/  USHF.R.U32.HI UR6, URZ, 0x4, UR6 ;  /* 0x000000043f067899 */ /* 0x000fe20008011606 */
[----:B-12---:R-:W-:Y:S02]  /*4480*/  FMNMX.FTZ R0, R24, R4, !PT ;  /* 0x0000000418007209 */ /* 0x006fe40007810000 */
[----:B------:R-:W-:Y:S01]  /*4490*/  FMNMX.FTZ R14, R26, R7, !PT ;  /* 0x000000071a0e7209 */ /* 0x000fe20007810000 */
[----:B------:R-:W-:Y:S01]  /*44a0*/  ULOP3.LUT UR6, UR6, 0x3fff, URZ, 0xc0, !UPT ;  /* 0x00003fff06067892 */ /* 0x000fe2000f8ec03f */
[----:B------:R-:W-:-:S03]  /*44b0*/  FMNMX.FTZ R3, R25, R0, !PT ;  /* 0x0000000019037209 */ /* 0x000fc60007810000 */
[----:B------:R-:W-:Y:S01]  /*44c0*/  UIADD3 UR7, UR7, 0x1e800, URZ ;  /* 0x0001e80007077890 */ /* 0x000fe2000fffe03f */
[----:B------:R-:W-:-:S03]  /*44d0*/  FMNMX.FTZ R0, R28, R3, !PT ;  /* 0x000000031c007209 */ /* 0x000fc60007810000 */
[----:B------:R-:W-:Y:S01]  /*44e0*/  USHF.R.U32.HI UR7, URZ, 0x4, UR7 ;  /* 0x000000043f077899 */ /* 0x000fe20008011607 */
[----:B------:R-:W-:-:S03]  /*44f0*/  FMNMX.FTZ R3, R29, R0, !PT ;  /* 0x000000001d037209 */ /* 0x000fc60007810000 */
[----:B------:R-:W-:Y:S01]  /*4500*/  ULOP3.LUT UR10, UR7, 0x3fff, URZ, 0xc0, !UPT ;  /* 0x00003fff070a7892 */ /* 0x000fe2000f8ec03f */
[----:B------:R-:W-:Y:S01]  /*4510*/  FMNMX.FTZ R0, R32, R3, !PT ;  /* 0x0000000320007209 */ /* 0x000fe20007810000 */
[----:B------:R-:W-:Y:S02]  /*4520*/  UIMAD UR7, UR5, 0x600, UR6 ;  /* 0x00000600050778a4 */ /* 0x000fe4000f8e0206 */
[----:B------:R-:W-:Y:S01]  /*4530*/  ULOP3.LUT UR6, UR10, 0x10000, URZ, 0xfc, !UPT ;  /* 0x000100000a067892 */ /* 0x000fe2000f8efc3f */
[----:B------:R-:W-:-:S04]  /*4540*/  FMNMX.FTZ R3, R33, R0, !PT ;  /* 0x0000000021037209 */ /* 0x000fc80007810000 */
[----:B------:R-:W-:Y:S01]  /*4550*/  UMOV UR22, UR7 ;  /* 0x0000000700167c82 */ /* 0x000fe20008000000 */
[----:B------:R-:W-:Y:S01]  /*4560*/  FMNMX.FTZ R0, R36, R3, !PT ;  /* 0x0000000324007209 */ /* 0x000fe20007810000 */
[----:B------:R-:W-:Y:S02]  /*4570*/  UMOV UR20, UR6 ;  /* 0x0000000600147c82 */ /* 0x000fe40008000000 */
[----:B------:R-:W-:Y:S01]  /*4580*/  HGMMA.64x64x16.F32.BF16 R120, gdesc[UR20].tnspB, R120, gsb0 ;  /* 0x40e00000147879f0 */ /* 0x000fe20008001878 */
[----:B------:R-:W-:Y:S01]  /*4590*/  UIADD3 UR22, UR7, 0x80, URZ ;  /* 0x0000008007167890 */ /* 0x000fe2000fffe03f */
[----:B------:R-:W-:Y:S01]  /*45a0*/  FMNMX.FTZ R3, R37, R0, !PT ;  /* 0x0000000025037209 */ /* 0x000fe20007810000 */
[----:B------:R-:W-:Y:S01]  /*45b0*/  UIADD3 UR20, UR6, 0x2, URZ ;  /* 0x0000000206147890 */ /* 0x000fe2000fffe03f */
[----:B------:R-:W-:Y:S01]  /*45c0*/  UMOV UR23, 0x40000040 ;  /* 0x4000004000177882 */ /* 0x000fe20000000000 */
[----:B------:R-:W-:Y:S01]  /*45d0*/  UMOV UR21, 0x40000040 ;  /* 0x4000004000157882 */ /* 0x000fe20000000000 */
[----:B------:R-:W-:-:S04]  /*45e0*/  FMNMX.FTZ R0, R40, R3, !PT ;  /* 0x0000000328007209 */ /* 0x000fc80007810000 */
        /* <DEDUP_REMOVED lines=16> */
[----:B------:R-:W-:Y:S01]  /*46f0*/  FMNMX.FTZ R3, R73, R0, !PT ;  /* 0x0000000049037209 */ /* 0x000fe20007810000 */
[----:B------:R-:W-:Y:S02]  /*4700*/  WARPGROUP.DEPBAR.LE gsb0, 0x0 ;  /* 0x00008000000079c5 */ /* 0x000fe40000010000 */
[----:B------:R-:W-:Y:S01]  /*4710*/  WARPGROUP.ARRIVE ;  /* 0x00000000000079c5 */ /* 0x000fe20000000000 */
[----:B------:R-:W-:-:S04]  /*4720*/  FMNMX.FTZ R0, R76, R3, !PT ;  /* 0x000000034c007209 */ /* 0x000fc80007810000 */
[----:B------:R-:W-:Y:S01]  /*4730*/  FMNMX.FTZ R3, R77, R0, !PT ;  /* 0x000000004d037209 */ /* 0x000fe20007810000 */
[----:B------:R-:W-:Y:S01]  /*4740*/  HGMMA.64x64x16.F32.BF16 R120, gdesc[UR20].tnspB, R120, gsb0 ;  /* 0x40e00000147879f0 */ /* 0x000fe20008001878 */
[----:B------:R-:W-:Y:S02]  /*4750*/  UIADD3 UR22, UR7, 0x100, URZ ;  /* 0x0000010007167890 */ /* 0x000fe4000fffe03f */
[----:B------:R-:W-:Y:S01]  /*4760*/  UIADD3 UR20, UR6, 0x4, URZ ;  /* 0x0000000406147890 */ /* 0x000fe2000fffe03f */
[----:B------:R-:W-:Y:S01]  /*4770*/  FMNMX.FTZ R0, R80, R3, !PT ;  /* 0x0000000350007209 */ /* 0x000fe20007810000 */
[----:B------:R-:W-:Y:S01]  /*4780*/  UMOV UR23, 0x40000040 ;  /* 0x4000004000177882 */ /* 0x000fe20000000000 */
[----:B------:R-:W-:Y:S02]  /*4790*/  UMOV UR21, 0x40000040 ;  /* 0x4000004000157882 */ /* 0x000fe40000000000 */
        /* <DEDUP_REMOVED lines=24> */
[----:B------:R-:W1:Y:S01]  /*4920*/  SHFL.BFLY PT, R3, R10, 0x2, 0x1f ;  /* 0x0c401f000a037f89 */ /* 0x000e6200000e0000 */
[----:B------:R-:W-:Y:S01]  /*4930*/  UMOV UR23, 0x40000040 ;  /* 0x4000004000177882 */ /* 0x000fe20000000000 */
[----:B------:R-:W-:Y:S01]  /*4940*/  UMOV UR21, 0x40000040 ;  /* 0x4000004000157882 */ /* 0x000fe20000000000 */
[----:B-1----:R-:W-:-:S05]  /*4950*/  FMNMX.FTZ R11, R10, R3, !PT ;  /* 0x000000030a0b7209 */ /* 0x002fca0007810000 */
[----:B------:R-:W1:Y:S02]  /*4960*/  SHFL.BFLY PT, R0, R11, 0x1, 0x1f ;  /* 0x0c201f000b007f89 */ /* 0x000e6400000e0000 */
[----:B-1----:R-:W-:Y:S02]  /*4970*/  FMNMX.FTZ R3, R11, R0, !PT ;  /* 0x000000000b037209 */ /* 0x002fe40007810000 */
[----:B------:R-:W1:Y:S03]  /*4980*/  LDC R0, c[0x0][0x988] ;  /* 0x00026200ff007b82 */ /* 0x000e660000000800 */
[C---:B------:R-:W-:Y:S01]  /*4990*/  FADD.FTZ R4, -R3.reuse, R4 ;  /* 0x0000000403047221 */ /* 0x040fe20000010100 */
[----:B------:R-:W-:Y:S02]  /*49a0*/  WARPGROUP.DEPBAR.LE gsb0, 0x0 ;  /* 0x00008000000079c5 */ /* 0x000fe40000010000 */
[----:B------:R-:W-:Y:S01]  /*49b0*/  WARPGROUP.ARRIVE ;  /* 0x00000000000079c5 */ /* 0x000fe20000000000 */
[----:B-1----:R-:W-:-:S05]  /*49c0*/  FMUL.FTZ R9, R3, R0 ;  /* 0x0000000003097220 */ /* 0x002fca0000410000 */
[----:B------:R-:W-:Y:S01]  /*49d0*/  HGMMA.64x64x16.F32.BF16 R120, gdesc[UR20].tnspB, R120, gsb0 ;  /* 0x40e00000147879f0 */ /* 0x000fe20008001878 */
[----:B------:R-:W-:Y:S01]  /*49e0*/  UIADD3 UR22, UR7, 0x200, URZ ;  /* 0x0000020007167890 */ /* 0x000fe2000fffe03f */
[-C--:B------:R-:W-:Y:S01]  /*49f0*/  FMUL.FTZ R4, R4, R0.reuse ;  /* 0x0000000004047220 */ /* 0x080fe20000410000 */
[----:B------:R-:W-:Y:S01]  /*4a00*/  UIADD3 UR20, UR6, 0x600, URZ ;  /* 0x0000060006147890 */ /* 0x000fe2000fffe03f */
[-CC-:B------:R-:W-:Y:S01]  /*4a10*/  FFMA.FTZ R24, R24, R0.reuse, -R9.reuse ;  /* 0x0000000018187223 */ /* 0x180fe20000010809 */
[----:B------:R-:W-:Y:S01]  /*4a20*/  UMOV UR23, 0x40000040 ;  /* 0x4000004000177882 */ /* 0x000fe20000000000 */
[----:B------:R-:W-:Y:S01]  /*4a30*/  UMOV UR21, 0x40000040 ;  /* 0x4000004000157882 */ /* 0x000fe20000000000 */
[-CC-:B------:R-:W-:Y:S01]  /*4a40*/  FFMA.FTZ R25, R25, R0.reuse, -R9.reuse ;  /* 0x0000000019197223 */ /* 0x180fe20000010809 */
        /* <DEDUP_REMOVED lines=45> */
[----:B------:R-:W-:Y:S01]  /*4d20*/  FFMA.FTZ R117, R117, R0, -R9 ;  /* 0x0000000075757223 */ /* 0x000fe20000010809 */
[----:B------:R-:W-:Y:S08]  /*4d30*/  MUFU.EX2 R10, R4 ;  /* 0x00000004000a7308 */ /* 0x000ff00000000800 */
[----:B------:R1:W2:Y:S08]  /*4d40*/  MUFU.EX2 R9, R24 ;  /* 0x0000001800097308 */ /* 0x0002b00000000800 */
[----:B------:R-:W3:Y:S01]  /*4d50*/  MUFU.EX2 R4, R25 ;  /* 0x0000001900047308 */ /* 0x000ee20000000800 */
[----:B-1----:R-:W1:Y:S01]  /*4d60*/  S2R R24, SR_TID.X ;  /* 0x0000000000187919 */ /* 0x002e620000002100 */
[----:B------:R-:W-:-:S02]  /*4d70*/  WARPGROUP.DEPBAR.LE gsb0, 0x0 ;  /* 0x00008000000079c5 */ /* 0x000fc40000010000 */
[----:B------:R-:W-:Y:S01]  /*4d80*/  WARPGROUP.ARRIVE ;  /* 0x00000000000079c5 */ /* 0x000fe20000000000 */
[----:B--2---:R-:W-:-:S03]  /*4d90*/  FFMA.FTZ R11, R10, R6, R9 ;  /* 0x000000060a0b7223 */ /* 0x004fc60000010009 */
[----:B------:R-:W-:Y:S02]  /*4da0*/  MUFU.EX2 R29, R29 ;  /* 0x0000001d001d7308 */ /* 0x000fe40000000800 */
[----:B------:R-:W-:Y:S01]  /*4db0*/  HGMMA.64x64x16.F32.BF16 R120, gdesc[UR20].tnspB, R120, gsb0 ;  /* 0x40e00000147879f0 */ /* 0x000fe20008001878 */
[----:B------:R-:W-:Y:S02]  /*4dc0*/  UIADD3 UR22, UR7, 0x280, URZ ;  /* 0x0000028007167890 */ /* 0x000fe4000fffe03f */
[----:B------:R-:W-:Y:S01]  /*4dd0*/  UIADD3 UR20, UR6, 0x602, URZ ;  /* 0x0000060206147890 */ /* 0x000fe2000fffe03f */
[C---:B---3--:R-:W-:Y:S01]  /*4de0*/  FADD.FTZ R6, R4.reuse, R11 ;  /* 0x0000000b04067221 */ /* 0x048fe20000010000 */
[----:B------:R-:W-:Y:S01]  /*4df0*/  UMOV UR23, 0x40000040 ;  /* 0x4000004000177882 */ /* 0x000fe20000000000 */
[----:B------:R-:W-:Y:S01]  /*4e00*/  UMOV UR21, 0x40000040 ;  /* 0x4000004000157882 */ /* 0x000fe20000000000 */
[----:B------:R-:W-:Y:S01]  /*4e10*/  F2FP.BF16.F32.PACK_AB R4, R4, R9 ;  /* 0x000000090404723e */ /* 0x000fe200000010ff */
[----:B------:R-:W-:Y:S08]  /*4e20*/  MUFU.EX2 R12, R32 ;  /* 0x00000020000c7308 */ /* 0x000ff00000000800 */
[----:B------:R-:W2:Y:S01]  /*4e30*/  MUFU.EX2 R9, R28 ;  /* 0x0000001c00097308 */ /* 0x000ea20000000800 */
[----:B-1----:R-:W-:-:S02]  /*4e40*/  SHF.R.U32.HI R23, RZ, 0x7, R24 ;  /* 0x00000007ff177819 */ /* 0x002fc40000011618 */
[----:B------:R-:W-:-:S05]  /*4e50*/  ISETP.GE.U32.AND P2, PT, R24, 0x180, PT ;  /* 0x000001801800780c */ /* 0x000fca0003f46070 */
[----:B------:R-:W1:Y:S08]  /*4e60*/  MUFU.EX2 R33, R33 ;  /* 0x0000002100217308 */ /* 0x000e700000000800 */
[----:B------:R-:W3:Y:S01]  /*4e70*/  MUFU.EX2 R36, R36 ;  /* 0x0000002400247308 */ /* 0x000ee20000000800 */
[----:B--2---:R-:W-:-:S04]  /*4e80*/  FADD.FTZ R6, R9, R6 ;  /* 0x0000000609067221 */ /* 0x004fc80000010000 */
[C---:B------:R-:W-:Y:S01]  /*4e90*/  FADD.FTZ R11, R29.reuse, R6 ;  /* 0x000000061d0b7221 */ /* 0x040fe20000010000 */
[----:B------:R-:W-:Y:S02]  /*4ea0*/  F2FP.BF16.F32.PACK_AB R6, R29, R9 ;  /* 0x000000091d06723e */ /* 0x000fe400000010ff */
[----:B------:R-:W-:Y:S01]  /*4eb0*/  FMNMX.FTZ R9, R27, R14, !PT ;  /* 0x0000000e1b097209 */ /* 0x000fe20007810000 */
[----:B------:R-:W-:Y:S01]  /*4ec0*/  FADD.FTZ R11, R12, R11 ;  /* 0x0000000b0c0b7221 */ /* 0x000fe20000010000 */
[----:B------:R-:W-:Y:S01]  /*4ed0*/  MUFU.EX2 R41, R41 ;  /* 0x0000002900297308 */ /* 0x000fe20000000800 */
[C---:B-1----:R-:W-:Y:S02]  /*4ee0*/  F2FP.BF16.F32.PACK_AB R12, R33.reuse, R12 ;  /* 0x0000000c210c723e */ /* 0x042fe400000010ff */
[----:B------:R-:W-:Y:S01]  /*4ef0*/  FMNMX.FTZ R14, R30, R9, !PT ;  /* 0x000000091e0e7209 */ /* 0x000fe20007810000 */
[----:B------:R-:W-:-:S03]  /*4f00*/  FADD.FTZ R11, R33, R11 ;  /* 0x0000000b210b7221 */ /* 0x000fc60000010000 */
[----:B------:R-:W-:Y:S01]  /*4f10*/  FMNMX.FTZ R9, R31, R14, !PT ;  /* 0x0000000e1f097209 */ /* 0x000fe20007810000 */
[----:B---3--:R-:W-:Y:S01]  /*4f20*/  FADD.FTZ R11, R36, R11 ;  /* 0x0000000b240b7221 */ /* 0x008fe20000010000 */
[----:B------:R-:W-:Y:S02]  /*4f30*/  MUFU.EX2 R45, R45 ;  /* 0x0000002d002d7308 */ /* 0x000fe40000000800 */
[----:B------:R-:W-:-:S04]  /*4f40*/  FMNMX.FTZ R14, R34, R9, !PT ;  /* 0x00000009220e7209 */ /* 0x000fc80007810000 */
[----:B------:R-:W-:Y:S02]  /*4f50*/  FMNMX.FTZ R9, R35, R14, !PT ;  /* 0x0000000e23097209 */ /* 0x000fe40007810000 */
[----:B------:R-:W-:Y:S02]  /*4f60*/  MUFU.EX2 R48, R48 ;  /* 0x0000003000307308 */ /* 0x000fe40000000800 */
[----:B------:R-:W-:-:S04]  /*4f70*/  FMNMX.FTZ R14, R38, R9, !PT ;  /* 0x00000009260e7209 */ /* 0x000fc80007810000 */
[----:B------:R-:W-:Y:S02]  /*4f80*/  FMNMX.FTZ R9, R39, R14, !PT ;  /* 0x0000000e27097209 */ /* 0x000fe40007810000 */
[----:B------:R-:W-:Y:S02]  /*4f90*/  MUFU.EX2 R49, R49 ;  /* 0x0000003100317308 */ /* 0x000fe40000000800 */
[----:B------:R-:W-:-:S04]  /*4fa0*/  FMNMX.FTZ R14, R42, R9, !PT ;  /* 0x000000092a0e7209 */ /* 0x000fc80007810000 */
[----:B------:R-:W-:Y:S02]  /*4fb0*/  FMNMX.FTZ R9, R43, R14, !PT ;  /* 0x0000000e2b097209 */ /* 0x000fe40007810000 */
[----:B------:R-:W-:Y:S01]  /*4fc0*/  MUFU.EX2 R52, R52 ;  /* 0x0000003400347308 */ /* 0x000fe20000000800 */
[----:B------:R-:W-:Y:S02]  /*4fd0*/  WARPGROUP.DEPBAR.LE gsb0, 0x0 ;  /* 0x00008000000079c5 */ /* 0x000fe40000010000 */
[----:B------:R-:W-:Y:S01]  /*4fe0*/  WARPGROUP.ARRIVE ;  /* 0x00000000000079c5 */ /* 0x000fe20000000000 */
[----:B------:R-:W-:-:S04]  /*4ff0*/  FMNMX.FTZ R14, R46, R9, !PT ;  /* 0x000000092e0e7209 */ /* 0x000fc80007810000 */
[----:B------:R-:W-:Y:S01]  /*5000*/  FMNMX.FTZ R9, R47, R14, !PT ;  /* 0x0000000e2f097209 */ /* 0x000fe20007810000 */
[----:B------:R-:W-:Y:S01]  /*5010*/  HGMMA.64x64x16.F32.BF16 R120, gdesc[UR20].tnspB, R120, gsb0 ;  /* 0x40e00000147879f0 */ /* 0x000fe20008001878 */
[----:B------:R-:W-:Y:S01]  /*5020*/  UIADD3 UR22, UR7, 0x300, URZ ;  /* 0x0000030007167890 */ /* 0x000fe2000fffe03f */
[----:B------:R-:W-:Y:S01]  /*5030*/  MUFU.EX2 R53, R53 ;  /* 0x0000003500357308 */ /* 0x000fe20000000800 */
[----:B------:R-:W-:Y:S01]  /*5040*/  UIADD3 UR20, UR6, 0x604, URZ ;  /* 0x0000060406147890 */ /* 0x000fe2000fffe03f */
[----:B------:R-:W-:Y:S01]  /*5050*/  FMNMX.FTZ R14, R50, R9, !PT ;  /* 0x00000009320e7209 */ /* 0x000fe20007810000 */
[----:B------:R-:W-:Y:S01]  /*5060*/  UMOV UR23, 0x40000040 ;  /* 0x4000004000177882 */ /* 0x000fe20000000000 */
[----:B------:R-:W-:Y:S02]  /*5070*/  UMOV UR21, 0x40000040 ;  /* 0x4000004000157882 */ /* 0x000fe40000000000 */
[----:B------:R-:W-:Y:S02]  /*5080*/  FMNMX.FTZ R9, R51, R14, !PT ;  /* 0x0000000e33097209 */ /* 0x000fe40007810000 */
        /* <DEDUP_REMOVED lines=28> */
[----:B------:R-:W-:Y:S01]  /*5250*/  MUFU.EX2 R73, R73 ;  /* 0x0000004900497308 */ /* 0x000fe20000000800 */
[----:B------:R-:W-:Y:S01]  /*5260*/  FMNMX.FTZ R9, R87, R14, !PT ;  /* 0x0000000e57097209 */ /* 0x000fe20007810000 */
[----:B------:R-:W-:Y:S01]  /*5270*/  HGMMA.64x64x16.F32.BF16 R120, gdesc[UR20].tnspB, R120, gsb0 ;  /* 0x40e00000147879f0 */ /* 0x000fe20008001878 */
[----:B------:R-:W-:Y:S02]  /*5280*/  UIADD3 UR22, UR7, 0x380, URZ ;  /* 0x0000038007167890 */ /* 0x000fe4000fffe03f */
[----:B------:R-:W-:Y:S01]  /*5290*/  UIADD3 UR20, UR6, 0x606, URZ ;  /* 0x0000060606147890 */ /* 0x000fe2000fffe03f */
[----:B------:R-:W-:Y:S01]  /*52a0*/  FMNMX.FTZ R14, R90, R9, !PT ;  /* 0x000000095a0e7209 */ /* 0x000fe20007810000 */
[----:B------:R-:W-:Y:S01]  /*52b0*/  UMOV UR23, 0x40000040 ;  /* 0x4000004000177882 */ /* 0x000fe20000000000 */
[----:B------:R-:W-:Y:S01]  /*52c0*/  UMOV UR21, 0x40000040 ;  /* 0x4000004000157882 */ /* 0x000fe20000000000 */
[----:B------:R-:W-:Y:S01]  /*52d0*/  MUFU.EX2 R76, R76 ;  /* 0x0000004c004c7308 */ /* 0x000fe20000000800 */
[----:B------:R-:W-:-:S04]  /*52e0*/  FMNMX.FTZ R9, R91, R14, !PT ;  /* 0x0000000e5b097209 */ /* 0x000fc80007810000 */
[----:B------:R-:W-:-:S03]  /*52f0*/  FMNMX.FTZ R14, R94, R9, !PT ;  /* 0x000000095e0e7209 */ /* 0x000fc60007810000 */
        /* <DEDUP_REMOVED lines=19> */
[----:B------:R-:W-:-:S05]  /*5430*/  FMNMX.FTZ R14, R119, R14, !PT ;  /* 0x0000000e770e7209 */ /* 0x000fca0007810000 */
[----:B------:R-:W1:Y:S02]  /*5440*/  SHFL.BFLY PT, R9, R14, 0x2, 0x1f ;  /* 0x0c401f000e097f89 */ /* 0x000e6400000e0000 */
[----:B------:R-:W-:Y:S01]  /*5450*/  MUFU.EX2 R92, R92 ;  /* 0x0000005c005c7308 */ /* 0x000fe20000000800 */
[----:B------:R-:W-:Y:S02]  /*5460*/  WARPGROUP.DEPBAR.LE gsb0, 0x0 ;  /* 0x00008000000079c5 */ /* 0x000fe40000010000 */
[----:B------:R-:W-:-:S05]  /*5470*/  WARPGROUP.ARRIVE ;  /* 0x00000000000079c5 */ /* 0x000fca0000000000 */
[----:B------:R-:W-:Y:S01]  /*5480*/  MUFU.EX2 R93, R93 ;  /* 0x0000005d005d7308 */ /* 0x000fe20000000800 */
[----:B------:R-:W-:Y:S01]  /*5490*/  HGMMA.64x64x16.F32.BF16 R120, gdesc[UR20].tnspB, R120, gsb0 ;  /* 0x40e00000147879f0 */ /* 0x000fe20008001878 */
[----:B------:R-:W-:Y:S02]  /*54a0*/  UIADD3 UR22, UR7, 0x400, URZ ;  /* 0x0000040007167890 */ /* 0x000fe4000fffe03f */
[----:B------:R-:W-:-:S04]  /*54b0*/  UIADD3 UR20, UR6, 0xc00, URZ ;  /* 0x00000c0006147890 */ /* 0x000fc8000fffe03f */
[----:B------:R-:W-:Y:S01]  /*54c0*/  MUFU.EX2 R96, R96 ;  /* 0x0000006000607308 */ /* 0x000fe20000000800 */
[----:B------:R-:W-:Y:S01]  /*54d0*/  UMOV UR23, 0x40000040 ;  /* 0x4000004000177882 */ /* 0x000fe20000000000 */
[----:B------:R-:W-:Y:S01]  /*54e0*/  UMOV UR21, 0x40000040 ;  /* 0x4000004000157882 */ /* 0x000fe20000000000 */
[----:B-1----:R-:W-:-:S05]  /*54f0*/  FMNMX.FTZ R15, R14, R9, !PT ;  /* 0x000000090e0f7209 */ /* 0x002fca0007810000 */
[----:B------:R-:W-:Y:S01]  /*5500*/  MUFU.EX2 R97, R97 ;  /* 0x0000006100617308 */ /* 0x000fe20000000800 */
[----:B------:R-:W1:Y:S07]  /*5510*/  SHFL.BFLY PT, R18, R15, 0x1, 0x1f ;  /* 0x0c201f000f127f89 */ /* 0x000e6e00000e0000 */
[----:B------:R-:W-:Y:S08]  /*5520*/  MUFU.EX2 R100, R100 ;  /* 0x0000006400647308 */ /* 0x000ff00000000800 */
[----:B------:R-:W-:Y:S08]  /*5530*/  MUFU.EX2 R101, R101 ;  /* 0x0000006500657308 */ /* 0x000ff00000000800 */
[----:B------:R-:W-:Y:S01]  /*5540*/  MUFU.EX2 R104, R104 ;  /* 0x0000006800687308 */ /* 0x000fe20000000800 */
[----:B-1----:R-:W-:Y:S01]  /*5550*/  FMNMX.FTZ R9, R15, R18, !PT ;  /* 0x000000120f097209 */ /* 0x002fe20007810000 */
[----:B------:R-:W-:-:S04]  /*5560*/  IMAD.U32 R15, RZ, RZ, UR46 ;  /* 0x0000002eff0f7e24 */ /* 0x000fc8000f8e00ff */
[----:B------:R-:W-:Y:S01]  /*5570*/  FADD.FTZ R7, -R9, R7 ;  /* 0x0000000709077221 */ /* 0x000fe20000010100 */
[----:B------:R-:W-:Y:S01]  /*5580*/  @!P1 LEA R15, R15, UR40, 0x3 ;  /* 0x000000280f0f9c11 */ /* 0x000fe2000f8e18ff */
[-C--:B------:R-:W-:Y:S01]  /*5590*/  FMUL.FTZ R13, R9, R0.reuse ;  /* 0x00000000090d7220 */ /* 0x080fe20000410000 */
[----:B------:R-:W-:Y:S01]  /*55a0*/  MUFU.EX2 R105, R105 ;  /* 0x0000006900697308 */ /* 0x000fe20000000800 */
[-C--:B------:R-:W-:Y:S01]  /*55b0*/  FMUL.FTZ R18, R7, R0.reuse ;  /* 0x0000000007127220 */ /* 0x080fe20000410000 */
[----:B------:R-:W-:Y:S02]  /*55c0*/  VIADD R7, R23, 0x9 ;  /* 0x0000000917077836 */ /* 0x000fe40000000000 */
[-CC-:B------:R-:W-:Y:S01]  /*55d0*/  FFMA.FTZ R26, R26, R0.reuse, -R13.reuse ;  /* 0x000000001a1a7223 */ /* 0x180fe2000001080d */
[----:B------:R-:W-:Y:S02]  /*55e0*/  @!P1 VIADD R15, R15, 0x30840 ;  /* 0x000308400f0f9836 */ /* 0x000fe40000000000 */
        /* <DEDUP_REMOVED lines=25> */
[----:B------:R-:W-:-:S02]  /*5780*/  WARPGROUP.DEPBAR.LE gsb0, 0x0 ;  /* 0x00008000000079c5 */ /* 0x000fc40000010000 */
[----:B------:R-:W-:Y:S01]  /*5790*/  WARPGROUP.ARRIVE ;  /* 0x00000000000079c5 */ /* 0x000fe20000000000 */
[-CC-:B------:R-:W-:Y:S01]  /*57a0*/  FFMA.FTZ R78, R78, R0.reuse, -R13.reuse ;  /* 0x000000004e4e7223 */ /* 0x180fe2000001080d */
[-CC-:B------:R-:W-:Y:S01]  /*57b0*/  FFMA.FTZ R79, R79, R0.reuse, -R13.reuse ;  /* 0x000000004f4f7223 */ /* 0x180fe2000001080d */
[-CC-:B------:R-:W-:Y:S01]  /*57c0*/  FFMA.FTZ R82, R82, R0.reuse, -R13.reuse ;  /* 0x0000000052527223 */ /* 0x180fe2000001080d */
[-CC-:B------:R-:W-:Y:S01]  /*57d0*/  FFMA.FTZ R83, R83, R0.reuse, -R13.reuse ;  /* 0x0000000053537223 */ /* 0x180fe2000001080d */
[-CC-:B------:R-:W-:Y:S01]  /*57e0*/  FFMA.FTZ R86, R86, R0.reuse, -R13.reuse ;  /* 0x0000000056567223 */ /* 0x180fe2000001080d */
[----:B------:R-:W-:Y:S01]  /*57f0*/  HGMMA.64x64x16.F32.BF16 R120, gdesc[UR20].tnspB, R120, gsb0 ;  /* 0x40e00000147879f0 */ /* 0x000fe20008001878 */
[----:B------:R-:W-:Y:S01]  /*5800*/  UIADD3 UR22, UR7, 0x480, URZ ;  /* 0x0000048007167890 */ /* 0x000fe2000fffe03f */
[-CC-:B------:R-:W-:Y:S01]  /*5810*/  FFMA.FTZ R87, R87, R0.reuse, -R13.reuse ;  /* 0x0000000057577223 */ /* 0x180fe2000001080d */
        /* <DEDUP_REMOVED lines=19> */
[----:B------:R-:W-:Y:S01]  /*5950*/  SEL R13, R7, 0x9, !P2 ;  /* 0x00000009070d7807 */ /* 0x000fe20005000000 */
[----:B------:R-:W-:Y:S01]  /*5960*/  MUFU.EX2 R18, R18 ;  /* 0x0000001200127308 */ /* 0x000fe20000000800 */
[----:B------:R-:W-:-:S02]  /*5970*/  @!P1 PRMT R15, RZ, 0x654, R15 ;  /* 0x00000654ff0f9816 */ /* 0x000fc4000000000f */
[C---:B------:R-:W-:Y:S01]  /*5980*/  ISETP.GT.AND P2, PT, R8.reuse, RZ, PT ;  /* 0x000000ff0800720c */ /* 0x040fe20003f44270 */
[----:B------:R-:W-:-:S04]  /*5990*/  VIADD R8, R8, 0xffffffff ;  /* 0xffffffff08087836 */ /* 0x000fc80000000000 */
[----:B------:R-:W1:Y:S08]  /*59a0*/  MUFU.EX2 R7, R26 ;  /* 0x0000001a00077308 */ /* 0x000e700000000800 */
[----:B------:R-:W2:Y:S08]  /*59b0*/  MUFU.EX2 R14, R27 ;  /* 0x0000001b000e7308 */ /* 0x000eb00000000800 */
[----:B------:R-:W-:Y:S08]  /*59c0*/  MUFU.EX2 R30, R30 ;  /* 0x0000001e001e7308 */ /* 0x000ff00000000800 */
[----:B------:R-:W3:Y:S08]  /*59d0*/  MUFU.EX2 R31, R31 ;  /* 0x0000001f001f7308 */ /* 0x000ef00000000800 */
[----:B------:R-:W-:Y:S08]  /*59e0*/  MUFU.EX2 R34, R34 ;  /* 0x0000002200227308 */ /* 0x000ff00000000800 */
[----:B------:R-:W4:Y:S01]  /*59f0*/  MUFU.EX2 R35, R35 ;  /* 0x0000002300237308 */ /* 0x000f220000000800 */
[----:B------:R-:W-:-:S02]  /*5a00*/  WARPGROUP.DEPBAR.LE gsb0, 0x0 ;  /* 0x00008000000079c5 */ /* 0x000fc40000010000 */
[----:B------:R-:W-:-:S05]  /*5a10*/  WARPGROUP.ARRIVE ;  /* 0x00000000000079c5 */ /* 0x000fca0000000000 */
[----:B------:R-:W-:Y:S01]  /*5a20*/  MUFU.EX2 R39, R39 ;  /* 0x0000002700277308 */ /* 0x000fe20000000800 */
[----:B------:R-:W-:Y:S01]  /*5a30*/  HGMMA.64x64x16.F32.BF16 R120, gdesc[UR20].tnspB, R120, gsb0 ;  /* 0x40e00000147879f0 */ /* 0x000fe20008001878 */
[----:B------:R-:W-:Y:S02]  /*5a40*/  UIADD3 UR22, UR7, 0x500, URZ ;  /* 0x0000050007167890 */ /* 0x000fe4000fffe03f */
[----:B------:R-:W-:-:S04]  /*5a50*/  UIADD3 UR20, UR6, 0xc04, URZ ;  /* 0x00000c0406147890 */ /* 0x000fc8000fffe03f */
[----:B------:R-:W-:Y:S01]  /*5a60*/  MUFU.EX2 R43, R43 ;  /* 0x0000002b002b7308 */ /* 0x000fe20000000800 */
[----:B------:R-:W-:Y:S01]  /*5a70*/  UMOV UR23, 0x40000040 ;  /* 0x4000004000177882 */ /* 0x000fe20000000000 */
[----:B------:R-:W-:-:S06]  /*5a80*/  UMOV UR21, 0x40000040 ;  /* 0x4000004000157882 */ /* 0x000fcc0000000000 */
[----:B------:R-:W-:Y:S08]  /*5a90*/  MUFU.EX2 R47, R47 ;  /* 0x0000002f002f7308 */ /* 0x000ff00000000800 */
[----:B------:R-:W-:Y:S08]  /*5aa0*/  MUFU.EX2 R50, R50 ;  /* 0x0000003200327308 */ /* 0x000ff00000000800 */
[----:B------:R-:W-:Y:S08]  /*5ab0*/  MUFU.EX2 R26, R51 ;  /* 0x00000033001a7308 */ /* 0x000ff00000000800 */
[----:B------:R-:W-:Y:S08]  /*5ac0*/  MUFU.EX2 R51, R54 ;  /* 0x0000003600337308 */ /* 0x000ff00000000800 */
[----:B------:R-:W-:Y:S08]  /*5ad0*/  MUFU.EX2 R55, R55 ;  /* 0x0000003700377308 */ /* 0x000ff00000000800 */
[----:B------:R-:W-:Y:S08]  /*5ae0*/  MUFU.EX2 R58, R58 ;  /* 0x0000003a003a7308 */ /* 0x000ff00000000800 */
[----:B------:R-:W-:Y:S08]  /*5af0*/  MUFU.EX2 R25, R59 ;  /* 0x0000003b00197308 */ /* 0x000ff00000000800 */
[----:B------:R-:W-:Y:S01]  /*5b00*/  MUFU.EX2 R59, R62 ;  /* 0x0000003e003b7308 */ /* 0x000fe20000000800 */
        /* <DEDUP_REMOVED lines=9> */
[----:B------:R-:W-:-:S05]  /*5ba0*/  UMOV UR6, UR47 ;  /* 0x0000002f00067c82 */ /* 0x000fca0008000000 */
        /* <DEDUP_REMOVED lines=11> */
[----:B------:R-:W-:Y:S07]  /*5c60*/  HGMMA.64x64x16.F32.BF16 R120, gdesc[UR20].tnspB, R120, gsb0 ;  /* 0x40e00000147879f0 */ /* 0x000fee0008001878 */
[----:B------:R-:W-:Y:S08]  /*5c70*/  MUFU.EX2 R86, R86 ;  /* 0x0000005600567308 */ /* 0x000ff00000000800 */
        /* <DEDUP_REMOVED lines=10> */
[----:B------:R5:W-:Y:S06]  /*5d20*/  BAR.ARV R13, 0x100 ;  /* 0x0004000d0000751d */ /* 0x000bec0000002000 */
[----:B------:R1:W-:Y:S01]  /*5d30*/  @!P1 SYNCS.ARRIVE.TRANS64.RED.A1T0 RZ, [R15+URZ], RZ ;  /* 0x000000ff0fff99a7 */ /* 0x0003e2000810043f */
[----:B------:R-:W-:Y:S01]  /*5d40*/  MUFU.EX2 R108, R108 ;  /* 0x0000006c006c7308 */ /* 0x000fe20000000800 */
[-C--:B------:R-:W-:Y:S01]  /*5d50*/  FMUL.FTZ R120, R120, R10.reuse ;  /* 0x0000000a78787220 */ /* 0x080fe20000410000 */
[-C--:B------:R-:W-:Y:S01]  /*5d60*/  FMUL.FTZ R121, R121, R10.reuse ;  /* 0x0000000a79797220 */ /* 0x080fe20000410000 */
[-C--:B------:R-:W-:Y:S01]  /*5d70*/  FMUL.FTZ R124, R124, R10.reuse ;  /* 0x0000000a7c7c7220 */ /* 0x080fe20000410000 */
[-C--:B------:R-:W-:Y:S01]  /*5d80*/  FMUL.FTZ R125, R125, R10.reuse ;  /* 0x0000000a7d7d7220 */ /* 0x080fe20000410000 */
[-C--:B------:R-:W-:Y:S01]  /*5d90*/  FMUL.FTZ R128, R128, R10.reuse ;  /* 0x0000000a80807220 */ /* 0x080fe20000410000 */
[-C--:B------:R-:W-:Y:S01]  /*5da0*/  FMUL.FTZ R129, R129, R10.reuse ;  /* 0x0000000a81817220 */ /* 0x080fe20000410000 */
[----:B-1----:R-:W-:Y:S01]  /*5db0*/  IMAD.U32 R15, RZ, RZ, UR5 ;  /* 0x00000005ff0f7e24 */ /* 0x002fe2000f8e00ff */
[----:B------:R-:W-:Y:S01]  /*5dc0*/  MUFU.EX2 R109, R109 ;  /* 0x0000006d006d7308 */ /* 0x000fe20000000800 */
[----:B------:R-:W-:Y:S01]  /*5dd0*/  UMOV UR5, UR46 ;  /* 0x0000002e00057c82 */ /* 0x000fe20008000000 */
[-C--:B------:R-:W-:Y:S01]  /*5de0*/  FMUL.FTZ R132, R132, R10.reuse ;  /* 0x0000000a84847220 */ /* 0x080fe20000410000 */
[-C--:B------:R-:W-:Y:S01]  /*5df0*/  FMUL.FTZ R133, R133, R10.reuse ;  /* 0x0000000a85857220 */ /* 0x080fe20000410000 */
[----:B------:R-:W-:Y:S01]  /*5e00*/  @!P1 LEA R15, R15, UR40, 0x3 ;  /* 0x000000280f0f9c11 */ /* 0x000fe2000f8e18ff */
[-C--:B------:R-:W-:Y:S01]  /*5e10*/  FMUL.FTZ R136, R136, R10.reuse ;  /* 0x0000000a88887220 */ /* 0x080fe20000410000 */
[-C--:B------:R-:W-:Y:S01]  /*5e20*/  FMUL.FTZ R137, R137, R10.reuse ;  /* 0x0000000a89897220 */ /* 0x080fe20000410000 */
[----:B------:R-:W-:Y:S01]  /*5e30*/  FMUL.FTZ R140, R140, R10 ;  /* 0x0000000a8c8c7220 */ /* 0x000fe20000410000 */
[----:B------:R-:W-:Y:S01]  /*5e40*/  MUFU.EX2 R111, R111 ;  /* 0x0000006f006f7308 */ /* 0x000fe20000000800 */
[----:B-----5:R-:W-:-:S02]  /*5e50*/  @!P1 VIADD R13, R15, 0x30860 ;  /* 0x000308600f0d9836 */ /* 0x020fc40000000000 */
[-C--:B------:R-:W-:Y:S01]  /*5e60*/  FMUL.FTZ R141, R141, R10.reuse ;  /* 0x0000000a8d8d7220 */ /* 0x080fe20000410000 */
[-C--:B------:R-:W-:Y:S01]  /*5e70*/  FMUL.FTZ R144, R144, R10.reuse ;  /* 0x0000000a90907220 */ /* 0x080fe20000410000 */
[-C--:B------:R-:W-:Y:S01]  /*5e80*/  FMUL.FTZ R145, R145, R10.reuse ;  /* 0x0000000a91917220 */ /* 0x080fe20000410000 */
[----:B------:R-:W-:Y:S01]  /*5e90*/  FMUL.FTZ R148, R148, R10 ;  /* 0x0000000a94947220 */ /* 0x000fe20000410000 */
[----:B------:R-:W-:Y:S01]  /*5ea0*/  @!P1 PRMT R15, RZ, 0x654, R13 ;  /* 0x00000654ff0f9816 */ /* 0x000fe2000000000d */
[----:B------:R-:W-:Y:S01]  /*5eb0*/  FFMA.FTZ R13, R18, R5, R7 ;  /* 0x00000005120d7223 */ /* 0x000fe20000010007 */
[C---:B--2---:R-:W-:Y:S01]  /*5ec0*/  F2FP.BF16.F32.PACK_AB R5, R14.reuse, R7 ;  /* 0x000000070e05723e */ /* 0x044fe200000010ff */
[----:B------:R-:W-:Y:S01]  /*5ed0*/  MUFU.EX2 R112, R112 ;  /* 0x0000007000707308 */ /* 0x000fe20000000800 */
[----:B---3--:R-:W-:Y:S01]  /*5ee0*/  F2FP.BF16.F32.PACK_AB R7, R31, R30 ;  /* 0x0000001e1f07723e */ /* 0x008fe200000010ff */
[----:B------:R-:W-:Y:S01]  /*5ef0*/  FADD.FTZ R13, R14, R13 ;  /* 0x0000000d0e0d7221 */ /* 0x000fe20000010000 */
[----:B------:R1:W-:Y:S01]  /*5f00*/  @!P1 SYNCS.ARRIVE.TRANS64.RED.A1T0 RZ, [R15+URZ], RZ ;  /* 0x000000ff0fff99a7 */ /* 0x0003e2000810043f */
[----:B------:R-:W-:Y:S01]  /*5f10*/  FMUL.FTZ R149, R149, R10 ;  /* 0x0000000a95957220 */ /* 0x000fe20000410000 */
[----:B------:R-:W-:Y:S01]  /*5f20*/  FMUL.FTZ R122, R122, R18 ;  /* 0x000000127a7a7220 */ /* 0x000fe20000410000 */
[----:B------:R-:W-:Y:S01]  /*5f30*/  FADD.FTZ R30, R30, R13 ;  /* 0x0000000d1e1e7221 */ /* 0x000fe20000010000 */
[----:B------:R2:W-:Y:S01]  /*5f40*/  STSM.16.M88.4 [R2+0x1e800], R4 ;  /* 0x01e8000402007844 */ /* 0x0005e20000000200 */
[----:B------:R-:W3:Y:S01]  /*5f50*/  MUFU.EX2 R14, R37 ;  /* 0x00000025000e7308 */ /* 0x000ee20000000800 */
[----:B----4-:R-:W-:Y:S01]  /*5f60*/  F2FP.BF16.F32.PACK_AB R13, R35, R34 ;  /* 0x00000022230d723e */ /* 0x010fe200000010ff */
[----:B------:R-:W-:Y:S01]  /*5f70*/  FADD.FTZ R31, R31, R30 ;  /* 0x0000001e1f1f7221 */ /* 0x000fe20000010000 */
[-C--:B------:R-:W-:Y:S01]  /*5f80*/  FMUL.FTZ R123, R123, R18.reuse ;  /* 0x000000127b7b7220 */ /* 0x080fe20000410000 */
[-C--:B------:R-:W-:Y:S01]  /*5f90*/  FMUL.FTZ R126, R126, R18.reuse ;  /* 0x000000127e7e7220 */ /* 0x080fe20000410000 */
[-C--:B------:R-:W-:Y:S01]  /*5fa0*/  FMUL.FTZ R127, R127, R18.reuse ;  /* 0x000000127f7f7220 */ /* 0x080fe20000410000 */
[----:B------:R-:W-:Y:S01]  /*5fb0*/  FADD.FTZ R28, R34, R31 ;  /* 0x0000001f221c7221 */ /* 0x000fe20000010000 */
[-C--:B------:R-:W-:Y:S01]  /*5fc0*/  FMUL.FTZ R130, R130, R18.reuse ;  /* 0x0000001282827220 */ /* 0x080fe20000410000 */
[----:B-1----:R-:W1:Y:S01]  /*5fd0*/  MUFU.EX2 R15, R38 ;  /* 0x00000026000f7308 */ /* 0x002e620000000800 */
[-C--:B------:R-:W-:Y:S01]  /*5fe0*/  FMUL.FTZ R131, R131, R18.reuse ;  /* 0x0000001283837220 */ /* 0x080fe20000410000 */
[----:B------:R-:W-:Y:S01]  /*5ff0*/  FADD.FTZ R28, R35, R28 ;  /* 0x0000001c231c7221 */ /* 0x000fe20000010000 */
[-C--:B------:R-:W-:Y:S01]  /*6000*/  FMUL.FTZ R134, R134, R18.reuse ;  /* 0x0000001286867220 */ /* 0x080fe20000410000 */
[-C--:B------:R-:W-:Y:S01]  /*6010*/  FMUL.FTZ R135, R135, R18.reuse ;  /* 0x0000001287877220 */ /* 0x080fe20000410000 */
[-C--:B------:R-:W-:Y:S01]  /*6020*/  FMUL.FTZ R138, R138, R18.reuse ;  /* 0x000000128a8a7220 */ /* 0x080fe20000410000 */
[-C--:B------:R-:W-:Y:S01]  /*6030*/  FMUL.FTZ R139, R139, R18.reuse ;  /* 0x000000128b8b7220 */ /* 0x080fe20000410000 */
[----:B------:R-:W-:Y:S01]  /*6040*/  FMUL.FTZ R142, R142, R18 ;  /* 0x000000128e8e7220 */ /* 0x000fe20000410000 */
[----:B--2---:R-:W2:Y:S01]  /*6050*/  MUFU.EX2 R4, R40 ;  /* 0x0000002800047308 */ /* 0x004ea20000000800 */
[C---:B---3--:R-:W-:Y:S01]  /*6060*/  FADD.FTZ R11, R14.reuse, R11 ;  /* 0x0000000b0e0b7221 */ /* 0x048fe20000010000 */
[----:B------:R-:W-:Y:S01]  /*6070*/  F2FP.BF16.F32.PACK_AB R14, R14, R36 ;  /* 0x000000240e0e723e */ /* 0x000fe200000010ff */
[-C--:B------:R-:W-:Y:S01]  /*6080*/  FMUL.FTZ R143, R143, R18.reuse ;  /* 0x000000128f8f7220 */ /* 0x080fe20000410000 */
[-C--:B------:R-:W-:Y:S01]  /*6090*/  FMUL.FTZ R146, R146, R18.reuse ;  /* 0x0000001292927220 */ /* 0x080fe20000410000 */
[-C--:B------:R-:W-:Y:S01]  /*60a0*/  FMUL.FTZ R147, R147, R18.reuse ;  /* 0x0000001293937220 */ /* 0x080fe20000410000 */
[-C--:B------:R-:W-:Y:S01]  /*60b0*/  FMUL.FTZ R150, R150, R18.reuse ;  /* 0x0000001296967220 */ /* 0x080fe20000410000 */
[----:B------:R-:W-:Y:S01]  /*60c0*/  FMUL.FTZ R151, R151, R18 ;  /* 0x0000001297977220 */ /* 0x000fe20000410000 */
[----:B------:R-:W3:Y:S01]  /*60d0*/  MUFU.EX2 R5, R42 ;  /* 0x0000002a00057308 */ /* 0x000ee20000000800 */
[----:B-1----:R-:W-:Y:S01]  /*60e0*/  FADD.FTZ R28, R15, R28 ;  /* 0x0000001c0f1c7221 */ /* 0x002fe20000010000 */
[----:B------:R-:W-:-:S03]  /*60f0*/  F2FP.BF16.F32.PACK_AB R15, R39, R15 ;  /* 0x0000000f270f723e */ /* 0x000fc600000010ff */
[----:B------:R-:W-:Y:S02]  /*6100*/  FADD.FTZ R28, R39, R28 ;  /* 0x0000001c271c7221 */ /* 0x000fe40000010000 */
[----:B------:R1:W-:Y:S01]  /*6110*/  STSM.16.M88.4 [R152], R12 ;  /* 0x0000000c98007844 */ /* 0x0003e20000000200 */
[----:B------:R-:W4:Y:S01]  /*6120*/  MUFU.EX2 R6, R44 ;  /* 0x0000002c00067308 */ /* 0x000f220000000800 */
[----:B--2---:R-:W-:Y:S01]  /*6130*/  FADD.FTZ R30, R4, R11 ;  /* 0x0000000b041e7221 */ /* 0x004fe20000010000 */
[----:B------:R-:W-:-:S03]  /*6140*/  F2FP.BF16.F32.PACK_AB R4, R41, R4 ;  /* 0x000000042904723e */ /* 0x000fc600000010ff */
[----:B------:R-:W-:-:S03]  /*6150*/  FADD.FTZ R11, R41, R30 ;  /* 0x0000001e290b7221 */ /* 0x000fc60000010000 */
[----:B------:R-:W2:Y:S01]  /*6160*/  MUFU.EX2 R7, R46 ;  /* 0x0000002e00077308 */ /* 0x000ea20000000800 */
[----:B---3--:R-:W-:Y:S01]  /*6170*/  FADD.FTZ R28, R5, R28 ;  /* 0x0000001c051c7221 */ /* 0x008fe20000010000 */
[----:B------:R-:W-:-:S03]  /*6180*/  F2FP.BF16.F32.PACK_AB R5, R43, R5 ;  /* 0x000000052b05723e */ /* 0x000fc600000010ff */
[----:B------:R-:W-:-:S03]  /*6190*/  FADD.FTZ R28, R43, R28 ;  /* 0x0000001c2b1c7221 */ /* 0x000fc60000010000 */
[----:B-1----:R-:W-:Y:S01]  /*61a0*/  MUFU.EX2 R13, R110 ;  /* 0x0000006e000d7308 */ /* 0x002fe20000000800 */
[----:B----4-:R-:W-:Y:S01]  /*61b0*/  FADD.FTZ R30, R6, R11 ;  /* 0x0000000b061e7221 */ /* 0x010fe20000010000 */
[----:B------:R-:W-:-:S03]  /*61c0*/  F2FP.BF16.F32.PACK_AB R6, R45, R6 ;  /* 0x000000062d06723e */ /* 0x000fc600000010ff */
[----:B------:R-:W-:-:S03]  /*61d0*/  FADD.FTZ R11, R45, R30 ;  /* 0x0000001e2d0b7221 */ /* 0x000fc60000010000 */
[----:B------:R-:W-:Y:S01]  /*61e0*/  MUFU.EX2 R15, R114 ;  /* 0x00000072000f7308 */ /* 0x000fe20000000800 */
[----:B--2---:R-:W-:Y:S01]  /*61f0*/  FADD.FTZ R28, R7, R28 ;  /* 0x0000001c071c7221 */ /* 0x004fe20000010000 */
[----:B------:R-:W-:Y:S01]  /*6200*/  FADD.FTZ R30, R48, R11 ;  /* 0x0000000b301e7221 */ /* 0x000fe20000010000 */
[----:B------:R-:W-:Y:S02]  /*6210*/  F2FP.BF16.F32.PACK_AB R48, R49, R48 ;  /* 0x000000303130723e */ /* 0x000fe400000010ff */
[----:B------:R-:W-:Y:S01]  /*6220*/  FADD.FTZ R11, R47, R28 ;  /* 0x0000001c2f0b7221 */ /* 0x000fe20000010000 */
[----:B------:R-:W-:Y:S01]  /*6230*/  FADD.FTZ R27, R49, R30 ;  /* 0x0000001e311b7221 */ /* 0x000fe20000010000 */
[----:B------:R-:W-:Y:S01]  /*6240*/  F2FP.BF16.F32.PACK_AB R49, R26, R50 ;  /* 0x000000321a31723e */ /* 0x000fe200000010ff */
[----:B------:R-:W-:Y:S01]  /*6250*/  MUFU.EX2 R113, R113 ;  /* 0x0000007100717308 */ /* 0x000fe20000000800 */
[----:B------:R-:W-:Y:S01]  /*6260*/  FADD.FTZ R11, R50, R11 ;  /* 0x0000000b320b7221 */ /* 0x000fe20000010000 */
[----:B------:R-:W-:Y:S01]  /*6270*/  FADD.FTZ R30, R52, R27 ;  /* 0x0000001b341e7221 */ /* 0x000fe20000010000 */
[----:B------:R-:W-:-:S02]  /*6280*/  F2FP.BF16.F32.PACK_AB R7, R47, R7 ;  /* 0x000000072f07723e */ /* 0x000fc400000010ff */
[----:B------:R-:W-:Y:S01]  /*6290*/  FADD.FTZ R28, R26, R11 ;  /* 0x0000000b1a1c7221 */ /* 0x000fe20000010000 */
[C---:B------:R-:W-:Y:S01]  /*62a0*/  FADD.FTZ R27, R53.reuse, R30 ;  /* 0x0000001e351b7221 */ /* 0x040fe20000010000 */
[----:B------:R-:W-:Y:S01]  /*62b0*/  F2FP.BF16.F32.PACK_AB R50, R53, R52 ;  /* 0x000000343532723e */ /* 0x000fe200000010ff */
[----:B------:R1:W-:Y:S01]  /*62c0*/  STSM.16.M88.4 [R17], R4 ;  /* 0x0000000411007844 */ /* 0x0003e20000000200 */
[----:B------:R-:W-:Y:S01]  /*62d0*/  FADD.FTZ R28, R51, R28 ;  /* 0x0000001c331c7221 */ /* 0x000fe20000010000 */
[----:B------:R-:W-:Y:S01]  /*62e0*/  FADD.FTZ R30, R56, R27 ;  /* 0x0000001b381e7221 */ /* 0x000fe20000010000 */
[----:B------:R-:W2:Y:S01]  /*62f0*/  MUFU.EX2 R11, R91 ;  /* 0x0000005b000b7308 */ /* 0x000ea20000000800 */
[----:B------:R-:W-:Y:S01]  /*6300*/  F2FP.BF16.F32.PACK_AB R56, R57, R56 ;  /* 0x000000383938723e */ /* 0x000fe200000010ff */
[----:B------:R-:W-:Y:S01]  /*6310*/  FADD.FTZ R27, R55, R28 ;  /* 0x0000001c371b7221 */ /* 0x000fe20000010000 */
[----:B------:R-:W-:Y:S01]  /*6320*/  FADD.FTZ R29, R57, R30 ;  /* 0x0000001e391d7221 */ /* 0x000fe20000010000 */
[----:B------:R-:W-:-:S02]  /*6330*/  F2FP.BF16.F32.PACK_AB R51, R55, R51 ;  /* 0x000000333733723e */ /* 0x000fc400000010ff */
[----:B------:R-:W-:Y:S01]  /*6340*/  FADD.FTZ R28, R58, R27 ;  /* 0x0000001b3a1c7221 */ /* 0x000fe20000010000 */
[----:B------:R-:W-:Y:S01]  /*6350*/  FADD.FTZ R30, R60, R29 ;  /* 0x0000001d3c1e7221 */ /* 0x000fe20000010000 */
[----:B------:R-:W3:Y:S01]  /*6360*/  MUFU.EX2 R91, R94 ;  /* 0x0000005e005b7308 */ /* 0x000ee20000000800 */
[C---:B------:R-:W-:Y:S01]  /*6370*/  F2FP.BF16.F32.PACK_AB R57, R25.reuse, R58 ;  /* 0x0000003a1939723e */ /* 0x040fe200000010ff */
[----:B------:R-:W-:Y:S01]  /*6380*/  FADD.FTZ R28, R25, R28 ;  /* 0x0000001c191c7221 */ /* 0x000fe20000010000 */
[C---:B------:R-:W-:Y:S01]  /*6390*/  FADD.FTZ R27, R61.reuse, R30 ;  /* 0x0000001e3d1b7221 */ /* 0x040fe20000010000 */
[----:B------:R-:W-:Y:S01]  /*63a0*/  F2FP.BF16.F32.PACK_AB R58, R61, R60 ;  /* 0x0000003c3d3a723e */ /* 0x000fe200000010ff */
[----:B------:R4:W-:Y:S01]  /*63b0*/  STSM.16.M88.4 [R16], R48 ;  /* 0x0000003010007844 */ /* 0x0009e20000000200 */
[----:B------:R-:W-:Y:S01]  /*63c0*/  FADD.FTZ R28, R59, R28 ;  /* 0x0000001c3b1c7221 */ /* 0x000fe20000010000 */
[----:B------:R-:W-:Y:S01]  /*63d0*/  FADD.FTZ R30, R64, R27 ;  /* 0x0000001b401e7221 */ /* 0x000fe20000010000 */
[----:B------:R-:W5:Y:S01]  /*63e0*/  MUFU.EX2 R115, R115 ;  /* 0x0000007300737308 */ /* 0x000f620000000800 */
[----:B------:R-:W-:Y:S01]  /*63f0*/  F2FP.BF16.F32.PACK_AB R64, R65, R64 ;  /* 0x000000404140723e */ /* 0x000fe200000010ff */
[----:B------:R-:W-:Y:S01]  /*6400*/  FADD.FTZ R27, R63, R28 ;  /* 0x0000001c3f1b7221 */ /* 0x000fe20000010000 */
[----:B------:R-:W-:Y:S01]  /*6410*/  FADD.FTZ R29, R65, R30 ;  /* 0x0000001e411d7221 */ /* 0x000fe20000010000 */
[----:B------:R-:W-:-:S02]  /*6420*/  F2FP.BF16.F32.PACK_AB R59, R63, R59 ;  /* 0x0000003b3f3b723e */ /* 0x000fc400000010ff */
[----:B------:R-:W-:Y:S01]  /*6430*/  FADD.FTZ R27, R66, R27 ;  /* 0x0000001b421b7221 */ /* 0x000fe20000010000 */
[----:B------:R-:W-:Y:S01]  /*6440*/  FADD.FTZ R28, R68, R29 ;  /* 0x0000001d441c7221 */ /* 0x000fe20000010000 */
[----:B------:R-:W4:Y:S01]  /*6450*/  MUFU.EX2 R116, R116 ;  /* 0x0000007400747308 */ /* 0x000f220000000800 */
[C---:B------:R-:W-:Y:S01]  /*6460*/  F2FP.BF16.F32.PACK_AB R65, R24.reuse, R66 ;  /* 0x000000421841723e */ /* 0x040fe200000010ff */
[----:B------:R-:W-:Y:S01]  /*6470*/  FADD.FTZ R26, R24, R27 ;  /* 0x0000001b181a7221 */ /* 0x000fe20000010000 */
[C---:B------:R-:W-:Y:S01]  /*6480*/  FADD.FTZ R27, R69.reuse, R28 ;  /* 0x0000001c451b7221 */ /* 0x040fe20000010000 */
[----:B------:R-:W-:Y:S01]  /*6490*/  F2FP.BF16.F32.PACK_AB R66, R69, R68 ;  /* 0x000000444542723e */ /* 0x000fe200000010ff */
[----:B------:R2:W-:Y:S01]  /*64a0*/  STSM.16.M88.4 [R2+0x24800], R56 ;  /* 0x0248003802007844 */ /* 0x0005e20000000200 */
[----:B------:R-:W-:Y:S01]  /*64b0*/  FADD.FTZ R26, R67, R26 ;  /* 0x0000001a431a7221 */ /* 0x000fe20000010000 */
[----:B------:R-:W-:Y:S01]  /*64c0*/  FADD.FTZ R28, R72, R27 ;  /* 0x0000001b481c7221 */ /* 0x000fe20000010000 */
[----:B------:R-:W4:Y:S01]  /*64d0*/  MUFU.EX2 R117, R117 ;  /* 0x0000007500757308 */ /* 0x000f220000000800 */
[----:B------:R-:W-:Y:S01]  /*64e0*/  F2FP.BF16.F32.PACK_AB R72, R73, R72 ;  /* 0x000000484948723e */ /* 0x000fe200000010ff */
[----:B------:R-:W-:Y:S01]  /*64f0*/  FADD.FTZ R27, R71, R26 ;  /* 0x0000001a471b7221 */ /* 0x000fe20000010000 */
[----:B------:R-:W-:Y:S01]  /*6500*/  FADD.FTZ R29, R73, R28 ;  /* 0x0000001c491d7221 */ /* 0x000fe20000010000 */
[----:B------:R-:W-:-:S02]  /*6510*/  F2FP.BF16.F32.PACK_AB R67, R71, R67 ;  /* 0x000000434743723e */ /* 0x000fc400000010ff */
[----:B------:R-:W-:Y:S01]  /*6520*/  FADD.FTZ R26, R74, R27 ;  /* 0x0000001b4a1a7221 */ /* 0x000fe20000010000 */
[----:B------:R-:W-:Y:S01]  /*6530*/  FADD.FTZ R28, R76, R29 ;  /* 0x0000001d4c1c7221 */ /* 0x000fe20000010000 */
[----:B------:R-:W-:Y:S01]  /*6540*/  MUFU.EX2 R119, R119 ;  /* 0x0000007700777308 */ /* 0x000fe20000000800 */
[C---:B------:R-:W-:Y:S01]  /*6550*/  F2FP.BF16.F32.PACK_AB R73, R23.reuse, R74 ;  /* 0x0000004a1749723e */ /* 0x040fe200000010ff */
[----:B------:R-:W-:Y:S01]  /*6560*/  FADD.FTZ R26, R23, R26 ;  /* 0x0000001a171a7221 */ /* 0x000fe20000010000 */
[C---:B-1----:R-:W-:Y:S01]  /*6570*/  FADD.FTZ R5, R77.reuse, R28 ;  /* 0x0000001c4d057221 */ /* 0x042fe20000010000 */
[----:B------:R-:W-:Y:S01]  /*6580*/  F2FP.BF16.F32.PACK_AB R74, R77, R76 ;  /* 0x0000004c4d4a723e */ /* 0x000fe200000010ff */
[----:B------:R1:W-:Y:S01]  /*6590*/  STSM.16.M88.4 [R154], R64 ;  /* 0x000000409a007844 */ /* 0x0003e20000000200 */
[----:B------:R-:W-:Y:S01]  /*65a0*/  FADD.FTZ R26, R75, R26 ;  /* 0x0000001a4b1a7221 */ /* 0x000fe20000010000 */
[----:B------:R-:W-:Y:S01]  /*65b0*/  FADD.FTZ R4, R80, R5 ;  /* 0x0000000550047221 */ /* 0x000fe20000010000 */
[----:B------:R-:W-:-:S02]  /*65c0*/  F2FP.BF16.F32.PACK_AB R80, R81, R80 ;  /* 0x000000505150723e */ /* 0x000fc400000010ff */
[----:B------:R-:W-:Y:S01]  /*65d0*/  FADD.FTZ R5, R79, R26 ;  /* 0x0000001a4f057221 */ /* 0x000fe20000010000 */
[----:B------:R-:W-:Y:S01]  /*65e0*/  FADD.FTZ R7, R81, R4 ;  /* 0x0000000451077221 */ /* 0x000fe20000010000 */
[----:B------:R-:W-:Y:S02]  /*65f0*/  F2FP.BF16.F32.PACK_AB R75, R79, R75 ;  /* 0x0000004b4f4b723e */ /* 0x000fe400000010ff */
[----:B------:R-:W-:Y:S01]  /*6600*/  FADD.FTZ R4, R82, R5 ;  /* 0x0000000552047221 */ /* 0x000fe20000010000 */
[----:B------:R-:W-:Y:S01]  /*6610*/  FADD.FTZ R6, R84, R7 ;  /* 0x0000000754067221 */ /* 0x000fe20000010000 */
[C---:B------:R-:W-:Y:S01]  /*6620*/  F2FP.BF16.F32.PACK_AB R81, R83.reuse, R82 ;  /* 0x000000525351723e */ /* 0x040fe200000010ff */
[----:B------:R1:W-:Y:S01]  /*6630*/  STSM.16.M88.4 [R17+0x6000], R72 ;  /* 0x0060004811007844 */ /* 0x0003e20000000200 */
[----:B------:R-:W-:Y:S01]  /*6640*/  FADD.FTZ R5, R83, R4 ;  /* 0x0000000453057221 */ /* 0x000fe20000010000 */
[C---:B------:R-:W-:Y:S01]  /*6650*/  FADD.FTZ R7, R85.reuse, R6 ;  /* 0x0000000655077221 */ /* 0x040fe20000010000 */
[----:B------:R-:W-:-:S02]  /*6660*/  F2FP.BF16.F32.PACK_AB R82, R85, R84 ;  /* 0x000000545552723e */ /* 0x000fc400000010ff */
[----:B------:R-:W-:Y:S01]  /*6670*/  FADD.FTZ R4, R86, R5 ;  /* 0x0000000556047221 */ /* 0x000fe20000010000 */
[----:B------:R-:W-:Y:S01]  /*6680*/  FADD.FTZ R6, R88, R7 ;  /* 0x0000000758067221 */ /* 0x000fe20000010000 */
[----:B------:R-:W-:Y:S02]  /*6690*/  F2FP.BF16.F32.PACK_AB R88, R89, R88 ;  /* 0x000000585958723e */ /* 0x000fe400000010ff */
[----:B------:R-:W-:Y:S01]  /*66a0*/  FADD.FTZ R5, R87, R4 ;  /* 0x0000000457057221 */ /* 0x000fe20000010000 */
[----:B------:R-:W-:Y:S01]  /*66b0*/  FADD.FTZ R7, R89, R6 ;  /* 0x0000000659077221 */ /* 0x000fe20000010000 */
[----:B--2---:R-:W-:Y:S02]  /*66c0*/  F2FP.BF16.F32.PACK_AB R89, R11, R90 ;  /* 0x0000005a0b59723e */ /* 0x004fe400000010ff */
[----:B------:R-:W-:Y:S01]  /*66d0*/  FADD.FTZ R4, R90, R5 ;  /* 0x000000055a047221 */ /* 0x000fe20000010000 */
[----:B------:R-:W-:Y:S01]  /*66e0*/  FADD.FTZ R6, R92, R7 ;  /* 0x000000075c067221 */ /* 0x000fe20000010000 */
[----:B------:R-:W-:-:S02]  /*66f0*/  F2FP.BF16.F32.PACK_AB R83, R87, R86 ;  /* 0x000000565753723e */ /* 0x000fc400000010ff */
[----:B------:R-:W-:Y:S01]  /*6700*/  FADD.FTZ R4, R11, R4 ;  /* 0x000000040b047221 */ /* 0x000fe20000010000 */
[C---:B------:R-:W-:Y:S01]  /*6710*/  FADD.FTZ R5, R93.reuse, R6 ;  /* 0x000000065d057221 */ /* 0x040fe20000010000 */
[----:B------:R-:W2:Y:S01]  /*6720*/  MUFU.EX2 R11, R118 ;  /* 0x00000076000b7308 */ /* 0x000ea20000000800 */
[----:B------:R-:W-:Y:S01]  /*6730*/  F2FP.BF16.F32.PACK_AB R90, R93, R92 ;  /* 0x0000005c5d5a723e */ /* 0x000fe200000010ff */
[----:B---3--:R-:W-:Y:S01]  /*6740*/  FADD.FTZ R4, R91, R4 ;  /* 0x000000045b047221 */ /* 0x008fe20000010000 */
[----:B------:R-:W-:Y:S01]  /*6750*/  FADD.FTZ R6, R96, R5 ;  /* 0x0000000560067221 */ /* 0x000fe20000010000 */
[----:B------:R-:W-:Y:S01]  /*6760*/  F2FP.BF16.F32.PACK_AB R96, R97, R96 ;  /* 0x000000606160723e */ /* 0x000fe200000010ff */
[----:B------:R1:W-:Y:S01]  /*6770*/  STSM.16.M88.4 [R16+0x6000], R80 ;  /* 0x0060005010007844 */ /* 0x0003e20000000200 */
[----:B------:R-:W-:Y:S01]  /*6780*/  FADD.FTZ R5, R95, R4 ;  /* 0x000000045f057221 */ /* 0x000fe20000010000 */
[----:B------:R-:W-:Y:S01]  /*6790*/  FADD.FTZ R7, R97, R6 ;  /* 0x0000000661077221 */ /* 0x000fe20000010000 */
[----:B------:R-:W-:-:S02]  /*67a0*/  F2FP.BF16.F32.PACK_AB R91, R95, R91 ;  /* 0x0000005b5f5b723e */ /* 0x000fc400000010ff */
[----:B------:R-:W-:Y:S01]  /*67b0*/  FADD.FTZ R4, R98, R5 ;  /* 0x0000000562047221 */ /* 0x000fe20000010000 */
[----:B------:R-:W-:Y:S01]  /*67c0*/  FADD.FTZ R6, R100, R7 ;  /* 0x0000000764067221 */ /* 0x000fe20000010000 */
[C---:B------:R-:W-:Y:S01]  /*67d0*/  F2FP.BF16.F32.PACK_AB R97, R99.reuse, R98 ;  /* 0x000000626361723e */ /* 0x040fe200000010ff */
[----:B------:R1:W-:Y:S01]  /*67e0*/  STSM.16.M88.4 [R2+0x2a800], R88 ;  /* 0x02a8005802007844 */ /* 0x0003e20000000200 */
[----:B------:R-:W-:Y:S01]  /*67f0*/  FADD.FTZ R5, R99, R4 ;  /* 0x0000000463057221 */ /* 0x000fe20000010000 */
[C---:B------:R-:W-:Y:S01]  /*6800*/  FADD.FTZ R7, R101.reuse, R6 ;  /* 0x0000000665077221 */ /* 0x040fe20000010000 */
[----:B------:R-:W-:Y:S02]  /*6810*/  F2FP.BF16.F32.PACK_AB R98, R101, R100 ;  /* 0x000000646562723e */ /* 0x000fe400000010ff */
        /* <DEDUP_REMOVED lines=9> */
[----:B------:R1:W-:Y:S01]  /*68b0*/  STSM.16.M88.4 [R153], R96 ;  /* 0x0000006099007844 */ /* 0x0003e20000000200 */
[----:B------:R-:W-:Y:S01]  /*68c0*/  FADD.FTZ R4, R107, R4 ;  /* 0x000000046b047221 */ /* 0x000fe20000010000 */
[C---:B------:R-:W-:Y:S01]  /*68d0*/  FADD.FTZ R5, R109.reuse, R6 ;  /* 0x000000066d057221 */ /* 0x040fe20000010000 */
[----:B------:R-:W-:Y:S01]  /*68e0*/  F2FP.BF16.F32.PACK_AB R106, R109, R108 ;  /* 0x0000006c6d6a723e */ /* 0x000fe200000010ff */
[----:B------:R-:W-:-:S02]  /*68f0*/  IMAD.MOV.U32 R7, RZ, RZ, R9 ;  /* 0x000000ffff077224 */ /* 0x000fc400078e0009 */
[----:B------:R-:W-:Y:S01]  /*6900*/  FADD.FTZ R4, R13, R4 ;  /* 0x000000040d047221 */ /* 0x000fe20000010000 */
[----:B------:R-:W-:Y:S01]  /*6910*/  FADD.FTZ R6, R112, R5 ;  /* 0x0000000570067221 */ /* 0x000fe20000010000 */
[----:B------:R-:W-:Y:S02]  /*6920*/  F2FP.BF16.F32.PACK_AB R112, R113, R112 ;  /* 0x000000707170723e */ /* 0x000fe400000010ff */
[----:B------:R-:W-:Y:S01]  /*6930*/  FADD.FTZ R4, R111, R4 ;  /* 0x000000046f047221 */ /* 0x000fe20000010000 */
[----:B------:R-:W-:Y:S01]  /*6940*/  FADD.FTZ R5, R113, R6 ;  /* 0x0000000671057221 */ /* 0x000fe20000010000 */
[----:B------:R-:W-:Y:S02]  /*6950*/  F2FP.BF16.F32.PACK_AB R107, R111, R13 ;  /* 0x0000000d6f6b723e */ /* 0x000fe400000010ff */
[----:B------:R-:W-:Y:S01]  /*6960*/  FADD.FTZ R4, R15, R4 ;  /* 0x000000040f047221 */ /* 0x000fe20000010000 */
[----:B-----5:R-:W-:Y:S01]  /*6970*/  F2FP.BF16.F32.PACK_AB R113, R115, R15 ;  /* 0x0000000f7371723e */ /* 0x020fe200000010ff */
[----:B----4-:R-:W-:Y:S01]  /*6980*/  FADD.FTZ R6, R116, R5 ;  /* 0x0000000574067221 */ /* 0x010fe20000010000 */
[----:B------:R-:W-:Y:S01]  /*6990*/  F2FP.BF16.F32.PACK_AB R114, R117, R116 ;  /* 0x000000747572723e */ /* 0x000fe200000010ff */
[----:B------:R-:W-:Y:S01]  /*69a0*/  FADD.FTZ R4, R115, R4 ;  /* 0x0000000473047221 */ /* 0x000fe20000010000 */
[----:B--2---:R-:W-:Y:S01]  /*69b0*/  F2FP.BF16.F32.PACK_AB R115, R119, R11 ;  /* 0x0000000b7773723e */ /* 0x004fe200000010ff */
[----:B------:R1:W-:Y:S01]  /*69c0*/  STSM.16.M88.4 [R17+0xc000], R104 ;  /* 0x00c0006811007844 */ /* 0x0003e20000000200 */
[----:B------:R-:W-:Y:S01]  /*69d0*/  FADD.FTZ R6, R117, R6 ;  /* 0x0000000675067221 */ /* 0x000fe20000010000 */
[----:B------:R-:W-:-:S02]  /*69e0*/  FADD.FTZ R4, R11, R4 ;  /* 0x000000040b047221 */ /* 0x000fc40000010000 */
[----:B------:R1:W-:Y:S02]  /*69f0*/  STSM.16.M88.4 [R16+0xc000], R112 ;  /* 0x00c0007010007844 */ /* 0x0003e40000000200 */
[----:B------:R-:W-:Y:S01]  /*6a00*/  FADD.FTZ R5, R119, R4 ;  /* 0x0000000477057221 */ /* 0x000fe20000010000 */
[----:B------:R-:W-:Y:S01]  /*6a10*/  IMAD.MOV.U32 R4, RZ, RZ, R3 ;  /* 0x000000ffff047224 */ /* 0x000fe200078e0003 */
[----:B------:R-:W-:Y:S01]  /*6a20*/  @!PT LDS RZ, [RZ] ;  /* 0x00000000fffff984 */ /* 0x000fe20000000800 */
[----:B------:R-:W-:Y:S01]  /*6a30*/  @!PT LDS RZ, [RZ] ;  /* 0x00000000fffff984 */ /* 0x000fe20000000800 */
[----:B------:R-:W-:Y:S01]  /*6a40*/  @!PT LDS RZ, [RZ] ;  /* 0x00000000fffff984 */ /* 0x000fe20000000800 */
[----:B------:R-:W-:Y:S01]  /*6a50*/  @!PT LDS RZ, [RZ] ;  /* 0x00000000fffff984 */ /* 0x000fe20000000800 */
[----:B------:R2:W-:Y:S06]  /*6a60*/  MEMBAR.ALL.CTA ;  /* 0x0000000000007992 */ /* 0x0005ec0000008000 */
[----:B--2---:R-:W2:Y:S02]  /*6a70*/  FENCE.VIEW.ASYNC.S ;  /* 0x00000000000073c6 */ /* 0x004ea40000000000 */
[----:B--2---:R-:W-:Y:S01]  /*6a80*/  NOP ;  /* 0x0000000000007918 */ /* 0x004fe20000000000 */
[----:B------:R-:W-:Y:S05]  /*6a90*/  @P2 BRA `(.L_x_24) ;  /* 0xffffffd400802947 */ /* 0x000fea000383ffff */
.L_x_15:
[----:B------:R-:W-:Y:S06]  /*6aa0*/  BAR.ARV 0x8, 0x1a0 ;  /* 0x0206800000007b1d */ /* 0x000fec0000002000 */
[----:B------:R-:W-:Y:S05]  /*6ab0*/  @!P0 BRA `(.L_x_25) ;  /* 0x0000000000048947 */ /* 0x000fea0003800000 */
[----:B------:R-:W-:Y:S01]  /*6ac0*/  BPT.TRAP 0x1 ;  /* 0x000000040000795c */ /* 0x000fe20000300000 */
.L_x_25:
[----:B------:R-:W-:Y:S01]  /*6ad0*/  ULEA UR12, UR46, UR40, 0x3 ;  /* 0x000000282e0c7291 */ /* 0x000fe2000f8e183f */
[----:B------:R-:W-:-:S05]  /*6ae0*/  IMAD.U32 R4, RZ, RZ, UR47 ;  /* 0x0000002fff047e24 */ /* 0x000fca000f8e00ff */
[----:B------:R-:W-:-:S04]  /*6af0*/  SHF.L.U32 R4, R4, 0x1f, RZ ;  /* 0x0000001f04047819 */ /* 0x000fc800000006ff */
[----:B------:R3:W4:Y:S01]  /*6b00*/  SYNCS.PHASECHK.TRANS64.TRYWAIT P2, [UR12+0x30850], R4 ;  /* 0x03085004ff0075a7 */ /* 0x000722000804014c */
[----:B------:R-:W-:Y:S05]  /*6b10*/  @!P0 BRA `(.L_x_26) ;  /* 0x0000000000048947 */ /* 0x000fea0003800000 */
[----:B------:R-:W-:Y:S01]  /*6b20*/  BPT.TRAP 0x1 ;  /* 0x000000040000795c */ /* 0x000fe20000300000 */
.L_x_26:
[----:B----4-:R-:W-:Y:S05]  /*6b30*/  @P2 BRA `(.L_x_27) ;  /* 0x0000000000082947 */ /* 0x010fea0003800000 */
[----:B------:R-:W4:Y:S02]  /*6b40*/  SYNCS.PHASECHK.TRANS64.TRYWAIT P0, [UR12+0x30850], R4 ;  /* 0x03085004ff0075a7 */ /* 0x000f24000800014c */
[----:B----4-:R-:W-:Y:S05]  /*6b50*/  @!P0 BRA `(.L_x_28) ;  /* 0x00000038000c8947 */ /* 0x010fea0003800000 */
.L_x_27:
[----:B------:R-:W-:Y:S01]  /*6b60*/  R2UR UR4, R19 ;  /* 0x00000000130472ca */ /* 0x000fe200000e0000 */
[----:B------:R-:W-:Y:S01]  /*6b70*/  UIADD3 UR5, UR40, 0x400, URZ ;  /* 0x0000040028057890 */ /* 0x000fe2000fffe03f */
[----:B--2---:R-:W2:Y:S03]  /*6b80*/  LDL R14, [R1+0x4] ;  /* 0x00000400010e7983 */ /* 0x004ea60000100800 */
[----:B------:R-:W-:Y:S01]  /*6b90*/  USHF.R.U32.HI UR5, URZ, 0x4, UR5 ;  /* 0x000000043f057899 */ /* 0x000fe20008011605 */
[----:B------:R-:W5:Y:S01]  /*6ba0*/  LDL R20, [R1+0x8] ;  /* 0x0000080001147983 */ /* 0x000f620000100800 */
[----:B------:R-:W-:Y:S01]  /*6bb0*/  WARPGROUP.ARRIVE ;  /* 0x00000000000079c5 */ /* 0x000fe20000000000 */
[----:B------:R-:W-:Y:S01]  /*6bc0*/  UMOV UR7, 0x40000040 ;  /* 0x4000004000077882 */ /* 0x000fe20000000000 */
[----:B------:R-:W-:Y:S01]  /*6bd0*/  ULOP3.LUT UR5, UR5, 0x3fff, URZ, 0xc0, !UPT ;  /* 0x00003fff05057892 */ /* 0x000fe2000f8ec03f */
[----:B----4-:R-:W4:Y:S01]  /*6be0*/  SHFL.BFLY PT, R7, R6, 0x2, 0x1f ;  /* 0x0c401f0006077f89 */ /* 0x010f2200000e0000 */
[----:B------:R-:W-:Y:S01]  /*6bf0*/  UMOV UR11, 0x40000040 ;  /* 0x40000040000b7882 */ /* 0x000fe20000000000 */
[----:B------:R-:W-:Y:S01]  /*6c00*/  UMOV UR9, 0x40000040 ;  /* 0x4000004000097882 */ /* 0x000fe20000000000 */
[----:B------:R-:W-:Y:S01]  /*6c10*/  UIADD3 UR4, UR4, 0x1e800, URZ ;  /* 0x0001e80004047890 */ /* 0x000fe2000fffe03f */
[----:B------:R-:W1:Y:S01]  /*6c20*/  SHFL.BFLY PT, R8, R5, 0x2, 0x1f ;  /* 0x0c401f0005087f89 */ /* 0x000e6200000e0000 */
[----:B------:R-:W-:Y:S01]  /*6c30*/  UIMAD UR6, UR46, 0x600, UR5 ;  /* 0x000006002e0678a4 */ /* 0x000fe2000f8e0205 */
[C---:B------:R-:W-:Y:S01]  /*6c40*/  IADD3 R11, P4, R156.reuse, 0x20, RZ ;  /* 0x000000209c0b7810 */ /* 0x040fe20007f9e0ff */
[----:B------:R-:W-:Y:S01]  /*6c50*/  USHF.R.U32.HI UR4, URZ, 0x4, UR4 ;  /* 0x000000043f047899 */ /* 0x000fe20008011604 */
[----:B------:R-:W-:Y:S01]  /*6c60*/  LOP3.LUT R13, R156, 0x380, RZ, 0xc0, !PT ;  /* 0x000003809c0d7812 */ /* 0x000fe200078ec0ff */
[----:B------:R-:W-:Y:S01]  /*6c70*/  UMOV UR5, 0x40000040 ;  /* 0x4000004000057882 */ /* 0x000fe20000000000 */
[----:B------:R-:W-:Y:S01]  /*6c80*/  UIADD3 UR10, UR6, 0x80, URZ ;  /* 0x00000080060a7890 */ /* 0x000fe2000fffe03f */
[----:B------:R-:W-:Y:S01]  /*6c90*/  LOP3.LUT R10, R11, 0x380, RZ, 0xc0, !PT ;  /* 0x000003800b0a7812 */ /* 0x000fe200078ec0ff */
[----:B------:R-:W-:Y:S01]  /*6ca0*/  ULOP3.LUT UR4, UR4, 0x3fff, URZ, 0xc0, !UPT ;  /* 0x00003fff04047892 */ /* 0x000fe2000f8ec03f */
[----:B------:R-:W-:Y:S01]  /*6cb0*/  SHF.R.U64 R13, R13, 0x3, RZ ;  /* 0x000000030d0d7819 */ /* 0x000fe200000012ff */
[----:B------:R-:W-:Y:S01]  /*6cc0*/  UIADD3 UR42, -UR41, URZ, URZ ;  /* 0x0000003f292a7290 */ /* 0x000fe2000fffe13f */
[----:B------:R-:W-:Y:S01]  /*6cd0*/  SHF.R.U64 R10, R10, 0x3, RZ ;  /* 0x000000030a0a7819 */ /* 0x000fe200000012ff */
[----:B------:R-:W-:Y:S01]  /*6ce0*/  ULOP3.LUT UR4, UR4, 0x10000, URZ, 0xfc, !UPT ;  /* 0x0001000004047892 */ /* 0x000fe2000f8efc3f */
[----:B------:R-:W-:Y:S01]  /*6cf0*/  LOP3.LUT R12, R13, R156, RZ, 0x3c, !PT ;  /* 0x0000009c0d0c7212 */ /* 0x000fe200078e3cff */
[--C-:B------:R-:W-:Y:S01]  /*6d00*/  IMAD.MOV.U32 R13, RZ, RZ, R157.reuse ;  /* 0x000000ffff0d7224 */ /* 0x100fe200078e009d */
[----:B------:R-:W-:Y:S01]  /*6d10*/  LOP3.LUT R10, R10, R11, RZ, 0x3c, !PT ;  /* 0x0000000b0a0a7212 */ /* 0x000fe200078e3cff */
[----:B------:R-:W-:Y:S01]  /*6d20*/  UIADD3 UR8, UR4, 0x2, URZ ;  /* 0x0000000204087890 */ /* 0x000fe2000fffe03f */
[----:B------:R-:W-:Y:S01]  /*6d30*/  IMAD.X R11, RZ, RZ, R157, P4 ;  /* 0x000000ffff0b7224 */ /* 0x000fe200020e069d */
[----:B------:R-:W-:Y:S01]  /*6d40*/  UIADD3 UR43, -UR44, URZ, URZ ;  /* 0x0000003f2c2b7290 */ /* 0x000fe2000fffe13f */
[----:B------:R-:W-:Y:S01]  /*6d50*/  MOV R41, R12 ;  /* 0x0000000c00297202 */ /* 0x000fe20000000f00 */
[----:B----4-:R-:W-:Y:S01]  /*6d60*/  FADD.FTZ R7, R7, R6 ;  /* 0x0000000607077221 */ /* 0x010fe20000010000 */
[----:B------:R-:W-:Y:S01]  /*6d70*/  HGMMA.64x64x16.F32.BF16 R120, gdesc[UR4].tnspB, R120, gsb0 ;  /* 0x40e00000047879f0 */ /* 0x000fe20008001878 */
[----:B------:R-:W-:Y:S01]  /*6d80*/  UMOV UR7, 0x40000040 ;  /* 0x4000004000077882 */ /* 0x000fe20000000000 */
[----:B------:R-:W-:Y:S01]  /*6d90*/  UMOV UR5, 0x40000040 ;  /* 0x4000004000057882 */ /* 0x000fe20000000000 */
[----:B-1----:R-:W-:Y:S01]  /*6da0*/  FADD.FTZ R8, R8, R5 ;  /* 0x0000000508087221 */ /* 0x002fe20000010000 */
[----:B---3--:R-:W1:Y:S01]  /*6db0*/  SHFL.BFLY PT, R4, R7, 0x1, 0x1f ;  /* 0x0c201f0007047f89 */ /* 0x008e6200000e0000 */
[----:B------:R-:W-:-:S02]  /*6dc0*/  IADD3 R5, P0, R156, 0x60, RZ ;  /* 0x000000609c057810 */ /* 0x000fc40007f1e0ff */
[----:B------:R-:W-:Y:S02]  /*6dd0*/  CS2R R12, SRZ ;  /* 0x00000000000c7805 */ /* 0x000fe4000001ff00 */
[----:B------:R-:W-:Y:S01]  /*6de0*/  MOV R40, R10 ;  /* 0x0000000a00287202 */ /* 0x000fe20000000f00 */
[----:B------:R-:W3:Y:S01]  /*6df0*/  SHFL.BFLY PT, R15, R8, 0x1, 0x1f ;  /* 0x0c201f00080f7f89 */ /* 0x000ee200000e0000 */
[----:B------:R-:W-:Y:S02]  /*6e00*/  IMAD.MOV.U32 R19, RZ, RZ, -0x800000 ;  /* 0xff800000ff137424 */ /* 0x000fe400078e00ff */
[----:B------:R-:W-:Y:S01]  /*6e10*/  IMAD.MOV.U32 R21, RZ, RZ, -0x800000 ;  /* 0xff800000ff157424 */ /* 0x000fe200078e00ff */
[----:B------:R-:W4:Y:S01]  /*6e20*/  S2R R45, SR_TID.X ;  /* 0x00000000002d7919 */ /* 0x000f220000002100 */
[----:B-1----:R-:W-:Y:S01]  /*6e30*/  FADD.FTZ R18, R7, R4 ;  /* 0x0000000407127221 */ /* 0x002fe20000010000 */
[----:B------:R-:W-:Y:S02]  /*6e40*/  LOP3.LUT R4, R5, 0x380, RZ, 0xc0, !PT ;  /* 0x0000038005047812 */ /* 0x000fe400078ec0ff */
[----:B------:R-:W-:Y:S01]  /*6e50*/  IADD3 R7, P3, R156, 0x40, RZ ;  /* 0x000000409c077810 */ /* 0x000fe20007f7e0ff */
[----:B---3--:R-:W-:Y:S01]  /*6e60*/  FADD.FTZ R8, R8, R15 ;  /* 0x0000000f08087221 */ /* 0x008fe20000010000 */
[----:B------:R-:W-:Y:S01]  /*6e70*/  FSETP.NE.FTZ.AND P2, PT, R18, RZ, PT ;  /* 0x000000ff1200720b */ /* 0x000fe20003f55000 */
[----:B------:R-:W-:Y:S01]  /*6e80*/  IMAD.U32 R15, RZ, RZ, UR12 ;  /* 0x0000000cff0f7e24 */ /* 0x000fe2000f8e00ff */
[----:B------:R-:W-:-:S02]  /*6e90*/  SHF.R.U64 R4, R4, 0x3, RZ ;  /* 0x0000000304047819 */ /* 0x000fc400000012ff */
[----:B------:R-:W-:Y:S01]  /*6ea0*/  FSETP.NE.FTZ.AND P4, PT, R8, RZ, PT ;  /* 0x000000ff0800720b */ /* 0x000fe20003f95000 */
[----:B------:R-:W-:Y:S01]  /*6eb0*/  @!P1 VIADD R15, R15, 0x30860 ;  /* 0x000308600f0f9836 */ /* 0x000fe20000000000 */
[----:B------:R-:W-:Y:S01]  /*6ec0*/  LOP3.LUT R4, R4, R5, RZ, 0x3c, !PT ;  /* 0x0000000504047212 */ /* 0x000fe200078e3cff */
[----:B------:R-:W-:Y:S01]  /*6ed0*/  IMAD.X R5, RZ, RZ, R157, P0 ;  /* 0x000000ffff057224 */ /* 0x000fe200000e069d */
[----:B------:R-:W-:Y:S02]  /*6ee0*/  LOP3.LUT R6, R7, 0x380, RZ, 0xc0, !PT ;  /* 0x0000038007067812 */ /* 0x000fe400078ec0ff */
[----:B------:R-:W-:Y:S01]  /*6ef0*/  @!P1 PRMT R15, RZ, 0x654, R15 ;  /* 0x00000654ff0f9816 */ /* 0x000fe2000000000f */
[C---:B----4-:R-:W-:Y:S01]  /*6f00*/  VIADD R46, R45.reuse, 0xffffff80 ;  /* 0xffffff802d2e7836 */ /* 0x050fe20000000000 */
[----:B------:R-:W-:Y:S01]  /*6f10*/  MOV R36, R4 ;  /* 0x0000000400247202 */ /* 0x000fe20000000f00 */
[----:B------:R-:W1:Y:S01]  /*6f20*/  @P2 MUFU.LG2 R10, R18 ;  /* 0x00000012000a2308 */ /* 0x000e620000000c00 */
[----:B------:R-:W-:Y:S01]  /*6f30*/  SHF.R.U64 R6, R6, 0x3, RZ ;  /* 0x0000000306067819 */ /* 0x000fe200000012ff */
[----:B------:R-:W3:Y:S01]  /*6f40*/  LDC.64 R4, c[0x0][0xb78] ;  /* 0x0002de00ff047b82 */ /* 0x000ee20000000a00 */
[----:B------:R-:W-:-:S02]  /*6f50*/  VIADD R45, R45, 0xffffff80 ;  /* 0xffffff802d2d7836 */ /* 0x000fc40000000000 */
[----:B------:R-:W-:Y:S01]  /*6f60*/  @P4 FMUL.FTZ R23, R0, 0.69314718246459960938 ;  /* 0x3f31721800174820 */ /* 0x000fe20000410000 */
[----:B------:R-:W-:Y:S01]  /*6f70*/  LOP3.LUT R6, R6, R7, RZ, 0x3c, !PT ;  /* 0x0000000706067212 */ /* 0x000fe200078e3cff */
[----:B------:R-:W-:Y:S01]  /*6f80*/  IMAD.X R7, RZ, RZ, R157, P3 ;  /* 0x000000ffff077224 */ /* 0x000fe200018e069d */
[----:B------:R-:W-:Y:S01]  /*6f90*/  @P2 MUFU.RCP R12, R18 ;  /* 0x00000012000c2308 */ /* 0x000fe20000001000 */
[----:B------:R-:W-:-:S03]  /*6fa0*/  SHF.R.S32.HI R45, RZ, 0x1f, R45 ;  /* 0x0000001fff2d7819 */ /* 0x000fc6000001142d */
[----:B------:R-:W-:Y:S02]  /*6fb0*/  MOV R38, R6 ;  /* 0x0000000600267202 */ /* 0x000fe40000000f00 */
[----:B------:R-:W-:Y:S02]  /*6fc0*/  LEA.HI R45, R45, R46, RZ, 0x5 ;  /* 0x0000002e2d2d7211 */ /* 0x000fe400078f28ff */
[----:B------:R-:W-:Y:S01]  /*6fd0*/  @P4 MUFU.RCP R13, R8 ;  /* 0x00000008000d4308 */ /* 0x000fe20000001000 */
[----:B-1----:R-:W-:Y:S01]  /*6fe0*/  @P2 FMUL.FTZ R11, R10, 0.69314718246459960938 ;  /* 0x3f3172180a0b2820 */ /* 0x002fe20000410000 */
[----:B------:R-:W-:Y:S01]  /*6ff0*/  SHF.R.S32.HI R45, RZ, 0x5, R45 ;  /* 0x00000005ff2d7819 */ /* 0x000fe2000001142d */
[----:B------:R-:W-:Y:S02]  /*7000*/  WARPGROUP.DEPBAR.LE gsb0, 0x0 ;  /* 0x00008000000079c5 */ /* 0x000fe40000010000 */
[----:B------:R-:W-:-:S06]  /*7010*/  WARPGROUP.ARRIVE ;  /* 0x00000000000079c5 */ /* 0x000fcc0000000000 */
[----:B------:R-:W-:Y:S01]  /*7020*/  HGMMA.64x64x16.F32.BF16 R120, gdesc[UR8].tnspB, R120, gsb0 ;  /* 0x40e00000087879f0 */ /* 0x000fe20008001878 */
[----:B------:R-:W-:Y:S02]  /*7030*/  UIADD3 UR10, UR6, 0x100, URZ ;  /* 0x00000100060a7890 */ /* 0x000fe4000fffe03f */
[----:B------:R-:W-:Y:S01]  /*7040*/  UIADD3 UR8, UR4, 0x4, URZ ;  /* 0x0000000404087890 */ /* 0x000fe2000fffe03f */
[----:B------:R-:W-:Y:S01]  /*7050*/  UMOV UR11, 0x40000040 ;  /* 0x40000040000b7882 */ /* 0x000fe20000000000 */
[----:B------:R-:W-:Y:S01]  /*7060*/  UMOV UR9, 0x40000040 ;  /* 0x4000004000097882 */ /* 0x000fe20000000000 */
        /* <DEDUP_REMOVED lines=14> */
[----:B--2---:R-:W-:Y:S02]  /*7150*/  LOP3.LUT P0, RZ, R14, 0x3, RZ, 0xc0, !PT ;  /* 0x000000030eff7812 */ /* 0x004fe4000780c0ff */
[----:B------:R1:W2:Y:S02]  /*7160*/  @P4 MUFU.LG2 R14, R8 ;  /* 0x00000008000e4308 */ /* 0x0002a40000000c00 */
[----:B-1----:R-:W-:-:S04]  /*7170*/  @P2 FMUL.FTZ R8, R0, 0.69314718246459960938 ;  /* 0x3f31721800082820 */ /* 0x002fc80000410000 */
[----:B------:R-:W-:Y:S01]  /*7180*/  @P2 FFMA.FTZ R19, R8, R3, R11 ;  /* 0x0000000308132223 */ /* 0x000fe2000001000b */
[----:B--2---:R-:W-:-:S04]  /*7190*/  @P4 FMUL.FTZ R14, R14, 0.69314718246459960938 ;  /* 0x3f3172180e0e4820 */ /* 0x004fc80000410000 */
[----:B------:R-:W-:Y:S01]  /*71a0*/  @P4 FFMA.FTZ R21, R23, R9, R14 ;  /* 0x0000000917154223 */ /* 0x000fe2000001000e */
        /* <DEDUP_REMOVED lines=42> */
[----:B------:R-:W-:Y:S02]  /*7450*/  UIADD3 UR6, UR6, 0x580, URZ ;  /* 0x0000058006067890 */ /* 0x000fe4000fffe03f */
[----:B------:R-:W-:Y:S01]  /*7460*/  UIADD3 UR4, UR4, 0xc06, URZ ;  /* 0x00000c0604047890 */ /* 0x000fe2000fffe03f */
[----:B------:R-:W-:Y:S02]  /*7470*/  WARPGROUP.DEPBAR.LE gsb0, 0x0 ;  /* 0x00008000000079c5 */ /* 0x000fe40000010000 */
[----:B------:R-:W-:-:S06]  /*7480*/  WARPGROUP.ARRIVE ;  /* 0x00000000000079c5 */ /* 0x000fcc0000000000 */
[----:B------:R-:W-:Y:S01]  /*7490*/  HGMMA.64x64x16.F32.BF16 R120, gdesc[UR8].tnspB, R120, gsb0 ;  /* 0x40e00000087879f0 */ /* 0x000fe20008001878 */
[----:B------:R-:W-:Y:S02]  /*74a0*/  ULDC.64 UR8, c[0x0][0xb70] ;  /* 0x0002dc0000087ab9 */ /* 0x000fe40000000a00 */
[----:B------:R-:W-:Y:S02]  /*74b0*/  WARPGROUP.DEPBAR.LE gsb0, 0x0 ;  /* 0x00008000000079c5 */ /* 0x000fe40000010000 */
[----:B------:R-:W-:-:S06]  /*74c0*/  WARPGROUP.ARRIVE ;  /* 0x00000000000079c5 */ /* 0x000fcc0000000000 */
[----:B------:R-:W-:Y:S01]  /*74d0*/  HGMMA.64x64x16.F32.BF16 R120, gdesc[UR4].tnspB, R120, gsb0 ;  /* 0x40e00000047879f0 */ /* 0x000fe20008001878 */
[----:B------:R-:W-:Y:S01]  /*74e0*/  ULDC UR4, c[0x0][0xda8] ;  /* 0x00036a0000047ab9 */ /* 0x000fe20000000800 */
[----:B------:R-:W-:Y:S01]  /*74f0*/  ULDC UR7, c[0x0][0xa88] ;  /* 0x0002a20000077ab9 */ /* 0x000fe20000000800 */
[----:B------:R-:W-:-:S03]  /*7500*/  UIMAD UR42, UR4, UR42, UR48 ;  /* 0x0000002a042a72a4 */ /* 0x000fc6000f8e0230 */
[----:B------:R-:W-:Y:S01]  /*7510*/  ULDC UR4, c[0x0][0xdb4] ;  /* 0x00036d0000047ab9 */ /* 0x000fe20000000800 */
[----:B------:R-:W-:Y:S02]  /*7520*/  UIMAD UR42, UR42, 0xc0, URZ ;  /* 0x000000c02a2a78a4 */ /* 0x000fe4000f8e023f */
[----:B------:R-:W-:-:S04]  /*7530*/  UIMAD UR43, UR4, UR43, UR41 ;  /* 0x0000002b042b72a4 */ /* 0x000fc8000f8e0229 */
[----:B------:R-:W-:Y:S01]  /*7540*/  USHF.R.S32.HI UR4, URZ, 0x1f, UR43 ;  /* 0x0000001f3f047899 */ /* 0x000fe2000801142b */
[----:B-----5:R-:W-:-:S03]  /*7550*/  VIADD R31, R20, UR42 ;  /* 0x0000002a141f7c36 */ /* 0x020fc60008000000 */
[----:B------:R-:W-:Y:S01]  /*7560*/  UIMAD UR6, UR4, UR8, URZ ;  /* 0x00000008040672a4 */ /* 0x000fe2000f8e023f */
[C---:B------:R-:W-:Y:S01]  /*7570*/  VIADD R6, R31.reuse, 0x8 ;  /* 0x000000081f067836 */ /* 0x040fe20000000000 */
[----:B------:R-:W-:Y:S01]  /*7580*/  UIMAD.WIDE.U32 UR4, UR43, UR8, URZ ;  /* 0x000000082b0472a5 */ /* 0x000fe2000f8e003f */
[----:B------:R-:W-:Y:S01]  /*7590*/  SHF.R.S32.HI R43, RZ, 0x1f, R31 ;  /* 0x0000001fff2b7819 */ /* 0x000fe2000001141f */
[----:B------:R-:W-:Y:S02]  /*75a0*/  UIMAD UR6, UR43, UR9, UR6 ;  /* 0x000000092b0672a4 */ /* 0x000fe4000f8e0206 */
[----:B------:R-:W-:Y:S02]  /*75b0*/  ISETP.GE.OR P3, PT, R6, UR7, P0 ;  /* 0x0000000706007c0c */ /* 0x000fe40008766670 */
[----:B------:R-:W-:Y:S01]  /*75c0*/  IMAD.U32 R6, RZ, RZ, UR4 ;  /* 0x00000004ff067e24 */ /* 0x000fe2000f8e00ff */
[----:B------:R-:W-:Y:S01]  /*75d0*/  USHF.R.S32.HI UR4, URZ, 0x1f, UR44 ;  /* 0x0000001f3f047899 */ /* 0x000fe2000801142c */
[----:B------:R-:W-:Y:S01]  /*75e0*/  IMAD.U32 R7, RZ, RZ, UR5 ;  /* 0x00000005ff077e24 */ /* 0x000fe2000f8e00ff */
[----:B------:R-:W-:Y:S01]  /*75f0*/  UIADD3 UR6, UR5, UR6, URZ ;  /* 0x0000000605067290 */ /* 0x000fe2000fffe03f */
[----:B------:R-:W-:-:S03]  /*7600*/  ISETP.GE.OR P0, PT, R31, UR7, P0 ;  /* 0x000000071f007c0c */ /* 0x000fc60008706670 */
[C---:B---3--:R-:W-:Y:S01]  /*7610*/  IMAD R8, R4.reuse, UR4, RZ ;  /* 0x0000000404087c24 */ /* 0x048fe2000f8e02ff */
[----:B------:R-:W-:Y:S01]  /*7620*/  ULDC.64 UR4, c[0x0][0xb40] ;  /* 0x0002d00000047ab9 */ /* 0x000fe20000000a00 */
[----:B------:R-:W-:Y:S02]  /*7630*/  IMAD.U32 R7, RZ, RZ, UR6 ;  /* 0x00000006ff077e24 */ /* 0x000fe4000f8e00ff */
[----:B------:R-:W-:Y:S02]  /*7640*/  IMAD R44, R5, UR44, R8 ;  /* 0x0000002c052c7c24 */ /* 0x000fe4000f8e0208 */
[----:B------:R-:W-:Y:S01]  /*7650*/  IMAD.WIDE.U32 R8, R4, UR44, R6 ;  /* 0x0000002c04087c25 */ /* 0x000fe2000f8e0006 */
[----:B------:R-:W-:Y:S02]  /*7660*/  WARPGROUP.DEPBAR.LE gsb0, 0x0 ;  /* 0x00008000000079c5 */ /* 0x000fe40000010000 */
[----:B------:R1:W-:Y:S01]  /*7670*/  @!P1 SYNCS.ARRIVE.TRANS64.RED.A1T0 RZ, [R15+URZ], RZ ;  /* 0x000000ff0fff99a7 */ /* 0x0003e2000810043f */
[-C--:B------:R-:W-:Y:S01]  /*7680*/  FMUL.FTZ R0, R121, R12.reuse ;  /* 0x0000000c79007220 */ /* 0x080fe20000410000 */
        /* <DEDUP_REMOVED lines=14> */
[----:B------:R-:W-:Y:S01]  /*7770*/  FMUL.FTZ R37, R148, R12 ;  /* 0x0000000c94257220 */ /* 0x000fe20000410000 */
[-C--:B------:R-:W-:Y:S01]  /*7780*/  FMUL.FTZ R12, R127, R13.reuse ;  /* 0x0000000d7f0c7220 */ /* 0x080fe20000410000 */
[-C--:B-1----:R-:W-:Y:S01]  /*7790*/  FMUL.FTZ R15, R126, R13.reuse ;  /* 0x0000000d7e0f7220 */ /* 0x082fe20000410000 */
[----:B------:R-:W-:Y:S01]  /*77a0*/  F2FP.BF16.F32.PACK_AB R6, R11, R14 ;  /* 0x0000000e0b06723e */ /* 0x000fe200000010ff */
[-C--:B------:R-:W-:Y:S01]  /*77b0*/  FMUL.FTZ R5, R123, R13.reuse ;  /* 0x0000000d7b057220 */ /* 0x080fe20000410000 */
[----:B------:R-:W-:Y:S01]  /*77c0*/  FMUL.FTZ R10, R122, R13 ;  /* 0x0000000d7a0a7220 */ /* 0x000fe20000410000 */
[----:B------:R-:W-:Y:S01]  /*77d0*/  F2FP.BF16.F32.PACK_AB R4, R0, R3 ;  /* 0x000000030004723e */ /* 0x000fe200000010ff */
[----:B------:R-:W-:Y:S01]  /*77e0*/  FMUL.FTZ R14, R139, R13 ;  /* 0x0000000d8b0e7220 */ /* 0x000fe20000410000 */
[----:B------:R-:W-:Y:S01]  /*77f0*/  F2FP.BF16.F32.PACK_AB R7, R12, R15 ;  /* 0x0000000f0c07723e */ /* 0x000fe200000010ff */
[-C--:B------:R-:W-:Y:S01]  /*7800*/  FMUL.FTZ R15, R138, R13.reuse ;  /* 0x0000000d8a0f7220 */ /* 0x080fe20000410000 */
[----:B------:R-:W-:Y:S01]  /*7810*/  IADD3 R42, P1, R31, R8, RZ ;  /* 0x000000081f2a7210 */ /* 0x000fe20007f3e0ff */
        /* <DEDUP_REMOVED lines=10> */
[----:B------:R-:W-:Y:S01]  /*78c0*/  F2FP.BF16.F32.PACK_AB R5, R5, R10 ;  /* 0x0000000a0505723e */ /* 0x000fe200000010ff */
[----:B------:R-:W-:Y:S01]  /*78d0*/  BAR.SYNC.DEFER_BLOCKING 0x1, 0x180 ;  /* 0x0046000000007b1d */ /* 0x000fe20000010000 */
[----:B------:R-:W-:-:S02]  /*78e0*/  IADD3.X R43, R43, R9, R44, P1, !PT ;  /* 0x000000092b2b7210 */ /* 0x000fc40000ffe42c */
[----:B------:R-:W-:Y:S02]  /*78f0*/  F2FP.BF16.F32.PACK_AB R13, R14, R15 ;  /* 0x0000000f0e0d723e */ /* 0x000fe400000010ff */
[----:B------:R-:W-:Y:S02]  /*7900*/  F2FP.BF16.F32.PACK_AB R8, R18, R23 ;  /* 0x000000171208723e */ /* 0x000fe400000010ff */
[----:B------:R-:W-:Y:S02]  /*7910*/  F2FP.BF16.F32.PACK_AB R9, R0, R3 ;  /* 0x000000030009723e */ /* 0x000fe400000010ff */
[----:B------:R-:W-:Y:S01]  /*7920*/  F2FP.BF16.F32.PACK_AB R10, R20, R25 ;  /* 0x00000019140a723e */ /* 0x000fe200000010ff */
[----:B------:R-:W1:Y:S01]  /*7930*/  SHFL.IDX PT, R0, R45, RZ, 0x1f ;  /* 0x00001fff2d007589 */ /* 0x000e6200000e0000 */
[----:B------:R-:W-:Y:S02]  /*7940*/  F2FP.BF16.F32.PACK_AB R11, R11, R12 ;  /* 0x0000000c0b0b723e */ /* 0x000fe400000010ff */
[----:B------:R-:W-:-:S02]  /*7950*/  F2FP.BF16.F32.PACK_AB R14, R24, R29 ;  /* 0x0000001d180e723e */ /* 0x000fc400000010ff */
[----:B------:R-:W-:Y:S02]  /*7960*/  F2FP.BF16.F32.PACK_AB R12, R22, R27 ;  /* 0x0000001b160c723e */ /* 0x000fe400000010ff */
[----:B------:R-:W-:Y:S02]  /*7970*/  F2FP.BF16.F32.PACK_AB R15, R26, R31 ;  /* 0x0000001f1a0f723e */ /* 0x000fe400000010ff */
[----:B------:R-:W-:Y:S02]  /*7980*/  F2FP.BF16.F32.PACK_AB R29, R30, R35 ;  /* 0x000000231e1d723e */ /* 0x000fe400000010ff */
[----:B------:R-:W-:Y:S02]  /*7990*/  F2FP.BF16.F32.PACK_AB R28, R28, R33 ;  /* 0x000000211c1c723e */ /* 0x000fe400000010ff */
[----:B------:R-:W-:Y:S01]  /*79a0*/  F2FP.BF16.F32.PACK_AB R30, R32, R37 ;  /* 0x00000025201e723e */ /* 0x000fe200000010ff */
[----:B------:R2:W-:Y:S01]  /*79b0*/  STSM.16.M88.4 [R41], R4 ;  /* 0x0000000429007844 */ /* 0x0005e20000000200 */
[----:B------:R-:W-:-:S03]  /*79c0*/  F2FP.BF16.F32.PACK_AB R31, R34, R39 ;  /* 0x00000027221f723e */ /* 0x000fc600000010ff */
[----:B------:R3:W-:Y:S04]  /*79d0*/  STSM.16.M88.4 [R40], R8 ;  /* 0x0000000828007844 */ /* 0x0007e80000000200 */
[----:B------:R3:W-:Y:S04]  /*79e0*/  STSM.16.M88.4 [R38], R12 ;  /* 0x0000000c26007844 */ /* 0x0007e80000000200 */
[----:B------:R3:W-:Y:S01]  /*79f0*/  STSM.16.M88.4 [R36], R28 ;  /* 0x0000001c24007844 */ /* 0x0007e20000000200 */
[----:B------:R-:W-:Y:S01]  /*7a00*/  @!PT LDS RZ, [RZ] ;  /* 0x00000000fffff984 */ /* 0x000fe20000000800 */
[----:B------:R-:W-:Y:S01]  /*7a10*/  @!PT LDS RZ, [RZ] ;  /* 0x00000000fffff984 */ /* 0x000fe20000000800 */
[----:B------:R-:W-:Y:S01]  /*7a20*/  @!PT LDS RZ, [RZ] ;  /* 0x00000000fffff984 */ /* 0x000fe20000000800 */
[----:B------:R4:W-:Y:S06]  /*7a30*/  MEMBAR.ALL.CTA ;  /* 0x0000000000007992 */ /* 0x0009ec0000008000 */
[----:B----4-:R-:W4:Y:S02]  /*7a40*/  FENCE.VIEW.ASYNC.S ;  /* 0x00000000000073c6 */ /* 0x010f240000000000 */
[----:B----4-:R-:W-:Y:S06]  /*7a50*/  BAR.ARV 0x1, 0x1a0 ;  /* 0x0046800000007b1d */ /* 0x010fec0000002000 */
[----:B--2---:R-:W-:Y:S01]  /*7a60*/  LEA R4, P1, R42, UR4, 0x2 ;  /* 0x000000042a047c11 */ /* 0x004fe2000f8210ff */
[----:B------:R-:W-:-:S02]  /*7a70*/  ULDC UR4, c[0x0][0xc] ;  /* 0x0000030000047ab9 */ /* 0x000fc40000000800 */
[----:B------:R-:W-:Y:S01]  /*7a80*/  UIADD3 UR48, UR4, UR48, URZ ;  /* 0x0000003004307290 */ /* 0x000fe2000fffe03f */
[----:B------:R-:W-:-:S05]  /*7a90*/  LEA.HI.X R5, R42, UR5, R43, 0x2, P1 ;  /* 0x000000052a057c11 */ /* 0x000fca00088f142b */
[----:B------:R3:W-:Y:S04]  /*7aa0*/  @!P3 STG.E desc[UR38][R4.64+0x20], R21 ;  /* 0x000020150400b986 */ /* 0x0007e8000c101926 */
[----:B------:R3:W-:Y:S01]  /*7ab0*/  @!P0 STG.E desc[UR38][R4.64], R19 ;  /* 0x0000001304008986 */ /* 0x0007e2000c101926 */
[----:B-1----:R-:W-:-:S13]  /*7ac0*/  ISETP.NE.AND P0, PT, R0, 0xb, PT ;  /* 0x0000000b0000780c */ /* 0x002fda0003f05270 */
[----:B---3--:R-:W-:Y:S05]  /*7ad0*/  @P0 BRA `(.L_x_29) ;  /* 0x00000000003c0947 */ /* 0x008fea0003800000 */
[----:B------:R-:W-:Y:S01]  /*7ae0*/  BAR.SYNC.DEFER_BLOCKING 0x1, 0x1a0 ;  /* 0x0046800000007b1d */ /* 0x000fe20000010000 */
[----:B------:R-:W-:-:S05]  /*7af0*/  ELECT P0, URZ, PT ;  /* 0x00000000003f782f */ /* 0x000fca0003800000 */
[----:B------:R-:W-:Y:S08]  /*7b00*/  BSSY B0, `(.L_x_29) ;  /* 0x000000c000007945 */ /* 0x000ff00003800000 */
[----:B------:R-:W-:Y:S05]  /*7b10*/  @!P0 BRA `(.L_x_30) ;  /* 0x0000000000288947 */ /* 0x000fea0003800000 */
[----:B------:R-:W-:Y:S01]  /*7b20*/  UIADD3 UR4, UP0, UR36, 0x9f0, URZ ;  /* 0x000009f024047890 */ /* 0x000fe2000ff1e03f */
[----:B------:R-:W-:Y:S01]  /*7b30*/  UMOV UR41, URZ ;  /* 0x0000003f00297c82 */ /* 0x000fe20008000000 */
[----:B------:R-:W-:Y:S02]  /*7b40*/  UMOV UR45, URZ ;  /* 0x0000003f002d7c82 */ /* 0x000fe40008000000 */
[----:B------:R-:W-:Y:S02]  /*7b50*/  UIADD3.X UR5, URZ, UR37, URZ, UP0, !UPT ;  /* 0x000000253f057290 */ /* 0x000fe400087fe43f */
[----:B------:R-:W-:-:S04]  /*7b60*/  UIADD3 UR6, UR40, 0x30820, URZ ;  /* 0x0003082028067890 */ /* 0x000fc8000fffe03f */
[----:B------:R-:W-:-:S03]  /*7b70*/  UPRMT UR6, URZ, 0x654, UR6 ;  /* 0x000006543f067896 */ /* 0x000fc60008000006 */
[----:B------:R1:W-:Y:S01]  /*7b80*/  UTMASTG.5D [UR40], [UR4] ;  /* 0x00000028040073b5 */ /* 0x0003e20008020000 */
[----:B------:R0:W-:Y:S01]  /*7b90*/  UTMACMDFLUSH ;  /* 0x00000000000079b7 */ /* 0x0001e20000000000 */
[----:B------:R-:W-:-:S04]  /*7ba0*/  DEPBAR.LE SB0, 0x0 ;  /* 0x000080000000791a */ /* 0x000fc80000000000 */
[----:B-1----:R-:W-:Y:S03]  /*7bb0*/  SYNCS.ARRIVE.TRANS64.RED.A1T0 RZ, [UR6], RZ ;  /* 0x000000ffffff79a7 */ /* 0x002fe60008100406 */
.L_x_30:
[----:B------:R-:W-:Y:S05]  /*7bc0*/  BSYNC B0 ;  /* 0x0000000000007941 */ /* 0x000fea0003800000 */
.L_x_29:
[----:B------:R-:W2:Y:S01]  /*7bd0*/  LDL.LU R3, [R1] ;  /* 0x0000000001037983 */ /* 0x000ea20000300800 */
[----:B------:R-:W1:Y:S01]  /*7be0*/  LDC R0, c[0x0][0xda4] ;  /* 0x00036900ff007b82 */ /* 0x000e620000000800 */
[----:B------:R-:W-:-:S04]  /*7bf0*/  UIADD3 UR46, UR46, 0x1, URZ ;  /* 0x000000012e2e7890 */ /* 0x000fc8000fffe03f */
[----:B------:R-:W-:-:S04]  /*7c00*/  UISETP.NE.AND UP0, UPT, UR46, 0x2, UPT ;  /* 0x000000022e00788c */ /* 0x000fc8000bf05270 */
[----:B------:R-:W-:Y:S02]  /*7c10*/  USEL UR4, URZ, 0x1, UP0 ;  /* 0x000000013f047887 */ /* 0x000fe40008000000 */
[----:B------:R-:W-:Y:S02]  /*7c20*/  USEL UR46, UR46, URZ, UP0 ;  /* 0x0000003f2e2e7287 */ /* 0x000fe40008000000 */
[----:B------:R-:W-:Y:S01]  /*7c30*/  ULOP3.LUT UR47, UR47, UR4, URZ, 0x3c, !UPT ;  /* 0x000000042f2f7292 */ /* 0x000fe2000f8e3c3f */
[----:B-1----:R-:W-:Y:S01]  /*7c40*/  ISETP.LE.AND P0, PT, R0, UR48, PT ;  /* 0x0000003000007c0c */ /* 0x002fe2000bf03270 */
[----:B--2---:R-:W-:-:S05]  /*7c50*/  VIADD R3, R3, 0x1 ;  /* 0x0000000103037836 */ /* 0x004fca0000000000 */
[----:B------:R1:W-:Y:S07]  /*7c60*/  STL [R1], R3 ;  /* 0x0000000301007387 */ /* 0x0003ee0000100800 */
[----:B------:R-:W-:Y:S05]  /*7c70*/  @!P0 BRA `(.L_x_31) ;  /* 0xffffff9000ac8947 */ /* 0x000fea000383ffff */
[----:B------:R-:W-:Y:S05]  /*7c80*/  EXIT ;  /* 0x000000000000794d */ /* 0x000fea0003800000 */
.L_x_7:
[----:B------:R-:W-:-:S08]  /*7c90*/  NOP ;  /* 0x0000000000007918 */ /* 0x000fd00000000000 */
[----:B---3--:R-:W1:-:S00]  /*7ca0*/  USETMAXREG.DEALLOC.CTAPOOL 0x20 ;  /* 0x00000020000079c8 */ /* 0x008e4000080e0500 */
[----:B-1----:R-:W-:-:S06]  /*7cb0*/  LOP3.LUT R0, R0, 0x3, RZ, 0xc0, !PT ;  /* 0x0000000300007812 */ /* 0x002fcc00078ec0ff */
[----:B------:R-:W1:Y:S02]  /*7cc0*/  SHFL.IDX PT, R0, R0, RZ, 0x1f ;  /* 0x00001fff00007589 */ /* 0x000e6400000e0000 */
[----:B-1----:R-:W-:-:S13]  /*7cd0*/  ISETP.NE.AND P0, PT, R0, RZ, PT ;  /* 0x000000ff0000720c */ /* 0x002fda0003f05270 */
[----:B------:R-:W-:Y:S05]  /*7ce0*/  @P0 EXIT ;  /* 0x000000000000094d */ /* 0x000fea0003800000 */
[----:B------:R-:W1:Y:S01]  /*7cf0*/  S2UR UR4, SR_CTAID.X ;  /* 0x00000000000479c3 */ /* 0x000e620000002500 */
[----:B------:R-:W-:Y:S02]  /*7d00*/  IMAD.MOV.U32 R16, RZ, RZ, RZ ;  /* 0x000000ffff107224 */ /* 0x000fe400078e00ff */
[----:B------:R-:W-:Y:S02]  /*7d10*/  IMAD.MOV.U32 R29, RZ, RZ, 0x1 ;  /* 0x00000001ff1d7424 */ /* 0x000fe400078e00ff */
[----:B------:R-:W-:-:S03]  /*7d20*/  IMAD.MOV.U32 R17, RZ, RZ, 0x1 ;  /* 0x00000001ff117424 */ /* 0x000fc600078e00ff */
[----:B------:R-:W1:Y:S02]  /*7d30*/  LDC R0, c[0x0][0xda4] ;  /* 0x00036900ff007b82 */ /* 0x000e640000000800 */
[----:B-1----:R-:W-:-:S13]  /*7d40*/  ISETP.LE.AND P0, PT, R0, UR4, PT ;  /* 0x0000000400007c0c */ /* 0x002fda000bf03270 */
[----:B------:R-:W-:Y:S05]  /*7d50*/  @P0 BRA `(.L_x_32) ;  /* 0x00000020005c0947 */ /* 0x000fea0003800000 */
[----:B------:R-:W1:Y:S01]  /*7d60*/  S2R R2, SR_TID.X ;  /* 0x0000000000027919 */ /* 0x000e620000002100 */
[----:B------:R-:W-:Y:S01]  /*7d70*/  IMAD.U32 R26, RZ, RZ, UR4 ;  /* 0x00000004ff1a7e24 */ /* 0x000fe2000f8e00ff */
[----:B------:R-:W-:Y:S01]  /*7d80*/  ULDC.64 UR40, c[0x0][0x198] ;  /* 0x0000660000287ab9 */ /* 0x000fe20000000a00 */
[----:B------:R-:W-:Y:S01]  /*7d90*/  IMAD.MOV.U32 R16, RZ, RZ, RZ ;  /* 0x000000ffff107224 */ /* 0x000fe200078e00ff */
[----:B------:R-:W-:Y:S01]  /*7da0*/  ULDC UR36, c[0x0][0xc] ;  /* 0x0000030000247ab9 */ /* 0x000fe20000000800 */
[----:B------:R-:W-:Y:S02]  /*7db0*/  IMAD.MOV.U32 R17, RZ, RZ, 0x1 ;  /* 0x00000001ff117424 */ /* 0x000fe400078e00ff */
[----:B------:R-:W-:Y:S01]  /*7dc0*/  IMAD.MOV.U32 R29, RZ, RZ, RZ ;  /* 0x000000ffff1d7224 */ /* 0x000fe200078e00ff */
[----:B-1----:R-:W-:-:S07]  /*7dd0*/  LOP3.LUT R27, R2, 0x1f, RZ, 0xc0, !PT ;  /* 0x0000001f021b7812 */ /* 0x002fce00078ec0ff */
.L_x_74:
[----:B-1----:R-:W1:Y:S01]  /*7de0*/  LDC R0, c[0x0][0xda8] ;  /* 0x00036a00ff007b82 */ /* 0x002e620000000800 */
[----:B--2---:R-:W2:Y:S01]  /*7df0*/  S2R R4, SR_CgaCtaId ;  /* 0x0000000000047919 */ /* 0x004ea20000008800 */
[----:B------:R-:W-:Y:S05]  /*7e00*/  YIELD ;  /* 0x0000000000007946 */ /* 0x000fea0003800000 */
[----:B------:R-:W-:Y:S01]  /*7e10*/  ULDC.64 UR4, c[0x0][0x3f8] ;  /* 0x0000fe0000047ab9 */ /* 0x000fe20000000a00 */
[----:B------:R-:W3:Y:S01]  /*7e20*/  LDC R23, c[0x0][0xdb4] ;  /* 0x00036d00ff177b82 */ /* 0x000ee20000000800 */
[----:B------:R-:W-:Y:S01]  /*7e30*/  IMAD.MOV.U32 R25, RZ, RZ, R26 ;  /* 0x000000ffff197224 */ /* 0x000fe200078e001a */
[----:B------:R-:W-:Y:S01]  /*7e40*/  UISETP.NE.U32.AND UP0, UPT, UR4, URZ, UPT ;  /* 0x0000003f0400728c */ /* 0x000fe2000bf05070 */
[----:B------:R-:W-:-:S02]  /*7e50*/  MOV R19, 0x400 ;  /* 0x0000040000137802 */ /* 0x000fc40000000f00 */
[----:B------:R-:W-:Y:S01]  /*7e60*/  ULDC UR4, c[0x0][0x404] ;  /* 0x0001010000047ab9 */ /* 0x000fe20000000800 */
[----:B------:R-:W-:Y:S02]  /*7e70*/  UISETP.NE.AND.EX UP0, UPT, UR5, URZ, UPT, UP0 ;  /* 0x0000003f0500728c */ /* 0x000fe4000bf05300 */
[----:B------:R-:W4:Y:S02]  /*7e80*/  LDC R28, c[0x0][0x2e0] ;  /* 0x0000b800ff1c7b82 */ /* 0x000f240000000800 */
[----:B------:R-:W-:Y:S01]  /*7e90*/  USEL UR4, UR4, 0x1, UP0 ;  /* 0x0000000104047887 */ /* 0x000fe20008000000 */
[----:B-1----:R-:W-:Y:S02]  /*7ea0*/  ISETP.NE.AND P0, PT, R0, 0x1, PT ;  /* 0x000000010000780c */ /* 0x002fe40003f05270 */
[----:B---3--:R-:W-:Y:S02]  /*7eb0*/  ISETP.NE.AND P1, PT, R23, 0x1, PT ;  /* 0x000000011700780c */ /* 0x008fe40003f25270 */
[----:B--2---:R-:W-:-:S09]  /*7ec0*/  LEA R19, R4, R19, 0x18 ;  /* 0x0000001304137211 */ /* 0x004fd200078ec0ff */
[----:B------:R-:W1:Y:S01]  /*7ed0*/  @P0 LDC R5, c[0x0][0xdac] ;  /* 0x00036b00ff050b82 */ /* 0x000e620000000800 */
[----:B----4-:R-:W-:-:S07]  /*7ee0*/  IMAD R28, R28, UR4, RZ ;  /* 0x000000041c1c7c24 */ /* 0x010fce000f8e02ff */
[----:B------:R-:W2:Y:S08]  /*7ef0*/  @P0 LDC R7, c[0x0][0xdb0] ;  /* 0x00036c00ff070b82 */ /* 0x000eb00000000800 */
[----:B------:R-:W3:Y:S01]  /*7f00*/  @P1 LDC.64 R2, c[0x0][0xdb8] ;  /* 0x00036e00ff021b82 */ /* 0x000ee20000000a00 */
[----:B-1----:R-:W-:-:S05]  /*7f10*/  @P0 IMAD.HI.U32 R0, R26, R5, RZ ;  /* 0x000000051a000227 */ /* 0x002fca00078e00ff */
[----:B--2---:R-:W-:Y:S01]  /*7f20*/  @P0 SHF.R.U32.HI R25, RZ, R7, R0 ;  /* 0x00000007ff190219 */ /* 0x004fe20000011600 */
[----:B------:R-:W-:-:S04]  /*7f30*/  VIADD R0, R28, 0xbf ;  /* 0x000000bf1c007836 */ /* 0x000fc80000000000 */
[----:B------:R-:W-:Y:S02]  /*7f40*/  IMAD.MOV.U32 R22, RZ, RZ, R25 ;  /* 0x000000ffff167224 */ /* 0x000fe400078e0019 */
[----:B------:R-:W-:-:S04]  /*7f50*/  IMAD.HI R24, R0, 0x2aaaaaab, RZ ;  /* 0x2aaaaaab00187827 */ /* 0x000fc800078e02ff */
[----:B---3--:R-:W-:-:S05]  /*7f60*/  @P1 IMAD.HI.U32 R2, R25, R2, RZ ;  /* 0x0000000219021227 */ /* 0x008fca00078e00ff */
[----:B------:R-:W-:Y:S01]  /*7f70*/  @P1 SHF.R.U32.HI R22, RZ, R3, R2 ;  /* 0x00000003ff161219 */ /* 0x000fe20000011602 */
[----:B------:R-:W-:Y:S01]  /*7f80*/  VIADD R2, R19, 0x12400 ;  /* 0x0001240013027836 */ /* 0x000fe20000000000 */
[----:B------:R-:W-:-:S03]  /*7f90*/  SHF.R.U32.HI R3, RZ, 0x1f, R24 ;  /* 0x0000001fff037819 */ /* 0x000fc60000011618 */
[----:B------:R-:W-:Y:S01]  /*7fa0*/  IMAD.MOV R0, RZ, RZ, -R22 ;  /* 0x000000ffff007224 */ /* 0x000fe200078e0a16 */
[----:B------:R-:W-:Y:S02]  /*7fb0*/  LOP3.LUT P0, RZ, R2, 0x3ff, RZ, 0xc0, !PT ;  /* 0x000003ff02ff7812 */ /* 0x000fe4000780c0ff */
[----:B------:R-:W-:Y:S01]  /*7fc0*/  LEA.HI.SX32 R24, R24, R3, 0x1b ;  /* 0x0000000318187211 */ /* 0x000fe200078fdaff */
[----:B------:R-:W-:-:S10]  /*7fd0*/  IMAD R23, R23, R0, R25 ;  /* 0x0000000017177224 */ /* 0x000fd400078e0219 */
[----:B------:R-:W-:Y:S05]  /*7fe0*/  @!P0 BRA `(.L_x_33) ;  /* 0x0000000000408947 */ /* 0x000fea0003800000 */
[----:B------:R-:W-:Y:S01]  /*7ff0*/  MOV R2, 0x0 ;  /* 0x0000000000027802 */ /* 0x000fe20000000f00 */
[----:B------:R-:W-:Y:S01]  /*8000*/  ULDC.64 UR6, c[0x4][0xa8] ;  /* 0x01002a0000067ab9 */ /* 0x000fe20000000a00 */
[----:B------:R-:W-:Y:S01]  /*8010*/  ULDC.64 UR8, c[0x4][0xb0] ;  /* 0x01002c0000087ab9 */ /* 0x000fe20000000a00 */
[----:B------:R-:W-:Y:S01]  /*8020*/  ULDC.64 UR4, c[0x4][0x30] ;  /* 0x01000c0000047ab9 */ /* 0x000fe20000000a00 */
[----:B------:R-:W-:Y:S02]  /*8030*/  IMAD.U32 R4, RZ, RZ, UR6 ;  /* 0x00000006ff047e24 */ /* 0x000fe4000f8e00ff */
[----:B------:R-:W1:Y:S01]  /*8040*/  LDC.64 R2, c[0x4][R2] ;  /* 0x0100000002027b82 */ /* 0x000e620000000a00 */
[----:B------:R-:W-:Y:S02]  /*8050*/  IMAD.U32 R5, RZ, RZ, UR7 ;  /* 0x00000007ff057e24 */ /* 0x000fe4000f8e00ff */
[----:B------:R-:W-:Y:S02]  /*8060*/  IMAD.U32 R6, RZ, RZ, UR8 ;  /* 0x00000008ff067e24 */ /* 0x000fe4000f8e00ff */
[----:B------:R-:W-:-:S02]  /*8070*/  IMAD.U32 R7, RZ, RZ, UR9 ;  /* 0x00000009ff077e24 */ /* 0x000fc4000f8e00ff */
[----:B------:R-:W-:Y:S02]  /*8080*/  IMAD.U32 R10, RZ, RZ, UR4 ;  /* 0x00000004ff0a7e24 */ /* 0x000fe4000f8e00ff */
[----:B------:R-:W-:Y:S02]  /*8090*/  IMAD.U32 R11, RZ, RZ, UR5 ;  /* 0x00000005ff0b7e24 */ /* 0x000fe4000f8e00ff */
[----:B------:R-:W-:Y:S02]  /*80a0*/  IMAD.MOV.U32 R8, RZ, RZ, 0x70 ;  /* 0x00000070ff087424 */ /* 0x000fe400078e00ff */
[----:B------:R-:W-:Y:S02]  /*80b0*/  IMAD.MOV.U32 R12, RZ, RZ, 0x1 ;  /* 0x00000001ff0c7424 */ /* 0x000fe400078e00ff */
[----:B------:R-:W-:-:S07]  /*80c0*/  IMAD.MOV.U32 R13, RZ, RZ, RZ ;  /* 0x000000ffff0d7224 */ /* 0x000fce00078e00ff */
[----:B------:R-:W-:-:S07]  /*80d0*/  LEPC R20, `(.L_x_33) ;  /* 0x000000001014794e */ /* 0x000fce0000000000 */
[----:B-1----:R-:W-:Y:S05]  /*80e0*/  CALL.ABS.NOINC R2 ;  /* 0x0000000002007343 */ /* 0x002fea0003c00000 */
.L_x_33:
[----:B------:R-:W-:-:S05]  /*80f0*/  VIADD R0, R19, 0x400 ;  /* 0x0000040013007836 */ /* 0x000fca0000000000 */
[----:B------:R-:W-:-:S13]  /*8100*/  LOP3.LUT P0, RZ, R0, 0x3ff, RZ, 0xc0, !PT ;  /* 0x000003ff00ff7812 */ /* 0x000fda000780c0ff */
[----:B------:R-:W-:Y:S05]  /*8110*/  @!P0 BRA `(.L_x_34) ;  /* 0x0000000000808947 */ /* 0x000fea0003800000 */
[----:B------:R-:W-:Y:S01]  /*8120*/  MOV R0, 0x0 ;  /* 0x0000000000007802 */ /* 0x000fe20000000f00 */
[----:B------:R-:W-:Y:S01]  /*8130*/  ULDC.64 UR6, c[0x4][0xa8] ;  /* 0x01002a0000067ab9 */ /* 0x000fe20000000a00 */
[----:B------:R-:W-:Y:S01]  /*8140*/  ULDC.64 UR8, c[0x4][0xb0] ;  /* 0x01002c0000087ab9 */ /* 0x000fe20000000a00 */
[----:B------:R-:W-:Y:S01]  /*8150*/  ULDC.64 UR4, c[0x4][0x38] ;  /* 0x01000e0000047ab9 */ /* 0x000fe20000000a00 */
[----:B------:R1:W2:Y:S01]  /*8160*/  LDC.64 R2, c[0x4][R0] ;  /* 0x0100000000027b82 */ /* 0x0002a20000000a00 */
[----:B------:R-:W-:Y:S02]  /*8170*/  IMAD.U32 R4, RZ, RZ, UR6 ;  /* 0x00000006ff047e24 */ /* 0x000fe4000f8e00ff */
[----:B------:R-:W-:Y:S02]  /*8180*/  IMAD.U32 R5, RZ, RZ, UR7 ;  /* 0x00000007ff057e24 */ /* 0x000fe4000f8e00ff */
[----:B------:R-:W-:Y:S02]  /*8190*/  IMAD.U32 R6, RZ, RZ, UR8 ;  /* 0x00000008ff067e24 */ /* 0x000fe4000f8e00ff */
[----:B------:R-:W-:-:S02]  /*81a0*/  IMAD.U32 R7, RZ, RZ, UR9 ;  /* 0x00000009ff077e24 */ /* 0x000fc4000f8e00ff */
[----:B------:R-:W-:Y:S02]  /*81b0*/  IMAD.U32 R10, RZ, RZ, UR4 ;  /* 0x00000004ff0a7e24 */ /* 0x000fe4000f8e00ff */
[----:B------:R-:W-:Y:S02]  /*81c0*/  IMAD.U32 R11, RZ, RZ, UR5 ;  /* 0x00000005ff0b7e24 */ /* 0x000fe4000f8e00ff */
[----:B------:R-:W-:Y:S02]  /*81d0*/  IMAD.MOV.U32 R8, RZ, RZ, 0x70 ;  /* 0x00000070ff087424 */ /* 0x000fe400078e00ff */
[----:B------:R-:W-:Y:S02]  /*81e0*/  IMAD.MOV.U32 R12, RZ, RZ, 0x1 ;  /* 0x00000001ff0c7424 */ /* 0x000fe400078e00ff */
[----:B-1----:R-:W-:-:S07]  /*81f0*/  IMAD.MOV.U32 R13, RZ, RZ, RZ ;  /* 0x000000ffff0d7224 */ /* 0x002fce00078e00ff */
[----:B------:R-:W-:-:S07]  /*8200*/  LEPC R20, `(.L_x_35) ;  /* 0x000000001014794e */ /* 0x000fce0000000000 */
[----:B--2---:R-:W-:Y:S05]  /*8210*/  CALL.ABS.NOINC R2 ;  /* 0x0000000002007343 */ /* 0x004fea0003c00000 */
.L_x_35:
        /* <DEDUP_REMOVED lines=16> */
.L_x_34:
[----:B------:R-:W-:Y:S01]  /*8320*/  ULDC.64 UR4, c[0x0][0x9f8] ;  /* 0x00027e0000047ab9 */ /* 0x000fe20000000a00 */
[----:B------:R-:W1:Y:S01]  /*8330*/  LDC R0, c[0x0][0x428] ;  /* 0x00010a00ff007b82 */ /* 0x000e620000000800 */
[----:B------:R-:W-:Y:S01]  /*8340*/  ISETP.NE.U32.AND P0, PT, RZ, UR4, PT ;  /* 0x00000004ff007c0c */ /* 0x000fe2000bf05070 */
[----:B------:R-:W-:Y:S01]  /*8350*/  IMAD.MOV.U32 R6, RZ, RZ, R22 ;  /* 0x000000ffff067224 */ /* 0x000fe200078e0016 */
[----:B------:R-:W-:Y:S01]  /*8360*/  ISETP.NE.AND P1, PT, R27, RZ, PT ;  /* 0x000000ff1b00720c */ /* 0x000fe20003f25270 */
[----:B------:R-:W-:Y:S01]  /*8370*/  IMAD.MOV R9, RZ, RZ, -R25 ;  /* 0x000000ffff097224 */ /* 0x000fe200078e0a19 */
[----:B------:R-:W-:Y:S01]  /*8380*/  ISETP.NE.AND.EX P0, PT, RZ, UR5, PT, P0 ;  /* 0x00000005ff007c0c */ /* 0x000fe2000bf05300 */
[----:B------:R-:W-:-:S12]  /*8390*/  ULDC UR4, c[0x0][0xda8] ;  /* 0x00036a0000047ab9 */ /* 0x000fd80000000800 */
[----:B------:R-:W2:Y:S02]  /*83a0*/  @P0 LDC.64 R2, c[0x0][0x9f8] ;  /* 0x00027e00ff020b82 */ /* 0x000ea40000000a00 */
[----:B--2---:R-:W-:-:S05]  /*83b0*/  @P0 IMAD.WIDE R2, R22, 0x4, R2 ;  /* 0x0000000416020825 */ /* 0x004fca00078e0202 */
[----:B------:R2:W5:Y:S01]  /*83c0*/  @P0 LDG.E R6, desc[UR38][R2.64] ;  /* 0x0000002602060981 */ /* 0x000562000c1e1900 */
[----:B-1----:R-:W-:Y:S01]  /*83d0*/  ISETP.NE.AND P0, PT, R0, 0x1, PT ;  /* 0x000000010000780c */ /* 0x002fe20003f05270 */
[----:B------:R-:W-:Y:S01]  /*83e0*/  VOTEU.ALL UP1, P1 ;  /* 0x00000000003f7886 */ /* 0x000fe20000820000 */
[----:B------:R-:W-:Y:S01]  /*83f0*/  IMAD R9, R9, UR4, R26 ;  /* 0x0000000409097c24 */ /* 0x000fe2000f8e021a */
[----:B------:R-:W-:Y:S01]  /*8400*/  PLOP3.LUT P2, PT, P1, PT, PT, 0x8, 0x0 ;  /* 0x000000000000781c */ /* 0x000fe20000f4e170 */
[----:B------:R-:W-:Y:S02]  /*8410*/  IMAD.MOV.U32 R0, RZ, RZ, R23 ;  /* 0x000000ffff007224 */ /* 0x000fe400078e0017 */
[----:B------:R-:W-:Y:S01]  /*8420*/  @!UP1 UIADD3 UR8, UP0, UR40, 0x270, URZ ;  /* 0x0000027028089890 */ /* 0x000fe2000ff1e03f */
[----:B------:R-:W-:-:S03]  /*8430*/  IMAD R9, R9, 0xc0, RZ ;  /* 0x000000c009097824 */ /* 0x000fc600078e02ff */
[----:B------:R-:W-:-:S03]  /*8440*/  @!UP1 UIADD3.X UR9, URZ, UR41, URZ, UP0, !UPT ;  /* 0x000000293f099290 */ /* 0x000fc600087fe43f */
[----:B------:R-:W1:Y:S01]  /*8450*/  @P0 LDC R4, c[0x0][0x42c] ;  /* 0x00010b00ff040b82 */ /* 0x000e620000000800 */
[----:B------:R-:W-:-:S07]  /*8460*/  VOTEU.ALL UP0, P1 ;  /* 0x00000000003f7886 */ /* 0x000fce0000800000 */
[----:B------:R-:W3:Y:S01]  /*8470*/  @P0 LDC R5, c[0x0][0x430] ;  /* 0x00010c00ff050b82 */ /* 0x000ee20000000800 */
[----:B-1----:R-:W-:-:S05]  /*8480*/  @P0 IMAD.HI.U32 R4, R23, R4, RZ ;  /* 0x0000000417040227 */ /* 0x002fca00078e00ff */
[----:B--23--:R-:W-:-:S07]  /*8490*/  @P0 SHF.R.U32.HI R0, RZ, R5, R4 ;  /* 0x00000005ff000219 */ /* 0x00cfce0000011604 */
.L_x_36:
[----:B------:R-:W-:Y:S02]  /*84a0*/  PLOP3.LUT P0, PT, P0, P2, PT, 0xa2, 0x0 ;  /* 0x000000000000781c */ /* 0x000fe40000705472 */
[----:B------:R-:W-:Y:S01]  /*84b0*/  @P2 R2UR P0, UR7, R22 ;  /* 0x00000000160722ca */ /* 0x000fe20000000000 */
[----:B------:R-:W-:-:S07]  /*84c0*/  UMOV UR4, URZ ;  /* 0x0000003f00047c82 */ /* 0x000fce0008000000 */
[----:B------:R-:W-:Y:S02]  /*84d0*/  PLOP3.LUT P0, PT, P0, P2, PT, 0xa2, 0x0 ;  /* 0x000000000000781c */ /* 0x000fe40000705472 */
[----:B------:R-:W-:-:S08]  /*84e0*/  @P2 R2UR.OR P0, UR6, R23 ;  /* 0x00000000170622ca */ /* 0x000fd00000100000 */
[----:B------:R-:W-:Y:S02]  /*84f0*/  PLOP3.LUT P0, PT, P0, P2, PT, 0xa2, 0x0 ;  /* 0x000000000000781c */ /* 0x000fe40000705472 */
[----:B------:R-:W-:-:S08]  /*8500*/  @P2 R2UR.OR P0, UR5, R9 ;  /* 0x00000000090522ca */ /* 0x000fd00000100000 */
[----:B------:R-:W-:-:S05]  /*8510*/  @P2 PLOP3.LUT P2, PT, P0, PT, PT, 0x80, 0x0 ;  /* 0x000000000000281c */ /* 0x000fca000074f070 */
[----:B------:R1:W-:Y:S08]  /*8520*/  @!UP0 UTMAPF.L2.4D [UR4], [UR8] ;  /* 0x00000004080085b8 */ /* 0x0003f00008018000 */
[----:B-1----:R-:W-:Y:S05]  /*8530*/  @P2 BRA.U.ANY `(.L_x_36) ;  /* 0xfffffffd00d82947 */ /* 0x002fea000393ffff */
[----:B------:R-:W1:Y:S01]  /*8540*/  LDC.64 R2, c[0x0][0x3f8] ;  /* 0x0000fe00ff027b82 */ /* 0x000e620000000a00 */
[----:B------:R-:W-:Y:S01]  /*8550*/  UMOV UR4, 0xffffffff ;  /* 0xffffffff00047882 */ /* 0x000fe20000000000 */
[----:B-1----:R-:W-:-:S04]  /*8560*/  ISETP.NE.U32.AND P0, PT, R2, RZ, PT ;  /* 0x000000ff0200720c */ /* 0x002fc80003f05070 */
[----:B------:R-:W-:-:S04]  /*8570*/  ISETP.NE.AND.EX P0, PT, R3, RZ, PT, P0 ;  /* 0x000000ff0300720c */ /* 0x000fc80003f05300 */
[----:B-----5:R-:W-:Y:S01]  /*8580*/  SEL R7, R6, RZ, !P0 ;  /* 0x000000ff06077207 */ /* 0x020fe20004000000 */
[----:B------:R-:W-:Y:S08]  /*8590*/  BRA.DIV UR4, `(.L_x_37) ;  /* 0x0000001e04947947 */ /* 0x000ff0000b800000 */
.L_x_90:
[----:B------:R-:W-:Y:S01]  /*85a0*/  UMOV UR4, 0xffffffff ;  /* 0xffffffff00047882 */ /* 0x000fe20000000000 */
[----:B------:R-:W-:Y:S01]  /*85b0*/  SHF.R.S32.HI R8, RZ, 0x1f, R6 ;  /* 0x0000001fff087819 */ /* 0x000fe20000011406 */
[----:B------:R-:W-:Y:S01]  /*85c0*/  VIADD R10, R24, 0xffffffff ;  /* 0xffffffff180a7836 */ /* 0x000fe20000000000 */
[----:B------:R-:W-:Y:S06]  /*85d0*/  BRA.DIV UR4, `(.L_x_38) ;  /* 0x0000001e04b87947 */ /* 0x000fec000b800000 */
[----:B------:R-:W-:-:S13]  /*85e0*/  ELECT P6, URZ, PT ;  /* 0x00000000003f782f */ /* 0x000fda00038c0000 */
.L_x_93:
[----:B------:R-:W-:Y:S05]  /*85f0*/  @!P6 BRA `(.L_x_39) ;  /* 0x0000000000c8e947 */ /* 0x000fea0003800000 */
[----:B------:R-:W-:Y:S02]  /*8600*/  IMAD.MOV.U32 R18, RZ, RZ, R10 ;  /* 0x000000ffff127224 */ /* 0x000fe400078e000a */
[----:B------:R-:W-:Y:S01]  /*8610*/  IMAD.MOV.U32 R7, RZ, RZ, R6 ;  /* 0x000000ffff077224 */ /* 0x000fe200078e0006 */
[----:B------:R-:W-:Y:S06]  /*8620*/  @!P0 BRA `(.L_x_40) ;  /* 0x0000000000488947 */ /* 0x000fec0003800000 */
[----:B------:R-:W1:Y:S01]  /*8630*/  LDC R18, c[0x0][0x41c] ;  /* 0x00010700ff127b82 */ /* 0x000e620000000800 */
[----:B------:R-:W-:Y:S01]  /*8640*/  IMAD.MOV.U32 R11, RZ, RZ, R10 ;  /* 0x000000ffff0b7224 */ /* 0x000fe200078e000a */
[----:B------:R-:W-:Y:S02]  /*8650*/  ULDC.64 UR4, c[0x0][0x408] ;  /* 0x0001020000047ab9 */ /* 0x000fe40000000a00 */
[----:B------:R-:W-:-:S04]  /*8660*/  IMAD R7, R8, UR4, RZ ;  /* 0x0000000408077c24 */ /* 0x000fc8000f8e02ff */
[----:B------:R-:W-:Y:S01]  /*8670*/  IMAD R7, R6, UR5, R7 ;  /* 0x0000000506077c24 */ /* 0x000fe2000f8e0207 */
[----:B-1----:R-:W-:-:S13]  /*8680*/  ISETP.NE.AND P1, PT, R18, 0x1, PT ;  /* 0x000000011200780c */ /* 0x002fda0003f25270 */
[----:B------:R-:W1:Y:S02]  /*8690*/  @P1 LDC.64 R4, c[0x0][0x420] ;  /* 0x00010800ff041b82 */ /* 0x000e640000000a00 */
[----:B-1----:R-:W-:-:S05]  /*86a0*/  @P1 IMAD.HI.U32 R4, R10, R4, RZ ;  /* 0x000000040a041227 */ /* 0x002fca00078e00ff */
[----:B------:R-:W-:-:S04]  /*86b0*/  @P1 SHF.R.U32.HI R11, RZ, R5, R4 ;  /* 0x00000005ff0b1219 */ /* 0x000fc80000011604 */
[--C-:B------:R-:W-:Y:S01]  /*86c0*/  SHF.R.S32.HI R5, RZ, 0x1f, R11.reuse ;  /* 0x0000001fff057819 */ /* 0x100fe2000001140b */
[----:B------:R-:W-:-:S04]  /*86d0*/  IMAD.MOV.U32 R4, RZ, RZ, R11 ;  /* 0x000000ffff047224 */ /* 0x000fc800078e000b */
[----:B------:R-:W-:-:S04]  /*86e0*/  IMAD.WIDE.U32 R4, R6, UR4, R4 ;  /* 0x0000000406047c25 */ /* 0x000fc8000f8e0004 */
[----:B------:R-:W-:Y:S01]  /*86f0*/  IMAD.IADD R5, R5, 0x1, R7 ;  /* 0x0000000105057824 */ /* 0x000fe200078e0207 */
[----:B------:R-:W-:-:S04]  /*8700*/  LEA R12, P1, R4, R2, 0x2 ;  /* 0x00000002040c7211 */ /* 0x000fc800078210ff */
[----:B------:R-:W-:-:S05]  /*8710*/  LEA.HI.X R13, R4, R3, R5, 0x2, P1 ;  /* 0x00000003040d7211 */ /* 0x000fca00008f1405 */
[----:B------:R1:W5:Y:S01]  /*8720*/  LDG.E R7, desc[UR38][R12.64] ;  /* 0x000000260c077981 */ /* 0x000362000c1e1900 */
[----:B------:R-:W-:-:S04]  /*8730*/  IMAD.MOV R5, RZ, RZ, -R11 ;  /* 0x000000ffff057224 */ /* 0x000fc800078e0a0b */
[----:B------:R-:W-:-:S07]  /*8740*/  IMAD R18, R18, R5, R10 ;  /* 0x0000000512127224 */ /* 0x000fce00078e020a */
.L_x_40:
[----:B------:R-:W2:Y:S01]  /*8750*/  S2R R4, SR_TID.X ;  /* 0x0000000000047919 */ /* 0x000ea20000002100 */
[----:B------:R-:W-:Y:S01]  /*8760*/  IMAD R5, R16, 0x8, R19 ;  /* 0x0000000810057824 */ /* 0x000fe200078e0213 */
[----:B--2---:R-:W-:Y:S02]  /*8770*/  LOP3.LUT R11, R4, 0x7f, RZ, 0xc0, !PT ;  /* 0x0000007f040b7812 */ /* 0x004fe400078ec0ff */
[----:B------:R-:W-:Y:S02]  /*8780*/  SHF.L.U32 R4, R17, 0x1f, RZ ;  /* 0x0000001f11047819 */ /* 0x000fe400000006ff */
[----:B------:R-:W-:Y:S02]  /*8790*/  ISETP.NE.AND P2, PT, R11, RZ, PT ;  /* 0x000000ff0b00720c */ /* 0x000fe40003f45270 */
[----:B------:R-:W2:Y:S02]  /*87a0*/  SYNCS.PHASECHK.TRANS64.TRYWAIT P1, [R5+URZ+0x30840], R4 ;  /* 0x03084004050075a7 */ /* 0x000ea4000802017f */
[----:B--2---:R-:W-:Y:S09]  /*87b0*/  @!P1 BRA `(.L_x_41) ;  /* 0x0000001c00609947 */ /* 0x004ff20003800000 */
.L_x_94:
[----:B------:R-:W-:Y:S05]  /*87c0*/  @P2 BRA `(.L_x_42) ;  /* 0x0000000000142947 */ /* 0x000fea0003800000 */
[----:B------:R-:W-:Y:S01]  /*87d0*/  ISETP.NE.AND P1, PT, R27, RZ, PT ;  /* 0x000000ff1b00720c */ /* 0x000fe20003f25270 */
[----:B--2---:R-:W-:-:S04]  /*87e0*/  IMAD.MOV.U32 R4, RZ, RZ, 0x6000 ;  /* 0x00006000ff047424 */ /* 0x004fc800078e00ff */
[----:B------:R3:W-:Y:S08]  /*87f0*/  SYNCS.ARRIVE.TRANS64 RZ, [R5+URZ+0x30830], R4 ;  /* 0x0308300405ff79a7 */ /* 0x0007f0000800003f */
[----:B------:R-:W-:Y:S05]  /*8800*/  @!P1 BRA `(.L_x_42) ;  /* 0x0000000000049947 */ /* 0x000fea0003800000 */
[----:B------:R-:W-:Y:S01]  /*8810*/  BPT.TRAP 0x1 ;  /* 0x000000040000795c */ /* 0x000fe20000300000 */
.L_x_42:
[----:B--23--:R-:W-:Y:S01]  /*8820*/  IMAD R4, R16, 0x6000, R19 ;  /* 0x0000600010047824 */ /* 0x00cfe200078e0213 */
[----:B------:R-:W-:Y:S01]  /*8830*/  R2UR UR9, R5 ;  /* 0x00000000050972ca */ /* 0x000fe200000e0000 */
[----:B------:R-:W-:Y:S01]  /*8840*/  UIADD3 UR4, UP0, UR40, 0x370, URZ ;  /* 0x0000037028047890 */ /* 0x000fe2000ff1e03f */
[----:B------:R-:W-:Y:S01]  /*8850*/  R2UR UR11, R18 ;  /* 0x00000000120b72ca */ /* 0x000fe200000e0000 */
[----:B------:R-:W-:Y:S01]  /*8860*/  UMOV UR6, 0x0 ;  /* 0x0000000000067882 */ /* 0x000fe20000000000 */
[----:B------:R-:W-:Y:S01]  /*8870*/  R2UR UR8, R4 ;  /* 0x00000000040872ca */ /* 0x000fe200000e0000 */
[----:B------:R-:W-:Y:S01]  /*8880*/  UIADD3.X UR5, URZ, UR41, URZ, UP0, !UPT ;  /* 0x000000293f057290 */ /* 0x000fe200087fe43f */
[----:B------:R-:W-:Y:S01]  /*8890*/  R2UR UR12, R0 ;  /* 0x00000000000c72ca */ /* 0x000fe200000e0000 */
[----:B------:R-:W-:Y:S01]  /*88a0*/  UMOV UR7, 0x14f00000 ;  /* 0x14f0000000077882 */ /* 0x000fe20000000000 */
[----:B-----5:R-:W-:Y:S01]  /*88b0*/  R2UR UR13, R7 ;  /* 0x00000000070d72ca */ /* 0x020fe200000e0000 */
[----:B------:R-:W-:-:S04]  /*88c0*/  UMOV UR10, URZ ;  /* 0x0000003f000a7c82 */ /* 0x000fc80008000000 */
[----:B------:R-:W-:Y:S02]  /*88d0*/  UIADD3 UR9, UR9, 0x30830, URZ ;  /* 0x0003083009097890 */ /* 0x000fe4000fffe03f */
[----:B------:R-:W-:Y:S02]  /*88e0*/  UIMAD UR11, UR11, 0xc0, URZ ;  /* 0x000000c00b0b78a4 */ /* 0x000fe4000f8e023f */
[----:B------:R-:W-:-:S09]  /*88f0*/  UIADD3 UR8, UR8, 0x12400, URZ ;  /* 0x0001240008087890 */ /* 0x000fd2000fffe03f */
[----:B------:R2:W-:Y:S02]  /*8900*/  UTMALDG.4D [UR8], [UR4], desc[UR6] ;  /* 0x00000608040075b4 */ /* 0x0005e40008019000 */
[----:B--2---:R-:W-:Y:S01]  /*8910*/  NOP ;  /* 0x0000000000007918 */ /* 0x004fe20000000000 */
.L_x_39:
[----:B------:R-:W-:Y:S05]  /*8920*/  WARPSYNC.ALL ;  /* 0x0000000000007948 */ /* 0x000fea0003800000 */
[----:B------:R-:W-:Y:S01]  /*8930*/  BAR.SYNC.DEFER_BLOCKING 0x8, 0x1a0 ;  /* 0x0206800000007b1d */ /* 0x000fe20000010000 */
[----:B------:R-:W-:Y:S02]  /*8940*/  ELECT P1, URZ, PT ;  /* 0x00000000003f782f */ /* 0x000fe40003820000 */
[----:B------:R-:W-:Y:S01]  /*8950*/  R2UR UR9, R19 ;  /* 0x00000000130972ca */ /* 0x000fe200000e0000 */
[----:B------:R-:W-:-:S10]  /*8960*/  UIADD3 UR4, UP0, UR40, 0x270, URZ ;  /* 0x0000027028047890 */ /* 0x000fd4000ff1e03f */
[----:B------:R-:W-:Y:S02]  /*8970*/  @P1 R2UR UR13, R22 ;  /* 0x00000000160d12ca */ /* 0x000fe400000e0000 */
[----:B------:R-:W-:Y:S01]  /*8980*/  @P1 R2UR UR12, R23 ;  /* 0x00000000170c12ca */ /* 0x000fe200000e0000 */
[----:B------:R-:W-:Y:S01]  /*8990*/  UIADD3.X UR5, URZ, UR41, URZ, UP0, !UPT ;  /* 0x000000293f057290 */ /* 0x000fe200087fe43f */
[----:B------:R-:W-:Y:S01]  /*89a0*/  @P1 R2UR UR11, R9 ;  /* 0x00000000090b12ca */ /* 0x000fe200000e0000 */
[----:B------:R-:W-:Y:S01]  /*89b0*/  UMOV UR6, 0x0 ;  /* 0x0000000000067882 */ /* 0x000fe20000000000 */
[----:B------:R-:W-:Y:S01]  /*89c0*/  UMOV UR7, 0x12f00000 ;  /* 0x12f0000000077882 */ /* 0x000fe20000000000 */
[----:B------:R-:W-:Y:S01]  /*89d0*/  UMOV UR10, URZ ;  /* 0x0000003f000a7c82 */ /* 0x000fe20008000000 */
[----:B------:R-:W-:Y:S01]  /*89e0*/  BSSY B0, `(.L_x_43) ;  /* 0x000000b000007945 */ /* 0x000fe20003800000 */
[----:B------:R-:W-:Y:S01]  /*89f0*/  ISETP.GE.AND P2, PT, R28, 0xc1, PT ;  /* 0x000000c11c00780c */ /* 0x000fe20003f46270 */
[----:B------:R-:W-:Y:S01]  /*8a00*/  @P1 IMAD.MOV.U32 R4, RZ, RZ, 0x6000 ;  /* 0x00006000ff041424 */ /* 0x000fe200078e00ff */
[----:B------:R-:W-:-:S02]  /*8a10*/  UIADD3 UR8, UR9, 0xc400, URZ ;  /* 0x0000c40009087890 */ /* 0x000fc4000fffe03f */
[----:B------:R-:W-:Y:S01]  /*8a20*/  UIADD3 UR9, UR9, 0x30800, URZ ;  /* 0x0003080009097890 */ /* 0x000fe2000fffe03f */
[----:B------:R2:W-:Y:S08]  /*8a30*/  @P1 SYNCS.ARRIVE.TRANS64 RZ, [R19+URZ+0x30800], R4 ;  /* 0x0308000413ff19a7 */ /* 0x0005f0000800003f */
[----:B------:R3:W-:Y:S01]  /*8a40*/  UTMALDG.4D [UR8], [UR4], desc[UR6] ;  /* 0x00000608040075b4 */ /* 0x0007e20008019000 */
[----:B--2---:R-:W-:-:S04]  /*8a50*/  LOP3.LUT R4, R29, 0x1, RZ, 0xc, !PT ;  /* 0x000000011d047812 */ /* 0x004fc800078e0cff */
[----:B------:R-:W-:-:S04]  /*8a60*/  SHF.L.U32 R4, R4, 0x1f, RZ ;  /* 0x0000001f04047819 */ /* 0x000fc800000006ff */
[----:B------:R-:W2:Y:S02]  /*8a70*/  SYNCS.PHASECHK.TRANS64.TRYWAIT P1, [R19+URZ+0x30820], R4 ;  /* 0x03082004130075a7 */ /* 0x000ea4000802017f */
[----:B--23--:R-:W-:Y:S05]  /*8a80*/  @!P1 BRA `(.L_x_44) ;  /* 0x0000001800c09947 */ /* 0x00cfea0003800000 */
.L_x_95:
[----:B------:R-:W-:Y:S05]  /*8a90*/  BSYNC B0 ;  /* 0x0000000000007941 */ /* 0x000fea0003800000 */
.L_x_43:
[----:B------:R-:W-:Y:S05]  /*8aa0*/  @!P2 BRA `(.L_x_45) ;  /* 0x00000010005ca947 */ /* 0x000fea0003800000 */
[----:B------:R-:W-:Y:S02]  /*8ab0*/  IMAD.MOV R11, RZ, RZ, -R24 ;  /* 0x000000ffff0b7224 */ /* 0x000fe400078e0a18 */
[----:B--2---:R-:W-:Y:S02]  /*8ac0*/  IMAD.MOV.U32 R4, RZ, RZ, 0x1 ;  /* 0x00000001ff047424 */ /* 0x004fe400078e00ff */
[----:B------:R-:W-:-:S03]  /*8ad0*/  VIADD R9, R24, 0xfffffffe ;  /* 0xfffffffe18097836 */ /* 0x000fc60000000000 */
[----:B------:R-:W-:-:S05]  /*8ae0*/  VIADDMNMX R11, R11, R4, 0xffffffff, !PT ;  /* 0xffffffff0b0b7446 */ /* 0x000fca0007800104 */
[----:B------:R-:W-:-:S05]  /*8af0*/  IMAD.IADD R4, R24, 0x1, R11 ;  /* 0x0000000118047824 */ /* 0x000fca00078e020b */
[----:B------:R-:W-:-:S04]  /*8b00*/  LOP3.LUT R4, R4, 0x1, RZ, 0xc0, !PT ;  /* 0x0000000104047812 */ /* 0x000fc800078ec0ff */
[----:B------:R-:W-:-:S13]  /*8b10*/  ISETP.NE.U32.AND P1, PT, R4, 0x1, PT ;  /* 0x000000010400780c */ /* 0x000fda0003f25070 */
[----:B------:R-:W-:Y:S05]  /*8b20*/  @P1 BRA `(.L_x_46) ;  /* 0x0000000400641947 */ /* 0x000fea0003800000 */
[----:B-1----:R-:W-:Y:S01]  /*8b30*/  VIADD R12, R16, 0x1 ;  /* 0x00000001100c7836 */ /* 0x002fe20000000000 */
[----:B------:R-:W-:Y:S04]  /*8b40*/  BSSY B0, `(.L_x_47) ;  /* 0x0000054000007945 */ /* 0x000fe80003800000 */
[----:B------:R-:W-:-:S04]  /*8b50*/  ISETP.NE.AND P1, PT, R12, 0x2, PT ;  /* 0x000000020c00780c */ /* 0x000fc80003f25270 */
[----:B------:R-:W-:Y:S02]  /*8b60*/  SEL R4, RZ, 0x1, P1 ;  /* 0x00000001ff047807 */ /* 0x000fe40000800000 */
[----:B------:R-:W-:Y:S02]  /*8b70*/  SEL R12, R12, RZ, P1 ;  /* 0x000000ff0c0c7207 */ /* 0x000fe40000800000 */
[----:B------:R-:W-:Y:S01]  /*8b80*/  LOP3.LUT R13, R17, R4, RZ, 0x3c, !PT ;  /* 0x00000004110d7212 */ /* 0x000fe200078e3cff */
[----:B------:R-:W-:Y:S06]  /*8b90*/  @!P6 BRA `(.L_x_48) ;  /* 0x000000040038e947 */ /* 0x000fec0003800000 */
[----:B------:R-:W-:Y:S01]  /*8ba0*/  IMAD.MOV.U32 R4, RZ, RZ, R7 ;  /* 0x000000ffff047224 */ /* 0x000fe200078e0007 */
[----:B------:R-:W-:Y:S06]  /*8bb0*/  @!P0 BRA `(.L_x_49) ;  /* 0x0000000000448947 */ /* 0x000fec0003800000 */
[----:B------:R-:W1:Y:S01]  /*8bc0*/  LDC R15, c[0x0][0x41c] ;  /* 0x00010700ff0f7b82 */ /* 0x000e620000000800 */
[----:B------:R-:W-:Y:S01]  /*8bd0*/  ULDC.64 UR4, c[0x0][0x408] ;  /* 0x0001020000047ab9 */ /* 0x000fe20000000a00 */
[----:B-1----:R-:W-:-:S13]  /*8be0*/  ISETP.NE.AND P1, PT, R15, 0x1, PT ;  /* 0x000000010f00780c */ /* 0x002fda0003f25270 */
[----:B------:R-:W1:Y:S02]  /*8bf0*/  @P1 LDC.64 R4, c[0x0][0x420] ;  /* 0x00010800ff041b82 */ /* 0x000e640000000a00 */
[----:B-1----:R-:W-:-:S04]  /*8c00*/  @P1 IMAD.HI.U32 R14, R9, R4, RZ ;  /* 0x00000004090e1227 */ /* 0x002fc800078e00ff */
[----:B------:R-:W-:Y:S01]  /*8c10*/  IMAD.MOV.U32 R4, RZ, RZ, R9 ;  /* 0x000000ffff047224 */ /* 0x000fe200078e0009 */
[----:B------:R-:W-:-:S04]  /*8c20*/  @P1 SHF.R.U32.HI R4, RZ, R5, R14 ;  /* 0x00000005ff041219 */ /* 0x000fc8000001160e */
[--C-:B------:R-:W-:Y:S01]  /*8c30*/  SHF.R.S32.HI R5, RZ, 0x1f, R4.reuse ;  /* 0x0000001fff057819 */ /* 0x100fe20000011404 */
[----:B------:R-:W-:-:S04]  /*8c40*/  IMAD.MOV R14, RZ, RZ, -R4 ;  /* 0x000000ffff0e7224 */ /* 0x000fc800078e0a04 */
[----:B------:R-:W-:Y:S02]  /*8c50*/  IMAD R9, R15, R14, R9 ;  /* 0x0000000e0f097224 */ /* 0x000fe400078e0209 */
[----:B------:R-:W-:Y:S02]  /*8c60*/  IMAD R15, R8, UR4, RZ ;  /* 0x00000004080f7c24 */ /* 0x000fe4000f8e02ff */
[----:B------:R-:W-:-:S04]  /*8c70*/  IMAD.WIDE.U32 R4, R6, UR4, R4 ;  /* 0x0000000406047c25 */ /* 0x000fc8000f8e0004 */
[----:B------:R-:W-:Y:S01]  /*8c80*/  IMAD R15, R6, UR5, R15 ;  /* 0x00000005060f7c24 */ /* 0x000fe2000f8e020f */
[----:B------:R-:W-:-:S03]  /*8c90*/  LEA R2, P1, R4, R2, 0x2 ;  /* 0x0000000204027211 */ /* 0x000fc600078210ff */
[----:B------:R-:W-:-:S05]  /*8ca0*/  IMAD.IADD R5, R15, 0x1, R5 ;  /* 0x000000010f057824 */ /* 0x000fca00078e0205 */
[----:B------:R-:W-:-:S05]  /*8cb0*/  LEA.HI.X R3, R4, R3, R5, 0x2, P1 ;  /* 0x0000000304037211 */ /* 0x000fca00008f1405 */
[----:B------:R1:W5:Y:S02]  /*8cc0*/  LDG.E R4, desc[UR38][R2.64] ;  /* 0x0000002602047981 */ /* 0x000364000c1e1900 */
.L_x_49:
[----:B-1----:R-:W1:Y:S01]  /*8cd0*/  S2R R2, SR_TID.X ;  /* 0x0000000000027919 */ /* 0x002e620000002100 */
[----:B------:R-:W-:Y:S01]  /*8ce0*/  IMAD R3, R12, 0x8, R19 ;  /* 0x000000080c037824 */ /* 0x000fe200078e0213 */
[----:B-1----:R-:W-:Y:S02]  /*8cf0*/  LOP3.LUT R5, R2, 0x7f, RZ, 0xc0, !PT ;  /* 0x0000007f02057812 */ /* 0x002fe400078ec0ff */
[----:B------:R-:W-:Y:S02]  /*8d00*/  SHF.L.U32 R2, R13, 0x1f, RZ ;  /* 0x0000001f0d027819 */ /* 0x000fe400000006ff */
[----:B------:R-:W-:Y:S02]  /*8d10*/  ISETP.NE.AND P1, PT, R5, RZ, PT ;  /* 0x000000ff0500720c */ /* 0x000fe40003f25270 */
[----:B------:R-:W1:Y:S02]  /*8d20*/  SYNCS.PHASECHK.TRANS64.TRYWAIT P2, [R3+URZ+0x30840], R2 ;  /* 0x03084002030075a7 */ /* 0x000e64000804017f */
[----:B-1----:R-:W-:Y:S09]  /*8d30*/  @!P2 BRA `(.L_x_50) ;  /* 0x000000180028a947 */ /* 0x002ff20003800000 */
.L_x_96:
[----:B------:R-:W-:Y:S05]  /*8d40*/  @P1 BRA `(.L_x_51) ;  /* 0x0000000000141947 */ /* 0x000fea0003800000 */
[----:B------:R-:W-:Y:S01]  /*8d50*/  ISETP.NE.AND P2, PT, R27, RZ, PT ;  /* 0x000000ff1b00720c */ /* 0x000fe20003f45270 */
[----:B-1----:R-:W-:-:S04]  /*8d60*/  IMAD.MOV.U32 R2, RZ, RZ, 0x6000 ;  /* 0x00006000ff027424 */ /* 0x002fc800078e00ff */
[----:B------:R2:W-:Y:S08]  /*8d70*/  SYNCS.ARRIVE.TRANS64 RZ, [R3+URZ+0x30830], R2 ;  /* 0x0308300203ff79a7 */ /* 0x0005f0000800003f */
[----:B------:R-:W-:Y:S05]  /*8d80*/  @!P2 BRA `(.L_x_51) ;  /* 0x000000000004a947 */ /* 0x000fea0003800000 */
[----:B------:R-:W-:Y:S01]  /*8d90*/  BPT.TRAP 0x1 ;  /* 0x000000040000795c */ /* 0x000fe20000300000 */
.L_x_51:
[----:B-12---:R-:W-:Y:S01]  /*8da0*/  IMAD R2, R12, 0x6000, R19 ;  /* 0x000060000c027824 */ /* 0x006fe200078e0213 */
[----:B------:R-:W-:Y:S01]  /*8db0*/  R2UR UR9, R3 ;  /* 0x00000000030972ca */ /* 0x000fe200000e0000 */
[----:B------:R-:W-:Y:S01]  /*8dc0*/  UIADD3 UR4, UP0, UR40, 0x370, URZ ;  /* 0x0000037028047890 */ /* 0x000fe2000ff1e03f */
[----:B------:R-:W-:Y:S01]  /*8dd0*/  R2UR UR11, R9 ;  /* 0x00000000090b72ca */ /* 0x000fe200000e0000 */
[----:B------:R-:W-:Y:S01]  /*8de0*/  VIADD R3, R19, 0x30800 ;  /* 0x0003080013037836 */ /* 0x000fe20000000000 */
[----:B------:R-:W-:Y:S01]  /*8df0*/  R2UR UR8, R2 ;  /* 0x00000000020872ca */ /* 0x000fe200000e0000 */
[----:B------:R-:W-:Y:S01]  /*8e00*/  UIADD3.X UR5, URZ, UR41, URZ, UP0, !UPT ;  /* 0x000000293f057290 */ /* 0x000fe200087fe43f */
[----:B------:R-:W-:Y:S01]  /*8e10*/  R2UR UR12, R0 ;  /* 0x00000000000c72ca */ /* 0x000fe200000e0000 */
[----:B------:R-:W-:Y:S01]  /*8e20*/  IMAD R2, R16, 0x8, R3 ;  /* 0x0000000810027824 */ /* 0x000fe200078e0203 */
[----:B-----5:R-:W-:Y:S01]  /*8e30*/  R2UR UR13, R4 ;  /* 0x00000000040d72ca */ /* 0x020fe200000e0000 */
[----:B------:R-:W-:Y:S01]  /*8e40*/  UMOV UR6, 0x0 ;  /* 0x0000000000067882 */ /* 0x000fe20000000000 */
[----:B------:R-:W-:Y:S01]  /*8e50*/  SHF.L.U32 R5, R17, 0x1f, RZ ;  /* 0x0000001f11057819 */ /* 0x000fe200000006ff */
[----:B------:R-:W-:Y:S01]  /*8e60*/  UMOV UR7, 0x14f00000 ;  /* 0x14f0000000077882 */ /* 0x000fe20000000000 */
[----:B------:R-:W-:Y:S01]  /*8e70*/  UMOV UR10, URZ ;  /* 0x0000003f000a7c82 */ /* 0x000fe20008000000 */
[----:B------:R-:W-:-:S02]  /*8e80*/  UIADD3 UR9, UR9, 0x30830, URZ ;  /* 0x0003083009097890 */ /* 0x000fc4000fffe03f */
[----:B------:R-:W-:Y:S02]  /*8e90*/  UIMAD UR11, UR11, 0xc0, URZ ;  /* 0x000000c00b0b78a4 */ /* 0x000fe4000f8e023f */
[----:B------:R-:W-:-:S09]  /*8ea0*/  UIADD3 UR8, UR8, 0x12400, URZ ;  /* 0x0001240008087890 */ /* 0x000fd2000fffe03f */
[----:B------:R1:W-:Y:S01]  /*8eb0*/  UTMALDG.4D [UR8], [UR4], desc[UR6] ;  /* 0x00000608040075b4 */ /* 0x0003e20008019000 */
[----:B------:R-:W2:Y:S02]  /*8ec0*/  SYNCS.PHASECHK.TRANS64.TRYWAIT P2, [R2+URZ+0x60], R5 ;  /* 0x00006005020075a7 */ /* 0x000ea4000804017f */
[----:B-12---:R-:W-:Y:S05]  /*8ed0*/  @!P2 BRA `(.L_x_52) ;  /* 0x0000001400d4a947 */ /* 0x006fea0003800000 */
.L_x_97:
[----:B------:R-:W-:Y:S05]  /*8ee0*/  @P1 BRA `(.L_x_53) ;  /* 0x0000000000181947 */ /* 0x000fea0003800000 */
[----:B------:R-:W-:Y:S01]  /*8ef0*/  ISETP.NE.AND P1, PT, R27, RZ, PT ;  /* 0x000000ff1b00720c */ /* 0x000fe20003f25270 */
[----:B-1----:R-:W-:Y:S02]  /*8f00*/  IMAD R2, R16, 0x8, R19 ;  /* 0x0000000810027824 */ /* 0x002fe400078e0213 */
[----:B------:R-:W-:-:S04]  /*8f10*/  IMAD.MOV.U32 R3, RZ, RZ, 0x6000 ;  /* 0x00006000ff037424 */ /* 0x000fc800078e00ff */
[----:B------:R2:W-:Y:S06]  /*8f20*/  SYNCS.ARRIVE.TRANS64 RZ, [R2+URZ+0x30850], R3 ;  /* 0x0308500302ff79a7 */ /* 0x0005ec000800003f */
[----:B------:R-:W-:Y:S05]  /*8f30*/  @!P1 BRA `(.L_x_53) ;  /* 0x0000000000049947 */ /* 0x000fea0003800000 */
[----:B------:R-:W-:Y:S01]  /*8f40*/  BPT.TRAP 0x1 ;  /* 0x000000040000795c */ /* 0x000fe20000300000 */
.L_x_53:
[--C-:B--2---:R-:W-:Y:S01]  /*8f50*/  IMAD R3, R16, 0x6000, R19.reuse ;  /* 0x0000600010037824 */ /* 0x104fe200078e0213 */
[----:B------:R-:W-:Y:S01]  /*8f60*/  R2UR UR11, R18 ;  /* 0x00000000120b72ca */ /* 0x000fe200000e0000 */
[----:B-1----:R-:W-:Y:S01]  /*8f70*/  IMAD R2, R16, 0x8, R19 ;  /* 0x0000000810027824 */ /* 0x002fe200078e0213 */
        /* <DEDUP_REMOVED lines=8> */
[----:B------:R-:W-:Y:S01]  /*9000*/  UMOV UR10, URZ ;  /* 0x0000003f000a7c82 */ /* 0x000fe20008000000 */
[----:B------:R-:W-:-:S02]  /*9010*/  IMAD.MOV.U32 R7, RZ, RZ, R4 ;  /* 0x000000ffff077224 */ /* 0x000fc400078e0004 */
[----:B------:R-:W-:Y:S01]  /*9020*/  UIMAD UR11, UR11, 0xc0, URZ ;  /* 0x000000c00b0b78a4 */ /* 0x000fe2000f8e023f */
[----:B------:R-:W-:-:S03]  /*9030*/  IMAD.MOV.U32 R18, RZ, RZ, R9 ;  /* 0x000000ffff127224 */ /* 0x000fc600078e0009 */
[----:B------:R-:W-:Y:S02]  /*9040*/  UIADD3 UR8, UR8, 0x400, URZ ;  /* 0x0000040008087890 */ /* 0x000fe4000fffe03f */
[----:B------:R-:W-:-:S09]  /*9050*/  UIADD3 UR9, UR9, 0x30850, URZ ;  /* 0x0003085009097890 */ /* 0x000fd2000fffe03f */
[----:B------:R1:W-:Y:S02]  /*9060*/  UTMALDG.4D [UR8], [UR4], desc[UR6] ;  /* 0x00000608040075b4 */ /* 0x0003e40008019000 */
[----:B-1----:R-:W-:Y:S01]  /*9070*/  NOP ;  /* 0x0000000000007918 */ /* 0x002fe20000000000 */
.L_x_48:
[----:B------:R-:W-:Y:S05]  /*9080*/  BSYNC B0 ;  /* 0x0000000000007941 */ /* 0x000fea0003800000 */
.L_x_47:
[----:B------:R-:W-:Y:S02]  /*9090*/  VIADD R9, R24, 0xfffffffd ;  /* 0xfffffffd18097836 */ /* 0x000fe40000000000 */
[----:B------:R-:W-:Y:S02]  /*90a0*/  IMAD.MOV.U32 R16, RZ, RZ, R12 ;  /* 0x000000ffff107224 */ /* 0x000fe400078e000c */
[----:B------:R-:W-:-:S07]  /*90b0*/  IMAD.MOV.U32 R17, RZ, RZ, R13 ;  /* 0x000000ffff117224 */ /* 0x000fce00078e000d */
.L_x_46:
[----:B------:R-:W-:Y:S01]  /*90c0*/  IMAD.MOV R11, RZ, RZ, -R11 ;  /* 0x000000ffff0b7224 */ /* 0x000fe200078e0a0b */
[----:B------:R-:W-:Y:S04]  /*90d0*/  BSSY B0, `(.L_x_45) ;  /* 0x00000b4000007945 */ /* 0x000fe80003800000 */
[----:B------:R-:W-:-:S13]  /*90e0*/  ISETP.NE.AND P1, PT, R10, R11, PT ;  /* 0x0000000b0a00720c */ /* 0x000fda0003f25270 */
[----:B------:R-:W-:Y:S05]  /*90f0*/  @!P1 BRA `(.L_x_54) ;  /* 0x0000000800c49947 */ /* 0x000fea0003800000 */
[----:B------:R-:W-:-:S07]  /*9100*/  IMAD.MOV.U32 R4, RZ, RZ, R7 ;  /* 0x000000ffff047224 */ /* 0x000fce00078e0007 */
.L_x_69:
[----:B------:R-:W-:Y:S01]  /*9110*/  VIADD R10, R16, 0x1 ;  /* 0x00000001100a7836 */ /* 0x000fe20000000000 */
[----:B------:R-:W-:Y:S04]  /*9120*/  BSSY B1, `(.L_x_55) ;  /* 0x0000054000017945 */ /* 0x000fe80003800000 */
[----:B------:R-:W-:-:S04]  /*9130*/  ISETP.NE.AND P1, PT, R10, 0x2, PT ;  /* 0x000000020a00780c */ /* 0x000fc80003f25270 */
[----:B-12---:R-:W-:Y:S02]  /*9140*/  SEL R2, RZ, 0x1, P1 ;  /* 0x00000001ff027807 */ /* 0x006fe40000800000 */
[----:B------:R-:W-:Y:S02]  /*9150*/  SEL R10, R10, RZ, P1 ;  /* 0x000000ff0a0a7207 */ /* 0x000fe40000800000 */
[----:B------:R-:W-:Y:S01]  /*9160*/  LOP3.LUT R11, R17, R2, RZ, 0x3c, !PT ;  /* 0x00000002110b7212 */ /* 0x000fe200078e3cff */
[----:B------:R-:W-:Y:S06]  /*9170*/  @!P6 BRA `(.L_x_56) ;  /* 0x000000040038e947 */ /* 0x000fec0003800000 */
[----:B-1----:R-:W-:Y:S01]  /*9180*/  IMAD.MOV.U32 R12, RZ, RZ, R9 ;  /* 0x000000ffff0c7224 */ /* 0x002fe200078e0009 */
[----:B------:R-:W-:Y:S06]  /*9190*/  @!P0 BRA `(.L_x_57) ;  /* 0x00000000004c8947 */ /* 0x000fec0003800000 */
[----:B------:R-:W1:Y:S01]  /*91a0*/  LDC R12, c[0x0][0x41c] ;  /* 0x00010700ff0c7b82 */ /* 0x000e620000000800 */
[----:B------:R-:W-:Y:S01]  /*91b0*/  IMAD.MOV.U32 R13, RZ, RZ, R9 ;  /* 0x000000ffff0d7224 */ /* 0x000fe200078e0009 */
[----:B------:R-:W-:Y:S02]  /*91c0*/  ULDC.64 UR4, c[0x0][0x408] ;  /* 0x0001020000047ab9 */ /* 0x000fe40000000a00 */
[----:B------:R-:W-:-:S04]  /*91d0*/  IMAD R15, R8, UR4, RZ ;  /* 0x00000004080f7c24 */ /* 0x000fc8000f8e02ff */
[----:B------:R-:W2:Y:S01]  /*91e0*/  LDC.64 R4, c[0x0][0x3f8] ;  /* 0x0000fe00ff047b82 */ /* 0x000ea20000000a00 */
        /* <DEDUP_REMOVED lines=9> */
[----:B--2---:R-:W-:-:S04]  /*9280*/  LEA R4, P1, R2, R4, 0x2 ;  /* 0x0000000402047211 */ /* 0x004fc800078210ff */
[----:B------:R-:W-:-:S05]  /*9290*/  LEA.HI.X R5, R2, R5, R3, 0x2, P1 ;  /* 0x0000000502057211 */ /* 0x000fca00008f1403 */
[----:B------:R1:W5:Y:S01]  /*92a0*/  LDG.E R4, desc[UR38][R4.64] ;  /* 0x0000002604047981 */ /* 0x000362000c1e1900 */
[----:B------:R-:W-:-:S04]  /*92b0*/  IMAD.MOV R2, RZ, RZ, -R13 ;  /* 0x000000ffff027224 */ /* 0x000fc800078e0a0d */
[----:B------:R-:W-:-:S07]  /*92c0*/  IMAD R12, R12, R2, R9 ;  /* 0x000000020c0c7224 */ /* 0x000fce00078e0209 */
.L_x_57:
[----:B------:R-:W1:Y:S01]  /*92d0*/  S2R R2, SR_TID.X ;  /* 0x0000000000027919 */ /* 0x000e620000002100 */
[----:B------:R-:W-:Y:S01]  /*92e0*/  IMAD R3, R10, 0x8, R19 ;  /* 0x000000080a037824 */ /* 0x000fe200078e0213 */
[----:B-1----:R-:W-:Y:S02]  /*92f0*/  LOP3.LUT R5, R2, 0x7f, RZ, 0xc0, !PT ;  /* 0x0000007f02057812 */ /* 0x002fe400078ec0ff */
[----:B------:R-:W-:Y:S02]  /*9300*/  SHF.L.U32 R2, R11, 0x1f, RZ ;  /* 0x0000001f0b027819 */ /* 0x000fe400000006ff */
[----:B------:R-:W-:Y:S02]  /*9310*/  ISETP.NE.AND P1, PT, R5, RZ, PT ;  /* 0x000000ff0500720c */ /* 0x000fe40003f25270 */
[----:B------:R-:W1:Y:S02]  /*9320*/  SYNCS.PHASECHK.TRANS64.TRYWAIT P2, [R3+URZ+0x30840], R2 ;  /* 0x03084002030075a7 */ /* 0x000e64000804017f */
[----:B-1----:R-:W-:Y:S09]  /*9330*/  @!P2 BRA `(.L_x_58) ;  /* 0x0000001000d0a947 */ /* 0x002ff20003800000 */
.L_x_98:
[----:B------:R-:W-:Y:S05]  /*9340*/  @P1 BRA `(.L_x_59) ;  /* 0x0000000000141947 */ /* 0x000fea0003800000 */
[----:B------:R-:W-:Y:S01]  /*9350*/  ISETP.NE.AND P2, PT, R27, RZ, PT ;  /* 0x000000ff1b00720c */ /* 0x000fe20003f45270 */
[----:B-1----:R-:W-:-:S04]  /*9360*/  IMAD.MOV.U32 R2, RZ, RZ, 0x6000 ;  /* 0x00006000ff027424 */ /* 0x002fc800078e00ff */
[----:B------:R2:W-:Y:S08]  /*9370*/  SYNCS.ARRIVE.TRANS64 RZ, [R3+URZ+0x30830], R2 ;  /* 0x0308300203ff79a7 */ /* 0x0005f0000800003f */
[----:B------:R-:W-:Y:S05]  /*9380*/  @!P2 BRA `(.L_x_59) ;  /* 0x000000000004a947 */ /* 0x000fea0003800000 */
[----:B------:R-:W-:Y:S01]  /*9390*/  BPT.TRAP 0x1 ;  /* 0x000000040000795c */ /* 0x000fe20000300000 */
.L_x_59:
        /* <DEDUP_REMOVED lines=20> */
.L_x_99:
[----:B------:R-:W-:Y:S05]  /*94e0*/  @P1 BRA `(.L_x_61) ;  /* 0x0000000000141947 */ /* 0x000fea0003800000 */
[----:B------:R-:W-:Y:S01]  /*94f0*/  ISETP.NE.AND P1, PT, R27, RZ, PT ;  /* 0x000000ff1b00720c */ /* 0x000fe20003f25270 */
[----:B------:R-:W-:-:S04]  /*9500*/  IMAD.MOV.U32 R3, RZ, RZ, 0x6000 ;  /* 0x00006000ff037424 */ /* 0x000fc800078e00ff */
[----:B------:R2:W-:Y:S08]  /*9510*/  SYNCS.ARRIVE.TRANS64 RZ, [R2+URZ+0x50], R3 ;  /* 0x0000500302ff79a7 */ /* 0x0005f0000800003f */
[----:B------:R-:W-:Y:S05]  /*9520*/  @!P1 BRA `(.L_x_61) ;  /* 0x0000000000049947 */ /* 0x000fea0003800000 */
[----:B------:R-:W-:Y:S01]  /*9530*/  BPT.TRAP 0x1 ;  /* 0x000000040000795c */ /* 0x000fe20000300000 */
.L_x_61:
[----:B------:R-:W-:Y:S01]  /*9540*/  IMAD R16, R16, 0x6000, R19 ;  /* 0x0000600010107824 */ /* 0x000fe200078e0213 */
        /* <DEDUP_REMOVED lines=8> */
[----:B------:R-:W-:Y:S01]  /*95d0*/  R2UR UR12, R0 ;  /* 0x00000000000c72ca */ /* 0x000fe200000e0000 */
[----:B------:R-:W-:Y:S01]  /*95e0*/  UMOV UR10, URZ ;  /* 0x0000003f000a7c82 */ /* 0x000fe20008000000 */
[----:B------:R-:W-:-:S02]  /*95f0*/  IMAD.MOV.U32 R18, RZ, RZ, R12 ;  /* 0x000000ffff127224 */ /* 0x000fc400078e000c */
[----:B------:R-:W-:Y:S01]  /*9600*/  IMAD.MOV.U32 R7, RZ, RZ, R4 ;  /* 0x000000ffff077224 */ /* 0x000fe200078e0004 */
[----:B------:R-:W-:Y:S02]  /*9610*/  UIMAD UR11, UR11, 0xc0, URZ ;  /* 0x000000c00b0b78a4 */ /* 0x000fe4000f8e023f */
[----:B------:R-:W-:Y:S02]  /*9620*/  UIADD3 UR9, UR9, 0x50, URZ ;  /* 0x0000005009097890 */ /* 0x000fe4000fffe03f */
[----:B------:R-:W-:-:S09]  /*9630*/  UIADD3 UR8, UR8, 0x400, URZ ;  /* 0x0000040008087890 */ /* 0x000fd2000fffe03f */
[----:B------:R3:W-:Y:S02]  /*9640*/  UTMALDG.4D [UR8], [UR4], desc[UR6] ;  /* 0x00000608040075b4 */ /* 0x0007e40008019000 */
[----:B---3--:R-:W-:Y:S01]  /*9650*/  NOP ;  /* 0x0000000000007918 */ /* 0x008fe20000000000 */
.L_x_56:
[----:B------:R-:W-:Y:S05]  /*9660*/  BSYNC B1 ;  /* 0x0000000000017941 */ /* 0x000fea0003800000 */
.L_x_55:
[----:B------:R-:W-:Y:S01]  /*9670*/  VIADD R16, R10, 0x1 ;  /* 0x000000010a107836 */ /* 0x000fe20000000000 */
[----:B------:R-:W-:Y:S04]  /*9680*/  BSSY B1, `(.L_x_62) ;  /* 0x0000055000017945 */ /* 0x000fe80003800000 */
[----:B------:R-:W-:-:S04]  /*9690*/  ISETP.NE.AND P1, PT, R16, 0x2, PT ;  /* 0x000000021000780c */ /* 0x000fc80003f25270 */
[----:B-12---:R-:W-:Y:S02]  /*96a0*/  SEL R2, RZ, 0x1, P1 ;  /* 0x00000001ff027807 */ /* 0x006fe40000800000 */
[----:B------:R-:W-:Y:S02]  /*96b0*/  SEL R16, R16, RZ, P1 ;  /* 0x000000ff10107207 */ /* 0x000fe40000800000 */
[----:B------:R-:W-:Y:S01]  /*96c0*/  LOP3.LUT R17, R11, R2, RZ, 0x3c, !PT ;  /* 0x000000020b117212 */ /* 0x000fe200078e3cff */
[----:B------:R-:W-:Y:S06]  /*96d0*/  @!P6 BRA `(.L_x_63) ;  /* 0x00000004003ce947 */ /* 0x000fec0003800000 */
[----:B------:R-:W-:Y:S01]  /*96e0*/  VIADD R13, R9, 0xffffffff ;  /* 0xffffffff090d7836 */ /* 0x000fe20000000000 */
        /* <DEDUP_REMOVED lines=20> */
.L_x_64:
[----:B------:R-:W1:Y:S01]  /*9830*/  S2R R2, SR_TID.X ;  /* 0x0000000000027919 */ /* 0x000e620000002100 */
[----:B------:R-:W-:Y:S02]  /*9840*/  SHF.L.U32 R3, R17, 0x1f, RZ ;  /* 0x0000001f11037819 */ /* 0x000fe400000006ff */
[----:B-1----:R-:W-:Y:S01]  /*9850*/  LOP3.LUT R5, R2, 0x7f, RZ, 0xc0, !PT ;  /* 0x0000007f02057812 */ /* 0x002fe200078ec0ff */
[----:B------:R-:W-:-:S03]  /*9860*/  IMAD R2, R16, 0x8, R19 ;  /* 0x0000000810027824 */ /* 0x000fc600078e0213 */
[----:B------:R-:W-:Y:S01]  /*9870*/  ISETP.NE.AND P1, PT, R5, RZ, PT ;  /* 0x000000ff0500720c */ /* 0x000fe20003f25270 */
[----:B------:R-:W1:Y:S02]  /*9880*/  SYNCS.PHASECHK.TRANS64.TRYWAIT P2, [R2+URZ+0x30840], R3 ;  /* 0x03084003020075a7 */ /* 0x000e64000804017f */
[----:B-1----:R-:W-:Y:S10]  /*9890*/  @!P2 BRA `(.L_x_65) ;  /* 0x0000000c00a0a947 */ /* 0x002ff40003800000 */
.L_x_100:
[----:B------:R-:W-:Y:S05]  /*98a0*/  @P1 BRA `(.L_x_66) ;  /* 0x0000000000141947 */ /* 0x000fea0003800000 */
[----:B------:R-:W-:Y:S01]  /*98b0*/  ISETP.NE.AND P2, PT, R27, RZ, PT ;  /* 0x000000ff1b00720c */ /* 0x000fe20003f45270 */
[----:B-1----:R-:W-:-:S04]  /*98c0*/  IMAD.MOV.U32 R3, RZ, RZ, 0x6000 ;  /* 0x00006000ff037424 */ /* 0x002fc800078e00ff */
[----:B------:R2:W-:Y:S08]  /*98d0*/  SYNCS.ARRIVE.TRANS64 RZ, [R2+URZ+0x30830], R3 ;  /* 0x0308300302ff79a7 */ /* 0x0005f0000800003f */
[----:B------:R-:W-:Y:S05]  /*98e0*/  @!P2 BRA `(.L_x_66) ;  /* 0x000000000004a947 */ /* 0x000fea0003800000 */
[----:B------:R-:W-:Y:S01]  /*98f0*/  BPT.TRAP 0x1 ;  /* 0x000000040000795c */ /* 0x000fe20000300000 */
.L_x_66:
[----:B-12---:R-:W-:Y:S01]  /*9900*/  IMAD R2, R16, 0x6000, R19 ;  /* 0x0000600010027824 */ /* 0x006fe200078e0213 */
[----:B------:R-:W-:Y:S01]  /*9910*/  R2UR UR11, R13 ;  /* 0x000000000d0b72ca */ /* 0x000fe200000e0000 */
[----:B------:R-:W-:Y:S01]  /*9920*/  VIADD R3, R19, 0x30800 ;  /* 0x0003080013037836 */ /* 0x000fe20000000000 */
[----:B------:R-:W-:Y:S01]  /*9930*/  UIADD3 UR4, UP0, UR40, 0x370, URZ ;  /* 0x0000037028047890 */ /* 0x000fe2000ff1e03f */
[----:B------:R-:W-:Y:S01]  /*9940*/  R2UR UR12, R0 ;  /* 0x00000000000c72ca */ /* 0x000fe200000e0000 */
[----:B------:R-:W-:Y:S01]  /*9950*/  UMOV UR6, 0x0 ;  /* 0x0000000000067882 */ /* 0x000fe20000000000 */
[----:B------:R-:W-:Y:S01]  /*9960*/  R2UR UR8, R2 ;  /* 0x00000000020872ca */ /* 0x000fe200000e0000 */
[--C-:B------:R-:W-:Y:S01]  /*9970*/  IMAD R2, R16, 0x8, R3.reuse ;  /* 0x0000000810027824 */ /* 0x100fe200078e0203 */
[----:B-----5:R-:W-:Y:S01]  /*9980*/  R2UR UR13, R4 ;  /* 0x00000000040d72ca */ /* 0x020fe200000e0000 */
[----:B------:R-:W-:Y:S01]  /*9990*/  UIADD3.X UR5, URZ, UR41, URZ, UP0, !UPT ;  /* 0x000000293f057290 */ /* 0x000fe200087fe43f */
[----:B------:R-:W-:Y:S01]  /*99a0*/  SHF.L.U32 R11, R11, 0x1f, RZ ;  /* 0x0000001f0b0b7819 */ /* 0x000fe200000006ff */
[----:B------:R-:W-:Y:S01]  /*99b0*/  UMOV UR7, 0x14f00000 ;  /* 0x14f0000000077882 */ /* 0x000fe20000000000 */
[----:B------:R-:W-:Y:S01]  /*99c0*/  R2UR UR9, R2 ;  /* 0x00000000020972ca */ /* 0x000fe200000e0000 */
[----:B------:R-:W-:Y:S01]  /*99d0*/  IMAD R2, R10, 0x8, R3 ;  /* 0x000000080a027824 */ /* 0x000fe200078e0203 */
[----:B------:R-:W-:Y:S01]  /*99e0*/  UIMAD UR11, UR11, 0xc0, URZ ;  /* 0x000000c00b0b78a4 */ /* 0x000fe2000f8e023f */
[----:B------:R-:W-:-:S04]  /*99f0*/  UMOV UR10, URZ ;  /* 0x0000003f000a7c82 */ /* 0x000fc80008000000 */
[----:B------:R-:W-:-:S06]  /*9a00*/  UIADD3 UR8, UR8, 0x12400, URZ ;  /* 0x0001240008087890 */ /* 0x000fcc000fffe03f */
[----:B------:R-:W-:-:S09]  /*9a10*/  UIADD3 UR9, UR9, 0x30, URZ ;  /* 0x0000003009097890 */ /* 0x000fd2000fffe03f */
[----:B------:R1:W-:Y:S01]  /*9a20*/  UTMALDG.4D [UR8], [UR4], desc[UR6] ;  /* 0x00000608040075b4 */ /* 0x0003e20008019000 */
[----:B------:R-:W2:Y:S02]  /*9a30*/  SYNCS.PHASECHK.TRANS64.TRYWAIT P2, [R2+URZ+0x60], R11 ;  /* 0x0000600b020075a7 */ /* 0x000ea4000804017f */
[----:B-12---:R-:W-:Y:S05]  /*9a40*/  @!P2 BRA `(.L_x_67) ;  /* 0x0000000c0048a947 */ /* 0x006fea0003800000 */
.L_x_101:
[----:B------:R-:W-:Y:S05]  /*9a50*/  @P1 BRA `(.L_x_68) ;  /* 0x0000000000141947 */ /* 0x000fea0003800000 */
[----:B------:R-:W-:Y:S01]  /*9a60*/  ISETP.NE.AND P1, PT, R27, RZ, PT ;  /* 0x000000ff1b00720c */ /* 0x000fe20003f25270 */
[----:B------:R-:W-:-:S04]  /*9a70*/  IMAD.MOV.U32 R3, RZ, RZ, 0x6000 ;  /* 0x00006000ff037424 */ /* 0x000fc800078e00ff */
[----:B------:R2:W-:Y:S08]  /*9a80*/  SYNCS.ARRIVE.TRANS64 RZ, [R2+URZ+0x50], R3 ;  /* 0x0000500302ff79a7 */ /* 0x0005f0000800003f */
[----:B------:R-:W-:Y:S05]  /*9a90*/  @!P1 BRA `(.L_x_68) ;  /* 0x0000000000049947 */ /* 0x000fea0003800000 */
[----:B------:R-:W-:Y:S01]  /*9aa0*/  BPT.TRAP 0x1 ;  /* 0x000000040000795c */ /* 0x000fe20000300000 */
.L_x_68:
        /* <DEDUP_REMOVED lines=18> */
.L_x_63:
[----:B------:R-:W-:Y:S05]  /*9bd0*/  BSYNC B1 ;  /* 0x0000000000017941 */ /* 0x000fea0003800000 */
.L_x_62:
[C---:B------:R-:W-:Y:S01]  /*9be0*/  ISETP.GT.AND P1, PT, R9.reuse, 0x1, PT ;  /* 0x000000010900780c */ /* 0x040fe20003f24270 */
[----:B------:R-:W-:-:S12]  /*9bf0*/  VIADD R9, R9, 0xfffffffe ;  /* 0xfffffffe09097836 */ /* 0x000fd80000000000 */
[----:B------:R-:W-:Y:S05]  /*9c00*/  @P1 BRA `(.L_x_69) ;  /* 0xfffffff400401947 */ /* 0x000fea000383ffff */
.L_x_54:
[----:B------:R-:W-:Y:S05]  /*9c10*/  BSYNC B0 ;  /* 0x0000000000007941 */ /* 0x000fea0003800000 */
.L_x_45:
[----:B------:R-:W-:Y:S04]  /*9c20*/  BSSY B0, `(.L_x_70) ;  /* 0x000001f000007945 */ /* 0x000fe80003800000 */
[----:B------:R-:W-:Y:S05]  /*9c30*/  @!P6 BRA `(.L_x_71) ;  /* 0x000000000074e947 */ /* 0x000fea0003800000 */
[----:B-12---:R-:W1:Y:S01]  /*9c40*/  S2R R2, SR_TID.X ;  /* 0x0000000000027919 */ /* 0x006e620000002100 */
[----:B------:R-:W-:Y:S01]  /*9c50*/  IMAD R3, R16, 0x8, R19 ;  /* 0x0000000810037824 */ /* 0x000fe200078e0213 */
[----:B-1----:R-:W-:Y:S02]  /*9c60*/  LOP3.LUT R4, R2, 0x7f, RZ, 0xc0, !PT ;  /* 0x0000007f02047812 */ /* 0x002fe400078ec0ff */
[----:B------:R-:W-:Y:S02]  /*9c70*/  SHF.L.U32 R2, R17, 0x1f, RZ ;  /* 0x0000001f11027819 */ /* 0x000fe400000006ff */
[----:B------:R-:W-:Y:S02]  /*9c80*/  ISETP.NE.AND P1, PT, R4, RZ, PT ;  /* 0x000000ff0400720c */ /* 0x000fe40003f25270 */
[----:B------:R-:W1:Y:S02]  /*9c90*/  SYNCS.PHASECHK.TRANS64.TRYWAIT P0, [R3+URZ+0x30860], R2 ;  /* 0x03086002030075a7 */ /* 0x000e64000800017f */
[----:B-1----:R-:W-:Y:S09]  /*9ca0*/  @!P0 BRA `(.L_x_72) ;  /* 0x0000000800c48947 */ /* 0x002ff20003800000 */
.L_x_102:
[----:B------:R-:W-:Y:S05]  /*9cb0*/  @P1 BRA `(.L_x_73) ;  /* 0x0000000000141947 */ /* 0x000fea0003800000 */
[----:B------:R-:W-:Y:S01]  /*9cc0*/  ISETP.NE.AND P0, PT, R27, RZ, PT ;  /* 0x000000ff1b00720c */ /* 0x000fe20003f05270 */
[----:B-1----:R-:W-:-:S04]  /*9cd0*/  IMAD.MOV.U32 R2, RZ, RZ, 0x6000 ;  /* 0x00006000ff027424 */ /* 0x002fc800078e00ff */
[----:B------:R2:W-:Y:S08]  /*9ce0*/  SYNCS.ARRIVE.TRANS64 RZ, [R3+URZ+0x30850], R2 ;  /* 0x0308500203ff79a7 */ /* 0x0005f0000800003f */
[----:B------:R-:W-:Y:S05]  /*9cf0*/  @!P0 BRA `(.L_x_73) ;  /* 0x0000000000048947 */ /* 0x000fea0003800000 */
[----:B------:R-:W-:Y:S01]  /*9d00*/  BPT.TRAP 0x1 ;  /* 0x000000040000795c */ /* 0x000fe20000300000 */
.L_x_73:
        /* <DEDUP_REMOVED lines=10> */
[----:B------:R-:W-:-:S04]  /*9db0*/  UMOV UR10, URZ ;  /* 0x0000003f000a7c82 */ /* 0x000fc80008000000 */
[----:B------:R-:W-:Y:S02]  /*9dc0*/  UIMAD UR11, UR11, 0xc0, URZ ;  /* 0x000000c00b0b78a4 */ /* 0x000fe4000f8e023f */
[----:B------:R-:W-:Y:S02]  /*9dd0*/  UIADD3 UR9, UR9, 0x30850, URZ ;  /* 0x0003085009097890 */ /* 0x000fe4000fffe03f */
[----:B------:R-:W-:-:S09]  /*9de0*/  UIADD3 UR8, UR8, 0x400, URZ ;  /* 0x0000040008087890 */ /* 0x000fd2000fffe03f */
[----:B------:R3:W-:Y:S02]  /*9df0*/  UTMALDG.4D [UR8], [UR4], desc[UR6] ;  /* 0x00000608040075b4 */ /* 0x0007e40008019000 */
[----:B---3--:R-:W-:Y:S01]  /*9e00*/  NOP ;  /* 0x0000000000007918 */ /* 0x008fe20000000000 */
.L_x_71:
[----:B------:R-:W-:Y:S05]  /*9e10*/  BSYNC B0 ;  /* 0x0000000000007941 */ /* 0x000fea0003800000 */
.L_x_70:
[----:B------:R-:W-:Y:S01]  /*9e20*/  VIADD R26, R26, UR36 ;  /* 0x000000241a1a7c36 */ /* 0x000fe20008000000 */
[----:B------:R-:W-:Y:S01]  /*9e30*/  ULDC UR4, c[0x0][0xda4] ;  /* 0x0003690000047ab9 */ /* 0x000fe20000000800 */
[----:B------:R-:W-:Y:S02]  /*9e40*/  VIADD R16, R16, 0x1 ;  /* 0x0000000110107836 */ /* 0x000fe40000000000 */
[----:B------:R-:W-:Y:S01]  /*9e50*/  VIADD R29, R29, 0x1 ;  /* 0x000000011d1d7836 */ /* 0x000fe20000000000 */
[----:B------:R-:W-:Y:S02]  /*9e60*/  ISETP.GE.AND P1, PT, R26, UR4, PT ;  /* 0x000000041a007c0c */ /* 0x000fe4000bf26270 */
[----:B------:R-:W-:-:S04]  /*9e70*/  ISETP.NE.AND P0, PT, R16, 0x2, PT ;  /* 0x000000021000780c */ /* 0x000fc80003f05270 */
[----:B------:R-:W-:Y:S02]  /*9e80*/  SEL R0, RZ, 0x1, P0 ;  /* 0x00000001ff007807 */ /* 0x000fe40000000000 */
[----:B------:R-:W-:Y:S02]  /*9e90*/  SEL R16, R16, RZ, P0 ;  /* 0x000000ff10107207 */ /* 0x000fe40000000000 */
[----:B------:R-:W-:-:S03]  /*9ea0*/  LOP3.LUT R17, R17, R0, RZ, 0x3c, !PT ;  /* 0x0000000011117212 */ /* 0x000fc600078e3cff */
[----:B------:R-:W-:Y:S05]  /*9eb0*/  @!P1 BRA `(.L_x_74) ;  /* 0xffffffdc00c89947 */ /* 0x000fea000383ffff */
[----:B------:R-:W-:-:S07]  /*9ec0*/  LOP3.LUT R29, R29, 0x1, RZ, 0xc, !PT ;  /* 0x000000011d1d7812 */ /* 0x000fce00078e0cff */
.L_x_32:
[----:B-12---:R-:W1:Y:S01]  /*9ed0*/  S2R R3, SR_CgaCtaId ;  /* 0x0000000000037919 */ /* 0x006e620000008800 */
[----:B------:R-:W-:Y:S01]  /*9ee0*/  MOV R0, 0x400 ;  /* 0x0000040000007802 */ /* 0x000fe20000000f00 */
[----:B------:R-:W-:Y:S01]  /*9ef0*/  BSSY B0, `(.L_x_75) ;  /* 0x0000005000007945 */ /* 0x000fe20003800000 */
[----:B------:R-:W-:Y:S02]  /*9f00*/  SHF.L.U32 R29, R29, 0x1f, RZ ;  /* 0x0000001f1d1d7819 */ /* 0x000fe400000006ff */
[----:B-1----:R-:W-:-:S04]  /*9f10*/  LEA R8, R3, R0, 0x18 ;  /* 0x0000000003087211 */ /* 0x002fc800078ec0ff */
[----:B------:R-:W1:Y:S02]  /*9f20*/  SYNCS.PHASECHK.TRANS64.TRYWAIT P0, [R8+URZ+0x30820], R29 ;  /* 0x0308201d080075a7 */ /* 0x000e64000800017f */
[----:B-1----:R-:W-:Y:S05]  /*9f30*/  @!P0 BRA `(.L_x_76) ;  /* 0x0000000800348947 */ /* 0x002fea0003800000 */
.L_x_103:
[----:B------:R-:W-:Y:S05]  /*9f40*/  BSYNC B0 ;  /* 0x0000000000007941 */ /* 0x000fea0003800000 */
.L_x_75:
[----:B------:R-:W-:-:S03]  /*9f50*/  UMOV UR4, 0xffffffff ;  /* 0xffffffff00047882 */ /* 0x000fc60000000000 */
[----:B------:R-:W-:Y:S05]  /*9f60*/  BRA.DIV UR4, `(.L_x_77) ;  /* 0x0000000a043c7947 */ /* 0x000fea000b800000 */
[----:B------:R-:W2:Y:S02]  /*9f70*/  S2R R0, SR_TID.X ;  /* 0x0000000000007919 */ /* 0x000ea40000002100 */
[----:B--2---:R-:W-:-:S04]  /*9f80*/  SHF.R.U32.HI R0, RZ, 0x5, R0 ;  /* 0x00000005ff007819 */ /* 0x004fc80000011600 */
[----:B------:R-:W-:-:S05]  /*9f90*/  LOP3.LUT R0, R0, 0x3, RZ, 0xc0, !PT ;  /* 0x0000000300007812 */ /* 0x000fca00078ec0ff */
[----:B------:R2:W3:Y:S02]  /*9fa0*/  SHFL.IDX PT, R14, R0, RZ, 0x1f ;  /* 0x00001fff000e7589 */ /* 0x0004e400000e0000 */
.L_x_106:
[----:B---3--:R-:W-:Y:S01]  /*9fb0*/  ISETP.NE.AND P0, PT, R14, RZ, PT ;  /* 0x000000ff0e00720c */ /* 0x008fe20003f05270 */
[----:B------:R-:W-:-:S12]  /*9fc0*/  BSSY B0, `(.L_x_78) ;  /* 0x0000024000007945 */ /* 0x000fd80003800000 */
[----:B------:R-:W-:Y:S05]  /*9fd0*/  @P0 BRA `(.L_x_79) ;  /* 0x0000000000880947 */ /* 0x000fea0003800000 */
[----:B------:R-:W-:-:S03]  /*9fe0*/  UMOV UR4, 0xffffffff ;  /* 0xffffffff00047882 */ /* 0x000fc60000000000 */
[----:B------:R-:W-:Y:S05]  /*9ff0*/  BRA.DIV UR4, `(.L_x_80) ;  /* 0x0000000a044c7947 */ /* 0x000fea000b800000 */
[----:B------:R-:W-:-:S13]  /*a000*/  ELECT P6, URZ, PT ;  /* 0x00000000003f782f */ /* 0x000fda00038c0000 */
.L_x_109:
[----:B------:R-:W-:Y:S05]  /*a010*/  @!P6 BRA `(.L_x_79) ;  /* 0x000000000078e947 */ /* 0x000fea0003800000 */
[----:B--2---:R-:W2:Y:S02]  /*a020*/  LDL.LU R0, [R1+0x10] ;  /* 0x0000100001007983 */ /* 0x004ea40000300800 */
[----:B--2---:R-:W-:-:S04]  /*a030*/  LOP3.LUT R0, R0, 0x2, RZ, 0xfc, !PT ;  /* 0x0000000200007812 */ /* 0x004fc800078efcff */
[----:B------:R-:W-:-:S13]  /*a040*/  ISETP.NE.AND P2, PT, R0, 0x3, PT ;  /* 0x000000030000780c */ /* 0x000fda0003f45270 */
[----:B------:R-:W-:Y:S05]  /*a050*/  @!P2 BRA `(.L_x_81) ;  /* 0x000000000004a947 */ /* 0x000fea0003800000 */
[----:B------:R-:W-:Y:S01]  /*a060*/  BPT.TRAP 0x1 ;  /* 0x000000040000795c */ /* 0x000fe20000300000 */
.L_x_81:
[----:B------:R-:W-:Y:S01]  /*a070*/  VIADD R3, R8, 0x30840 ;  /* 0x0003084008037836 */ /* 0x000fe20000000000 */
[----:B------:R-:W-:Y:S01]  /*a080*/  SHF.L.U32 R4, R17, 0x1f, RZ ;  /* 0x0000001f11047819 */ /* 0x000fe200000006ff */
[C---:B------:R-:W-:Y:S02]  /*a090*/  VIADD R0, R16.reuse, 0x1 ;  /* 0x0000000110007836 */ /* 0x040fe40000000000 */
[----:B------:R-:W-:-:S03]  /*a0a0*/  IMAD R5, R16, 0x8, R3 ;  /* 0x0000000810057824 */ /* 0x000fc600078e0203 */
[C---:B------:R-:W-:Y:S01]  /*a0b0*/  ISETP.NE.AND P1, PT, R0.reuse, 0x2, PT ;  /* 0x000000020000780c */ /* 0x040fe20003f25270 */
[----:B------:R-:W2:Y:S03]  /*a0c0*/  SYNCS.PHASECHK.TRANS64.TRYWAIT P0, [R5+URZ], R4 ;  /* 0x00000004050075a7 */ /* 0x000ea6000800017f */
[----:B------:R-:W-:Y:S02]  /*a0d0*/  SEL R2, RZ, 0x1, P1 ;  /* 0x00000001ff027807 */ /* 0x000fe40000800000 */
[----:B------:R-:W-:Y:S02]  /*a0e0*/  SEL R6, R0, RZ, P1 ;  /* 0x000000ff00067207 */ /* 0x000fe40000800000 */
[----:B------:R-:W-:-:S03]  /*a0f0*/  LOP3.LUT R0, R17, R2, RZ, 0x3c, !PT ;  /* 0x0000000211007212 */ /* 0x000fc600078e3cff */
[----:B------:R-:W-:Y:S01]  /*a100*/  IMAD R3, R6, 0x8, R3 ;  /* 0x0000000806037824 */ /* 0x000fe200078e0203 */
[----:B------:R-:W-:Y:S01]  /*a110*/  SHF.L.U32 R0, R0, 0x1f, RZ ;  /* 0x0000001f00007819 */ /* 0x000fe200000006ff */
[----:B--2---:R-:W-:Y:S06]  /*a120*/  @!P0 BRA `(.L_x_82) ;  /* 0x0000000800208947 */ /* 0x004fec0003800000 */
.L_x_110:
[----:B------:R-:W3:Y:S02]  /*a130*/  SYNCS.PHASECHK.TRANS64.TRYWAIT P0, [R3+URZ], R0 ;  /* 0x00000000030075a7 */ /* 0x000ee4000800017f */
[----:B---3--:R-:W-:Y:S05]  /*a140*/  @!P0 BRA `(.L_x_83) ;  /* 0x00000008002c8947 */ /* 0x008fea0003800000 */
.L_x_111:
[----:B------:R-:W-:Y:S05]  /*a150*/  @!P2 BRA `(.L_x_84) ;  /* 0x000000000004a947 */ /* 0x000fea0003800000 */
[----:B------:R-:W-:Y:S01]  /*a160*/  BPT.TRAP 0x1 ;  /* 0x000000040000795c */ /* 0x000fe20000300000 */
.L_x_84:
[----:B---3--:R-:W-:-:S04]  /*a170*/  VIADD R3, R8, 0x30860 ;  /* 0x0003086008037836 */ /* 0x008fc80000000000 */
[----:B--2---:R-:W-:-:S04]  /*a180*/  IMAD R5, R16, 0x8, R3 ;  /* 0x0000000810057824 */ /* 0x004fc800078e0203 */
[----:B------:R-:W2:Y:S02]  /*a190*/  SYNCS.PHASECHK.TRANS64.TRYWAIT P0, [R5+URZ], R4 ;  /* 0x00000004050075a7 */ /* 0x000ea4000800017f */
[----:B--2---:R-:W-:Y:S05]  /*a1a0*/  @!P0 BRA `(.L_x_85) ;  /* 0x0000000800288947 */ /* 0x004fea0003800000 */
.L_x_112:
[----:B------:R-:W-:-:S07]  /*a1b0*/  IMAD R3, R6, 0x8, R3 ;  /* 0x0000000806037824 */ /* 0x000fce00078e0203 */
.L_x_86:
[----:B---3--:R3:W4:Y:S02]  /*a1c0*/  SYNCS.PHASECHK.TRANS64.TRYWAIT P0, [R3+URZ], R0 ;  /* 0x00000000030075a7 */ /* 0x008724000800017f */
[----:B----4-:R-:W-:Y:S05]  /*a1d0*/  @!P0 NANOSLEEP.SYNCS 0x989680 ;  /* 0x009896800000895d */ /* 0x010fea0003900000 */
[----:B------:R-:W4:Y:S02]  /*a1e0*/  @!P0 SYNCS.PHASECHK.TRANS64 P0, [R3+URZ], R0 ;  /* 0x00000000030085a7 */ /* 0x000f24000800007f */
[----:B----4-:R-:W-:Y:S05]  /*a1f0*/  @!P0 BRA `(.L_x_86) ;  /* 0xfffffffc00f08947 */ /* 0x010fea000383ffff */
.L_x_79:
[----:B------:R-:W-:Y:S05]  /*a200*/  BSYNC B0 ;  /* 0x0000000000007941 */ /* 0x000fea0003800000 */
.L_x_78:
[----:B------:R-:W-:Y:S05]  /*a210*/  EXIT ;  /* 0x000000000000794d */ /* 0x000fea0003800000 */
.L_x_10:
[----:B-1----:R-:W-:-:S04]  /*a220*/  IMAD.U32 R3, RZ, RZ, UR40 ;  /* 0x00000028ff037e24 */ /* 0x002fc8000f8e00ff */
[----:B------:R1:W2:Y:S03]  /*a230*/  SYNCS.PHASECHK.TRANS64.TRYWAIT P1, [R3+URZ+0x30800], R0 ;  /* 0x03080000030075a7 */ /* 0x0002a6000802017f */
[----:B--2---:R-:W-:Y:S05]  /*a240*/  @!P1 NANOSLEEP.SYNCS 0x989680 ;  /* 0x009896800000995d */ /* 0x004fea0003900000 */
[----:B------:R-:W2:Y:S02]  /*a250*/  @!P1 SYNCS.PHASECHK.TRANS64 P1, [R3+URZ+0x30800], R0 ;  /* 0x03080000030095a7 */ /* 0x000ea4000802007f */
[----:B--2---:R-:W-:Y:S05]  /*a260*/  @!P1 BRA `(.L_x_10) ;  /* 0xfffffffc00ec9947 */ /* 0x004fea000383ffff */
[----:B------:R-:W-:Y:S05]  /*a270*/  BRA `(.L_x_87) ;  /* 0xffffff70001c7947 */ /* 0x000fea000383ffff */
.L_x_14:
[----:B--2---:R2:W3:Y:S02]  /*a280*/  SYNCS.PHASECHK.TRANS64.TRYWAIT P2, [R4+URZ+0x30830], R3 ;  /* 0x03083003040075a7 */ /* 0x0044e4000804017f */
[----:B---3--:R-:W-:Y:S05]  /*a290*/  @!P2 NANOSLEEP.SYNCS 0x989680 ;  /* 0x009896800000a95d */ /* 0x008fea0003900000 */
[----:B------:R-:W3:Y:S02]  /*a2a0*/  @!P2 SYNCS.PHASECHK.TRANS64 P2, [R4+URZ+0x30830], R3 ;  /* 0x030830030400a5a7 */ /* 0x000ee4000804007f */
[----:B---3--:R-:W-:Y:S05]  /*a2b0*/  @!P2 BRA `(.L_x_14) ;  /* 0xfffffffc00f0a947 */ /* 0x008fea000383ffff */
[----:B------:R-:W-:Y:S05]  /*a2c0*/  BRA `(.L_x_13) ;  /* 0xffffff7000507947 */ /* 0x000fea000383ffff */
.L_x_19:
[----:B---3--:R-:W-:-:S04]  /*a2d0*/  IMAD.U32 R3, RZ, RZ, UR7 ;  /* 0x00000007ff037e24 */ /* 0x008fc8000f8e00ff */
[----:B------:R3:W4:Y:S03]  /*a2e0*/  SYNCS.PHASECHK.TRANS64.TRYWAIT P2, [R3+URZ+0x30830], R0 ;  /* 0x03083000030075a7 */ /* 0x000726000804017f */
[----:B----4-:R-:W-:Y:S05]  /*a2f0*/  @!P2 NANOSLEEP.SYNCS 0x989680 ;  /* 0x009896800000a95d */ /* 0x010fea0003900000 */
[----:B------:R-:W4:Y:S02]  /*a300*/  @!P2 SYNCS.PHASECHK.TRANS64 P2, [R3+URZ+0x30830], R0 ;  /* 0x030830000300a5a7 */ /* 0x000f24000804007f */
[----:B----4-:R-:W-:Y:S05]  /*a310*/  @!P2 BRA `(.L_x_19) ;  /* 0xfffffffc00eca947 */ /* 0x010fea000383ffff */
[----:B------:R-:W-:Y:S05]  /*a320*/  BRA `(.L_x_16) ;  /* 0xffffff9c00a47947 */ /* 0x000fea000383ffff */
.L_x_23:
[----:B--2---:R-:W-:-:S04]  /*a330*/  IMAD.U32 R3, RZ, RZ, UR7 ;  /* 0x00000007ff037e24 */ /* 0x004fc8000f8e00ff */
[----:B------:R2:W3:Y:S03]  /*a340*/  SYNCS.PHASECHK.TRANS64.TRYWAIT P2, [R3+URZ+0x30850], R0 ;  /* 0x03085000030075a7 */ /* 0x0004e6000804017f */
[----:B---3--:R-:W-:Y:S05]  /*a350*/  @!P2 NANOSLEEP.SYNCS 0x989680 ;  /* 0x009896800000a95d */ /* 0x008fea0003900000 */
[----:B------:R-:W3:Y:S02]  /*a360*/  @!P2 SYNCS.PHASECHK.TRANS64 P2, [R3+URZ+0x30850], R0 ;  /* 0x030850000300a5a7 */ /* 0x000ee4000804007f */
[----:B---3--:R-:W-:Y:S05]  /*a370*/  @!P2 BRA `(.L_x_23) ;  /* 0xfffffffc00eca947 */ /* 0x008fea000383ffff */
[----:B------:R-:W-:Y:S05]  /*a380*/  BRA `(.L_x_20) ;  /* 0xffffffa000247947 */ /* 0x000fea000383ffff */
.L_x_28:
[----:B----4-:R-:W-:-:S04]  /*a390*/  IMAD.U32 R7, RZ, RZ, UR12 ;  /* 0x0000000cff077e24 */ /* 0x010fc8000f8e00ff */
[----:B------:R4:W1:Y:S03]  /*a3a0*/  SYNCS.PHASECHK.TRANS64.TRYWAIT P0, [R7+URZ+0x30850], R4 ;  /* 0x03085004070075a7 */ /* 0x000866000800017f */
[----:B-1----:R-:W-:Y:S05]  /*a3b0*/  @!P0 NANOSLEEP.SYNCS 0x989680 ;  /* 0x009896800000895d */ /* 0x002fea0003900000 */
[----:B------:R-:W1:Y:S02]  /*a3c0*/  @!P0 SYNCS.PHASECHK.TRANS64 P0, [R7+URZ+0x30850], R4 ;  /* 0x03085004070085a7 */ /* 0x000e64000800007f */
[----:B-1----:R-:W-:Y:S05]  /*a3d0*/  @!P0 BRA `(.L_x_28) ;  /* 0xfffffffc00ec8947 */ /* 0x002fea000383ffff */
[----:B------:R-:W-:Y:S05]  /*a3e0*/  BRA `(.L_x_27) ;  /* 0xffffffc400dc7947 */ /* 0x000fea000383ffff */
.L_x_37:
[----:B------:R-:W1:Y:S01]  /*a3f0*/  S2R R4, SR_TID.X ;  /* 0x0000000000047919 */ /* 0x000e620000002100 */
[----:B------:R-:W-:Y:S01]  /*a400*/  BSSY B0, `(.L_x_88) ;  /* 0x000000a000007945 */ /* 0x000fe20003800000 */
[----:B------:R-:W-:Y:S02]  /*a410*/  IMAD.MOV.U32 R12, RZ, RZ, RZ ;  /* 0x000000ffff0c7224 */ /* 0x000fe400078e00ff */
[----:B------:R-:W-:Y:S02]  /*a420*/  IMAD.MOV.U32 R11, RZ, RZ, 0x1f ;  /* 0x0000001fff0b7424 */ /* 0x000fe400078e00ff */
[----:B------:R-:W-:Y:S01]  /*a430*/  IMAD.MOV.U32 R15, RZ, RZ, -0x1 ;  /* 0xffffffffff0f7424 */ /* 0x000fe200078e00ff */
[----:B-1----:R-:W-:-:S04]  /*a440*/  SHF.R.U32.HI R4, RZ, 0x5, R4 ;  /* 0x00000005ff047819 */ /* 0x002fc80000011604 */
[----:B------:R-:W-:-:S05]  /*a450*/  LOP3.LUT R4, R4, 0x3, RZ, 0xc0, !PT ;  /* 0x0000000304047812 */ /* 0x000fca00078ec0ff */
[----:B------:R-:W-:-:S07]  /*a460*/  IMAD.MOV.U32 R13, RZ, RZ, R4 ;  /* 0x000000ffff0d7224 */ /* 0x000fce00078e0004 */
[----:B------:R-:W-:Y:S05]  /*a470*/  WARPSYNC.COLLECTIVE R15, `(.L_x_89) ;  /* 0x000000000f087348 */ /* 0x000fea0003c00000 */
[----:B------:R1:W2:Y:S02]  /*a480*/  SHFL.IDX P6, R14, R13, R12, R11 ;  /* 0x0000000c0d0e7389 */ /* 0x0002a400000c000b */
[----:B-12---:R-:W-:Y:S01]  /*a490*/  ENDCOLLECTIVE ;  /* 0x000000000000791b */ /* 0x006fe20003800000 */
.L_x_89:
[----:B------:R-:W-:Y:S05]  /*a4a0*/  BSYNC B0 ;  /* 0x0000000000007941 */ /* 0x000fea0003800000 */
.L_x_88:
[----:B------:R-:W-:Y:S05]  /*a4b0*/  BRA `(.L_x_90) ;  /* 0xffffffe000387947 */ /* 0x000fea000383ffff */
.L_x_38:
[----:B------:R-:W-:Y:S01]  /*a4c0*/  BSSY B0, `(.L_x_91) ;  /* 0x0000006000007945 */ /* 0x000fe20003800000 */
[----:B------:R-:W-:-:S07]  /*a4d0*/  IMAD.MOV.U32 R15, RZ, RZ, -0x1 ;  /* 0xffffffffff0f7424 */ /* 0x000fce00078e00ff */
[----:B------:R-:W-:Y:S05]  /*a4e0*/  WARPSYNC.COLLECTIVE R15, `(.L_x_92) ;  /* 0x000000000f0c7348 */ /* 0x000fea0003c00000 */
[----:B------:R-:W-:Y:S02]  /*a4f0*/  ELECT P6, UR62, PT ;  /* 0x00000000003e782f */ /* 0x000fe400038c0000 */
[----:B------:R-:W-:Y:S01]  /*a500*/  MOV R14, UR62 ;  /* 0x0000003e000e7c02 */ /* 0x000fe20008000f00 */
[----:B------:R-:W-:Y:S10]  /*a510*/  ENDCOLLECTIVE ;  /* 0x000000000000791b */ /* 0x000ff40003800000 */
.L_x_92:
[----:B------:R-:W-:Y:S05]  /*a520*/  BSYNC B0 ;  /* 0x0000000000007941 */ /* 0x000fea0003800000 */
.L_x_91:
[----:B------:R-:W-:Y:S05]  /*a530*/  BRA `(.L_x_93) ;  /* 0xffffffe0002c7947 */ /* 0x000fea000383ffff */
.L_x_41:
[----:B--2---:R2:W3:Y:S02]  /*a540*/  SYNCS.PHASECHK.TRANS64.TRYWAIT P1, [R5+URZ+0x30840], R4 ;  /* 0x03084004050075a7 */ /* 0x0044e4000802017f */
[----:B---3--:R-:W-:Y:S05]  /*a550*/  @!P1 NANOSLEEP.SYNCS 0x989680 ;  /* 0x009896800000995d */ /* 0x008fea0003900000 */
[----:B------:R-:W3:Y:S02]  /*a560*/  @!P1 SYNCS.PHASECHK.TRANS64 P1, [R5+URZ+0x30840], R4 ;  /* 0x03084004050095a7 */ /* 0x000ee4000802007f */
[----:B---3--:R-:W-:Y:S05]  /*a570*/  @!P1 BRA `(.L_x_41) ;  /* 0xfffffffc00f09947 */ /* 0x008fea000383ffff */
[----:B------:R-:W-:Y:S05]  /*a580*/  BRA `(.L_x_94) ;  /* 0xffffffe0008c7947 */ /* 0x000fea000383ffff */
.L_x_44:
[----:B--2---:R2:W3:Y:S02]  /*a590*/  SYNCS.PHASECHK.TRANS64.TRYWAIT P1, [R19+URZ+0x30820], R4 ;  /* 0x03082004130075a7 */ /* 0x0044e4000802017f */
[----:B---3--:R-:W-:Y:S05]  /*a5a0*/  @!P1 NANOSLEEP.SYNCS 0x989680 ;  /* 0x009896800000995d */ /* 0x008fea0003900000 */
[----:B------:R-:W3:Y:S02]  /*a5b0*/  @!P1 SYNCS.PHASECHK.TRANS64 P1, [R19+URZ+0x30820], R4 ;  /* 0x03082004130095a7 */ /* 0x000ee4000802007f */
[----:B---3--:R-:W-:Y:S05]  /*a5c0*/  @!P1 BRA `(.L_x_44) ;  /* 0xfffffffc00f09947 */ /* 0x008fea000383ffff */
[----:B------:R-:W-:Y:S05]  /*a5d0*/  BRA `(.L_x_95) ;  /* 0xffffffe4002c7947 */ /* 0x000fea000383ffff */
.L_x_50:
[----:B-1----:R1:W2:Y:S02]  /*a5e0*/  SYNCS.PHASECHK.TRANS64.TRYWAIT P2, [R3+URZ+0x30840], R2 ;  /* 0x03084002030075a7 */ /* 0x0022a4000804017f */
[----:B--2---:R-:W-:Y:S05]  /*a5f0*/  @!P2 NANOSLEEP.SYNCS 0x989680 ;  /* 0x009896800000a95d */ /* 0x004fea0003900000 */
[----:B------:R-:W2:Y:S02]  /*a600*/  @!P2 SYNCS.PHASECHK.TRANS64 P2, [R3+URZ+0x30840], R2 ;  /* 0x030840020300a5a7 */ /* 0x000ea4000804007f */
[----:B--2---:R-:W-:Y:S05]  /*a610*/  @!P2 BRA `(.L_x_50) ;  /* 0xfffffffc00f0a947 */ /* 0x004fea000383ffff */
[----:B------:R-:W-:Y:S05]  /*a620*/  BRA `(.L_x_96) ;  /* 0xffffffe400c47947 */ /* 0x000fea000383ffff */
.L_x_52:
[----:B-1----:R1:W2:Y:S02]  /*a630*/  SYNCS.PHASECHK.TRANS64.TRYWAIT P2, [R2+URZ+0x60], R5 ;  /* 0x00006005020075a7 */ /* 0x0022a4000804017f */
[----:B--2---:R-:W-:Y:S05]  /*a640*/  @!P2 NANOSLEEP.SYNCS 0x989680 ;  /* 0x009896800000a95d */ /* 0x004fea0003900000 */
[----:B------:R-:W2:Y:S02]  /*a650*/  @!P2 SYNCS.PHASECHK.TRANS64 P2, [R2+URZ+0x60], R5 ;  /* 0x000060050200a5a7 */ /* 0x000ea4000804007f */
[----:B--2---:R-:W-:Y:S05]  /*a660*/  @!P2 BRA `(.L_x_52) ;  /* 0xfffffffc00f0a947 */ /* 0x004fea000383ffff */
[----:B------:R-:W-:Y:S05]  /*a670*/  BRA `(.L_x_97) ;  /* 0xffffffe800187947 */ /* 0x000fea000383ffff */
.L_x_58:
[----:B-1----:R1:W2:Y:S02]  /*a680*/  SYNCS.PHASECHK.TRANS64.TRYWAIT P2, [R3+URZ+0x30840], R2 ;  /* 0x03084002030075a7 */ /* 0x0022a4000804017f */
[----:B--2---:R-:W-:Y:S05]  /*a690*/  @!P2 NANOSLEEP.SYNCS 0x989680 ;  /* 0x009896800000a95d */ /* 0x004fea0003900000 */
[----:B------:R-:W2:Y:S02]  /*a6a0*/  @!P2 SYNCS.PHASECHK.TRANS64 P2, [R3+URZ+0x30840], R2 ;  /* 0x030840020300a5a7 */ /* 0x000ea4000804007f */
[----:B--2---:R-:W-:Y:S05]  /*a6b0*/  @!P2 BRA `(.L_x_58) ;  /* 0xfffffffc00f0a947 */ /* 0x004fea000383ffff */
[----:B------:R-:W-:Y:S05]  /*a6c0*/  BRA `(.L_x_98) ;  /* 0xffffffec001c7947 */ /* 0x000fea000383ffff */
.L_x_60:
[----:B-1----:R1:W2:Y:S02]  /*a6d0*/  SYNCS.PHASECHK.TRANS64.TRYWAIT P2, [R2+URZ+0x60], R17 ;  /* 0x00006011020075a7 */ /* 0x0022a4000804017f */
[----:B--2---:R-:W-:Y:S05]  /*a6e0*/  @!P2 NANOSLEEP.SYNCS 0x989680 ;  /* 0x009896800000a95d */ /* 0x004fea0003900000 */
[----:B------:R-:W2:Y:S02]  /*a6f0*/  @!P2 SYNCS.PHASECHK.TRANS64 P2, [R2+URZ+0x60], R17 ;  /* 0x000060110200a5a7 */ /* 0x000ea4000804007f */
[----:B--2---:R-:W-:Y:S05]  /*a700*/  @!P2 BRA `(.L_x_60) ;  /* 0xfffffffc00f0a947 */ /* 0x004fea000383ffff */
[----:B------:R-:W-:Y:S05]  /*a710*/  BRA `(.L_x_99) ;  /* 0xffffffec00707947 */ /* 0x000fea000383ffff */
.L_x_65:
[----:B-1----:R1:W2:Y:S02]  /*a720*/  SYNCS.PHASECHK.TRANS64.TRYWAIT P2, [R2+URZ+0x30840], R3 ;  /* 0x03084003020075a7 */ /* 0x0022a4000804017f */
[----:B--2---:R-:W-:Y:S05]  /*a730*/  @!P2 NANOSLEEP.SYNCS 0x989680 ;  /* 0x009896800000a95d */ /* 0x004fea0003900000 */
[----:B------:R-:W2:Y:S02]  /*a740*/  @!P2 SYNCS.PHASECHK.TRANS64 P2, [R2+URZ+0x30840], R3 ;  /* 0x030840030200a5a7 */ /* 0x000ea4000804007f */
[----:B--2---:R-:W-:Y:S05]  /*a750*/  @!P2 BRA `(.L_x_65) ;  /* 0xfffffffc00f0a947 */ /* 0x004fea000383ffff */
[----:B------:R-:W-:Y:S05]  /*a760*/  BRA `(.L_x_100) ;  /* 0xfffffff0004c7947 */ /* 0x000fea000383ffff */
.L_x_67:
[----:B-1----:R1:W2:Y:S02]  /*a770*/  SYNCS.PHASECHK.TRANS64.TRYWAIT P2, [R2+URZ+0x60], R11 ;  /* 0x0000600b020075a7 */ /* 0x0022a4000804017f */
[----:B--2---:R-:W-:Y:S05]  /*a780*/  @!P2 NANOSLEEP.SYNCS 0x989680 ;  /* 0x009896800000a95d */ /* 0x004fea0003900000 */
[----:B------:R-:W2:Y:S02]  /*a790*/  @!P2 SYNCS.PHASECHK.TRANS64 P2, [R2+URZ+0x60], R11 ;  /* 0x0000600b0200a5a7 */ /* 0x000ea4000804007f */
[----:B--2---:R-:W-:Y:S05]  /*a7a0*/  @!P2 BRA `(.L_x_67) ;  /* 0xfffffffc00f0a947 */ /* 0x004fea000383ffff */
[----:B------:R-:W-:Y:S05]  /*a7b0*/  BRA `(.L_x_101) ;  /* 0xfffffff000a47947 */ /* 0x000fea000383ffff */
.L_x_72:
[----:B-1----:R1:W2:Y:S02]  /*a7c0*/  SYNCS.PHASECHK.TRANS64.TRYWAIT P0, [R3+URZ+0x30860], R2 ;  /* 0x03086002030075a7 */ /* 0x0022a4000800017f */
[----:B--2---:R-:W-:Y:S05]  /*a7d0*/  @!P0 NANOSLEEP.SYNCS 0x989680 ;  /* 0x009896800000895d */ /* 0x004fea0003900000 */
[----:B------:R-:W2:Y:S02]  /*a7e0*/  @!P0 SYNCS.PHASECHK.TRANS64 P0, [R3+URZ+0x30860], R2 ;  /* 0x03086002030085a7 */ /* 0x000ea4000800007f */
[----:B--2---:R-:W-:Y:S05]  /*a7f0*/  @!P0 BRA `(.L_x_72) ;  /* 0xfffffffc00f08947 */ /* 0x004fea000383ffff */
[----:B------:R-:W-:Y:S05]  /*a800*/  BRA `(.L_x_102) ;  /* 0xfffffff400287947 */ /* 0x000fea000383ffff */
.L_x_76:
[----:B-1----:R1:W2:Y:S02]  /*a810*/  SYNCS.PHASECHK.TRANS64.TRYWAIT P0, [R8+URZ+0x30820], R29 ;  /* 0x0308201d080075a7 */ /* 0x0022a4000800017f */
[----:B--2---:R-:W-:Y:S05]  /*a820*/  @!P0 NANOSLEEP.SYNCS 0x989680 ;  /* 0x009896800000895d */ /* 0x004fea0003900000 */
[----:B------:R-:W2:Y:S02]  /*a830*/  @!P0 SYNCS.PHASECHK.TRANS64 P0, [R8+URZ+0x30820], R29 ;  /* 0x0308201d080085a7 */ /* 0x000ea4000800007f */
[----:B--2---:R-:W-:Y:S05]  /*a840*/  @!P0 BRA `(.L_x_76) ;  /* 0xfffffffc00f08947 */ /* 0x004fea000383ffff */
[----:B------:R-:W-:Y:S05]  /*a850*/  BRA `(.L_x_103) ;  /* 0xfffffff400b87947 */ /* 0x000fea000383ffff */
.L_x_77:
[----:B------:R-:W2:Y:S01]  /*a860*/  S2R R0, SR_TID.X ;  /* 0x0000000000007919 */ /* 0x000ea20000002100 */
[----:B------:R-:W-:Y:S01]  /*a870*/  BSSY B0, `(.L_x_104) ;  /* 0x000000a000007945 */ /* 0x000fe20003800000 */
[----:B------:R-:W-:Y:S02]  /*a880*/  IMAD.MOV.U32 R12, RZ, RZ, RZ ;  /* 0x000000ffff0c7224 */ /* 0x000fe400078e00ff */
[----:B------:R-:W-:Y:S02]  /*a890*/  IMAD.MOV.U32 R11, RZ, RZ, 0x1f ;  /* 0x0000001fff0b7424 */ /* 0x000fe400078e00ff */
[----:B------:R-:W-:Y:S01]  /*a8a0*/  IMAD.MOV.U32 R15, RZ, RZ, -0x1 ;  /* 0xffffffffff0f7424 */ /* 0x000fe200078e00ff */
[----:B--2---:R-:W-:-:S04]  /*a8b0*/  SHF.R.U32.HI R0, RZ, 0x5, R0 ;  /* 0x00000005ff007819 */ /* 0x004fc80000011600 */
[----:B------:R-:W-:-:S05]  /*a8c0*/  LOP3.LUT R0, R0, 0x3, RZ, 0xc0, !PT ;  /* 0x0000000300007812 */ /* 0x000fca00078ec0ff */
[----:B------:R-:W-:-:S07]  /*a8d0*/  IMAD.MOV.U32 R13, RZ, RZ, R0 ;  /* 0x000000ffff0d7224 */ /* 0x000fce00078e0000 */
[----:B-1----:R-:W-:Y:S05]  /*a8e0*/  WARPSYNC.COLLECTIVE R15, `(.L_x_105) ;  /* 0x000000000f087348 */ /* 0x002fea0003c00000 */
[----:B------:R2:W3:Y:S02]  /*a8f0*/  SHFL.IDX P6, R14, R13, R12, R11 ;  /* 0x0000000c0d0e7389 */ /* 0x0004e400000c000b */
[----:B-123--:R-:W-:Y:S01]  /*a900*/  ENDCOLLECTIVE ;  /* 0x000000000000791b */ /* 0x00efe20003800000 */
.L_x_105:
[----:B------:R-:W-:Y:S05]  /*a910*/  BSYNC B0 ;  /* 0x0000000000007941 */ /* 0x000fea0003800000 */
.L_x_104:
[----:B------:R-:W-:Y:S05]  /*a920*/  BRA `(.L_x_106) ;  /* 0xfffffff400a07947 */ /* 0x000fea000383ffff */
.L_x_80:
[----:B------:R-:W-:Y:S01]  /*a930*/  BSSY B1, `(.L_x_107) ;  /* 0x0000006000017945 */ /* 0x000fe20003800000 */
[----:B------:R-:W-:-:S07]  /*a940*/  IMAD.MOV.U32 R15, RZ, RZ, -0x1 ;  /* 0xffffffffff0f7424 */ /* 0x000fce00078e00ff */
[----:B-12---:R-:W-:Y:S05]  /*a950*/  WARPSYNC.COLLECTIVE R15, `(.L_x_108) ;  /* 0x000000000f0c7348 */ /* 0x006fea0003c00000 */
[----:B------:R-:W-:Y:S02]  /*a960*/  ELECT P6, UR62, PT ;  /* 0x00000000003e782f */ /* 0x000fe400038c0000 */
[----:B------:R-:W-:Y:S01]  /*a970*/  MOV R14, UR62 ;  /* 0x0000003e000e7c02 */ /* 0x000fe20008000f00 */
[----:B-12---:R-:W-:Y:S10]  /*a980*/  ENDCOLLECTIVE ;  /* 0x000000000000791b */ /* 0x006ff40003800000 */
.L_x_108:
[----:B------:R-:W-:Y:S05]  /*a990*/  BSYNC B1 ;  /* 0x0000000000017941 */ /* 0x000fea0003800000 */
.L_x_107:
[----:B------:R-:W-:Y:S05]  /*a9a0*/  BRA `(.L_x_109) ;  /* 0xfffffff400987947 */ /* 0x000fea000383ffff */
.L_x_82:
[----:B--2---:R2:W3:Y:S02]  /*a9b0*/  SYNCS.PHASECHK.TRANS64.TRYWAIT P0, [R5+URZ], R4 ;  /* 0x00000004050075a7 */ /* 0x0044e4000800017f */
[----:B---3--:R-:W-:Y:S05]  /*a9c0*/  @!P0 NANOSLEEP.SYNCS 0x989680 ;  /* 0x009896800000895d */ /* 0x008fea0003900000 */
[----:B------:R-:W3:Y:S02]  /*a9d0*/  @!P0 SYNCS.PHASECHK.TRANS64 P0, [R5+URZ], R4 ;  /* 0x00000004050085a7 */ /* 0x000ee4000800007f */
[----:B---3--:R-:W-:Y:S05]  /*a9e0*/  @!P0 BRA `(.L_x_82) ;  /* 0xfffffffc00f08947 */ /* 0x008fea000383ffff */
[----:B------:R-:W-:Y:S05]  /*a9f0*/  BRA `(.L_x_110) ;  /* 0xfffffff400cc7947 */ /* 0x000fea000383ffff */
.L_x_83:
[----:B---3--:R3:W4:Y:S02]  /*aa00*/  SYNCS.PHASECHK.TRANS64.TRYWAIT P0, [R3+URZ], R0 ;  /* 0x00000000030075a7 */ /* 0x008724000800017f */
[----:B----4-:R-:W-:Y:S05]  /*aa10*/  @!P0 NANOSLEEP.SYNCS 0x989680 ;  /* 0x009896800000895d */ /* 0x010fea0003900000 */
[----:B------:R-:W4:Y:S02]  /*aa20*/  @!P0 SYNCS.PHASECHK.TRANS64 P0, [R3+URZ], R0 ;  /* 0x00000000030085a7 */ /* 0x000f24000800007f */
[----:B----4-:R-:W-:Y:S05]  /*aa30*/  @!P0 BRA `(.L_x_83) ;  /* 0xfffffffc00f08947 */ /* 0x010fea000383ffff */
[----:B------:R-:W-:Y:S05]  /*aa40*/  BRA `(.L_x_111) ;  /* 0xfffffff400c07947 */ /* 0x000fea000383ffff */
.L_x_85:
[----:B--2---:R2:W3:Y:S02]  /*aa50*/  SYNCS.PHASECHK.TRANS64.TRYWAIT P0, [R5+URZ], R4 ;  /* 0x00000004050075a7 */ /* 0x0044e4000800017f */
[----:B---3--:R-:W-:Y:S05]  /*aa60*/  @!P0 NANOSLEEP.SYNCS 0x989680 ;  /* 0x009896800000895d */ /* 0x008fea0003900000 */
[----:B------:R-:W3:Y:S02]  /*aa70*/  @!P0 SYNCS.PHASECHK.TRANS64 P0, [R5+URZ], R4 ;  /* 0x00000004050085a7 */ /* 0x000ee4000800007f */
[----:B---3--:R-:W-:Y:S05]  /*aa80*/  @!P0 BRA `(.L_x_85) ;  /* 0xfffffffc00f08947 */ /* 0x008fea000383ffff */
[----:B------:R-:W-:Y:S05]  /*aa90*/  BRA `(.L_x_112) ;  /* 0xfffffff400c47947 */ /* 0x000fea000383ffff */
.L_x_113:
[----:B------:R-:W-:-:S00]  /*aaa0*/  BRA `(.L_x_113) ;  /* 0xfffffffc00fc7947 */ /* 0x000fc0000383ffff */
[----:B------:R-:W-:-:S00]  /*aab0*/  NOP ;  /* 0x0000000000007918 */ /* 0x000fc00000000000 */
        /* <DEDUP_REMOVED lines=12> */
.L_x_2276:


//--------------------- .text._ZN7cutlass13device_kernelIN5flash11enable_sm90INS1_16FlashAttnFwdSm90INS1_25CollectiveMainloopFwdSm90ILi2EN4cute5tupleIJNS5_1CILi1EEES8_S8_EEENS6_IJNS7_ILi192EEESA_NS7_ILi64EEEEEELi64ENS_10bfloat16_tEfNS_4arch4Sm90ELb0ELb0ELb0ELb1ELb0ELb0ELb0ELb0ELb1ELb0ELb0ELb0EEENS1_21CollectiveEpilogueFwdINS6_IJSA_SB_SA_EEES9_SD_SF_Li384ELb1ELb0ELb0ELb0EEENS1_36VarlenDynamicPersistentTileSchedulerILi192ELi192ELi384ELi32ELb0ELb0ELb1ELb0ELb1ELb1EEEEEEEEEvNT_6ParamsE --------------------------
	.section	.text._ZN7cutlass13device_kernelIN5flash11enable_sm90INS1_16FlashAttnFwdSm90INS1_25CollectiveMainloopFwdSm90ILi2EN4cute5tupleIJNS5_1CILi1EEES8_S8_EEENS6_IJNS7_ILi192EEESA_NS7_ILi64EEEEEELi64ENS_10bfloat16_tEfNS_4arch4Sm90ELb0ELb0ELb0ELb1ELb0ELb0ELb0ELb0ELb1ELb0ELb0ELb0EEENS1_21CollectiveEpilogueFwdINS6_IJSA_SB_SA_EEES9_SD_SF_Li384ELb1ELb0ELb0ELb0EEENS1_36VarlenDynamicPersistentTileSchedulerILi192ELi192ELi384ELi32ELb0ELb0ELb1ELb0ELb1ELb1EEEEEEEEEvNT_6ParamsE,"ax",@progbits
	.align	128
.text._ZN7cutlass13device_kernelIN5flash11enable_sm90INS1_16FlashAttnFwdSm90INS1_25CollectiveMainloopFwdSm90ILi2EN4cute5tupleIJNS5_1CILi1EEES8_S8_EEENS6_IJNS7_ILi192EEESA_NS7_ILi64EEEEEELi64ENS_10bfloat16_tEfNS_4arch4Sm90ELb0ELb0ELb0ELb1ELb0ELb0ELb0ELb0ELb1ELb0ELb0ELb0EEENS1_21CollectiveEpilogueFwdINS6_IJSA_SB_SA_EEES9_SD_SF_Li384ELb1ELb0ELb0ELb0EEENS1_36VarlenDynamicPersistentTileSchedulerILi192ELi192ELi384ELi32ELb0ELb0ELb1ELb0ELb1ELb1EEEEEEEEEvNT_6ParamsE:
        .type           _ZN7cutlass13device_kernelIN5flash11enable_sm90INS1_16FlashAttnFwdSm90INS1_25CollectiveMainloopFwdSm90ILi2EN4cute5tupleIJNS5_1CILi1EEES8_S8_EEENS6_IJNS7_ILi192EEESA_NS7_ILi64EEEEEELi64ENS_10bfloat16_tEfNS_4arch4Sm90ELb0ELb0ELb0ELb1ELb0ELb0ELb0ELb0ELb1ELb0ELb0ELb0EEENS1_21CollectiveEpilogueFwdINS6_IJSA_SB_SA_EEES9_SD_SF_Li384ELb1ELb0ELb0ELb0EEENS1_36VarlenDynamicPersistentTileSchedulerILi192ELi192ELi384ELi32ELb0ELb0ELb1ELb0ELb1ELb1EEEEEEEEEvNT_6ParamsE,@function
        .size           _ZN7cutlass13device_kernelIN5flash11enable_sm90INS1_16FlashAttnFwdSm90INS1_25CollectiveMainloopFwdSm90ILi2EN4cute5tupleIJNS5_1CILi1EEES8_S8_EEENS6_IJNS7_ILi192EEESA_NS7_ILi64EEEEEELi64ENS_10bfloat16_tEfNS_4arch4Sm90ELb0ELb0ELb0ELb1ELb0ELb0ELb0ELb0ELb1ELb0ELb0ELb0EEENS1_21CollectiveEpilogueFwdINS6_IJSA_SB_SA_EEES9_SD_SF_Li384ELb1ELb0ELb0ELb0EEENS1_36VarlenDynamicPersistentTileSchedulerILi192ELi192ELi384ELi32ELb0ELb0ELb1ELb0ELb1ELb1EEEEEEEEEvNT_6ParamsE,(.L_x_2277 - _ZN7cutlass13device_kernelIN5flash11enable_sm90INS1_16FlashAttnFwdSm90INS1_25CollectiveMainloopFwdSm90ILi2EN4cute5tupleIJNS5_1CILi1EEES8_S8_EEENS6_IJNS7_ILi192EEESA_NS7_ILi64EEEEEELi64ENS_10bfloat16_tEfNS_4arch4Sm90ELb0ELb0ELb0ELb1ELb0ELb0ELb0ELb0ELb1ELb0ELb0ELb0EEENS1_21CollectiveEpilogueFwdINS6_IJSA_SB_SA_EEES9_SD_SF_Li384ELb1ELb0ELb0ELb0EEENS1_36VarlenDynamicPersistentTileSchedulerILi192ELi192ELi384ELi32ELb0ELb0ELb1ELb0ELb1ELb1EEEEEEEEEvNT_6ParamsE)
        .other          _ZN7cutlass13device_kernelIN5flash11enable_sm90INS1_16FlashAttnFwdSm90INS1_25CollectiveMainloopFwdSm90ILi2EN4cute5tupleIJNS5_1CILi1EEES8_S8_EEENS6_IJNS7_ILi192EEESA_NS7_ILi64EEEEEELi64ENS_10bfloat16_tEfNS_4arch4Sm90ELb0ELb0ELb0ELb1ELb0ELb0ELb0ELb0ELb1ELb0ELb0ELb0EEENS1_21CollectiveEpilogueFwdINS6_IJSA_SB_SA_EEES9_SD_SF_Li384ELb1ELb0ELb0ELb0EEENS1_36VarlenDynamicPersistentTileSchedulerILi192ELi192ELi384ELi32ELb0ELb0ELb1ELb0ELb1ELb1EEEEEEEEEvNT_6ParamsE,@"STO_CUDA_ENTRY STV_DEFAULT"
_ZN7cutlass13device_kernelIN5flash11enable_sm90INS1_16FlashAttnFwdSm90INS1_25CollectiveMainloopFwdSm90ILi2EN4cute5tupleIJNS5_1CILi1EEES8_S8_EEENS6_IJNS7_ILi192EEESA_NS7_ILi64EEEEEELi64ENS_10bfloat16_tEfNS_4arch4Sm90ELb0ELb0ELb0ELb1ELb0ELb0ELb0ELb0ELb1ELb0ELb0ELb0EEENS1_21CollectiveEpilogueFwdINS6_IJSA_SB_SA_EEES9_SD_SF_Li384ELb1ELb0ELb0ELb0EEENS1_36VarlenDynamicPersistentTileSchedulerILi192ELi192ELi384ELi32ELb0ELb0ELb1ELb0ELb1ELb1EEEEEEEEEvNT_6ParamsE:
[----:B------:R-:W0:Y:S02]  /*0000*/  LDC R1, c[0x0][0x28] ;  /* 0x00000a00ff017b82 */ /* 0x000e240000000800 */
[----:B0-----:R-:W-:Y:S01]  /*0010*/  VIADD R1, R1, 0xffffffe0 ;  /* 0xffffffe001017836 */ /* 0x001fe20000000000 */
[----:B------:R-:W0:Y:S01]  /*0020*/  S2R R3, SR_TID.X ;  /* 0x0000000000037919 */ /* 0x000e220000002100 */
[----:B------:R-:W-:Y:S01]  /*0030*/  ELECT P0, URZ, PT ;  /* 0x00000000003f782f */ /* 0x000fe20003800000 */
[----:B------:R-:W-:Y:S01]  /*0040*/  BSSY B0, `(.L_x_114) ;  /* 0x0000011000007945 */ /* 0x000fe20003800000 */
[--C-:B0-----:R-:W-:Y:S02]  /*0050*/  SHF.R.U32.HI R0, RZ, 0x5, R3.reuse ;  /* 0x00000005ff007819 */ /* 0x101fe40000011603 */
[----:B------:R-:W-:-:S03]  /*0060*/  SHF.R.U32.HI R3, RZ, 0x7, R3 ;  /* 0x00000007ff037819 */ /* 0x000fc60000011603 */
[----:B------:R-:W0:Y:S02]  /*0070*/  SHFL.IDX PT, R2, R0, RZ, 0x1f ;  /* 0x00001fff00027589 */ /* 0x000e2400000e0000 */
[----:B0-----:R-:W-:-:S13]  /*0080*/  ISETP.EQ.AND P0, PT, R2, RZ, P0 ;  /* 0x000000ff0200720c */ /* 0x001fda0000702270 */
[----:B------:R-:W-:Y:S05]  /*0090*/  @!P0 BRA `(.L_x_115) ;  /* 0x00000000002c8947 */ /* 0x000fea0003800000 */
[----:B------:R-:W-:Y:S02]  /*00a0*/  ULDC.64 UR4, c[0x0][0x198] ;  /* 0x0000660000047ab9 */ /* 0x000fe40000000a00 */
[----:B------:R-:W-:Y:S02]  /*00b0*/  UIADD3 UR6, UP0, UR4, 0x270, URZ ;  /* 0x0000027004067890 */ /* 0x000fe4000ff1e03f */
[----:B------:R-:W-:Y:S02]  /*00c0*/  UIADD3 UR8, UP1, UR4, 0x370, URZ ;  /* 0x0000037004087890 */ /* 0x000fe4000ff3e03f */
[----:B------:R-:W-:Y:S02]  /*00d0*/  UIADD3 UR4, UP2, UR4, 0x470, URZ ;  /* 0x0000047004047890 */ /* 0x000fe4000ff5e03f */
[----:B------:R-:W-:Y:S02]  /*00e0*/  UIADD3.X UR7, URZ, UR5, URZ, UP0, !UPT ;  /* 0x000000053f077290 */ /* 0x000fe400087fe43f */
[----:B------:R-:W-:-:S02]  /*00f0*/  UIADD3.X UR9, URZ, UR5, URZ, UP1, !UPT ;  /* 0x000000053f097290 */ /* 0x000fc40008ffe43f */
[----:B------:R-:W-:-:S05]  /*0100*/  UIADD3.X UR5, URZ, UR5, URZ, UP2, !UPT ;  /* 0x000000053f057290 */ /* 0x000fca00097fe43f */
[----:B------:R0:W-:Y:S02]  /*0110*/  UTMACCTL.PF [UR6] ;  /* 0x00000000060079b9 */ /* 0x0001e40008040000 */
[----:B------:R0:W-:Y:S02]  /*0120*/  UTMACCTL.PF [UR8] ;  /* 0x00000000080079b9 */ /* 0x0001e40008040000 */
[----:B------:R0:W-:Y:S02]  /*0130*/  UTMACCTL.PF [UR4] ;  /* 0x00000000040079b9 */ /* 0x0001e40008040000 */
[----:B0-----:R-:W-:Y:S01]  /*0140*/  NOP ;  /* 0x0000000000007918 */ /* 0x001fe20000000000 */
.L_x_115:
[----:B------:R-:W-:Y:S05]  /*0150*/  BSYNC B0 ;  /* 0x0000000000007941 */ /* 0x000fea0003800000 */
.L_x_114:
[----:B------:R-:W-:Y:S01]  /*0160*/  VOTEU.ANY UP0, P0 ;  /* 0x00000000003f7886 */ /* 0x000fe20000000100 */
[----:B------:R-:W0:Y:S01]  /*0170*/  SHFL.IDX PT, R3, R3, RZ, 0x1f ;  /* 0x00001fff03037589 */ /* 0x000e2200000e0000 */
[----:B------:R-:W-:Y:S01]  /*0180*/  UMOV UR4, 0x1 ;  /* 0x0000000100047882 */ /* 0x000fe20000000000 */
[----:B------:R-:W-:Y:S01]  /*0190*/  UMOV UR7, 0x180 ;  /* 0x0000018000077882 */ /* 0x000fe20000000000 */
[----:B------:R-:W-:Y:S01]  /*01a0*/  VOTEU.ANY UP1, P0 ;  /* 0x00000000003f7886 */ /* 0x000fe20000020100 */
[----:B------:R-:W1:Y:S01]  /*01b0*/  @UP0 S2UR UR8, SR_CgaCtaId ;  /* 0x00000000000809c3 */ /* 0x000e620000008800 */
[----:B------:R-:W2:Y:S01]  /*01c0*/  SHFL.IDX PT, R2, R0, RZ, 0x1f ;  /* 0x00001fff00027589 */ /* 0x000ea200000e0000 */
[----:B------:R-:W-:Y:S01]  /*01d0*/  @UP0 UMOV UR6, 0x400 ;  /* 0x0000040000060882 */ /* 0x000fe20000000000 */
[----:B------:R-:W-:-:S04]  /*01e0*/  @UP0 UIADD3 UR4, -UR4, 0x100000, URZ ;  /* 0x0010000004040890 */ /* 0x000fc8000fffe13f */
[----:B------:R-:W-:Y:S02]  /*01f0*/  @UP0 USHF.L.U32 UR5, UR4, 0xb, URZ ;  /* 0x0000000b04050899 */ /* 0x000fe4000800063f */
[----:B------:R-:W-:Y:S01]  /*0200*/  @UP0 USHF.L.U32 UR4, UR4, 0x1, URZ ;  /* 0x0000000104040899 */ /* 0x000fe2000800063f */
[----:B------:R-:W-:Y:S01]  /*0210*/  VOTEU.ANY UP2, P0 ;  /* 0x00000000003f7886 */ /* 0x000fe20000040100 */
[----:B0-----:R-:W-:Y:S01]  /*0220*/  R2UR UR9, R3 ;  /* 0x00000000030972ca */ /* 0x001fe200000e0000 */
[----:B-1----:R-:W-:Y:S01]  /*0230*/  @UP0 ULEA UR8, UR8, UR6, 0x18 ;  /* 0x0000000608080291 */ /* 0x002fe2000f8ec03f */
[----:B--2---:R-:W-:Y:S01]  /*0240*/  ISETP.NE.AND P1, PT, R2, RZ, PT ;  /* 0x000000ff0200720c */ /* 0x004fe20003f25270 */
[----:B------:R-:W-:-:S04]  /*0250*/  @UP0 UIADD3 UR6, -UR7, 0x100000, URZ ;  /* 0x0010000007060890 */ /* 0x000fc8000fffe13f */
[----:B------:R-:W-:Y:S02]  /*0260*/  @UP0 USHF.L.U32 UR7, UR6, 0xb, URZ ;  /* 0x0000000b06070899 */ /* 0x000fe4000800063f */
[----:B------:R-:W-:-:S04]  /*0270*/  @UP0 USHF.L.U32 UR6, UR6, 0x1, URZ ;  /* 0x0000000106060899 */ /* 0x000fc8000800063f */
[----:B------:R-:W-:Y:S01]  /*0280*/  UISETP.NE.AND UP0, UPT, UR9, URZ, UPT ;  /* 0x0000003f0900728c */ /* 0x000fe2000bf05270 */
[----:B------:R-:W0:Y:S02]  /*0290*/  FENCE.VIEW.ASYNC.S ;  /* 0x00000000000073c6 */ /* 0x000e240000000000 */
[----:B0-----:R0:W1:Y:S05]  /*02a0*/  @UP1 SYNCS.EXCH.64 URZ, [UR8+0x30800], UR4 ;  /* 0x03080004083f15b2 */ /* 0x00106a0008000100 */
[----:B------:R0:W2:Y:S01]  /*02b0*/  @UP2 SYNCS.EXCH.64 URZ, [UR8+0x30820], UR6 ;  /* 0x03082006083f25b2 */ /* 0x0000a20008000100 */
[----:B------:R-:W-:Y:S05]  /*02c0*/  @P1 BRA `(.L_x_116) ;  /* 0x0000000000481947 */ /* 0x000fea0003800000 */
[----:B0-----:R-:W0:Y:S01]  /*02d0*/  S2UR UR5, SR_CgaCtaId ;  /* 0x00000000000579c3 */ /* 0x001e220000008800 */
[----:B------:R-:W-:Y:S01]  /*02e0*/  UMOV UR4, 0x400 ;  /* 0x0000040000047882 */ /* 0x000fe20000000000 */
[----:B------:R-:W-:Y:S01]  /*02f0*/  UMOV UR6, 0x1 ;  /* 0x0000000100067882 */ /* 0x000fe20000000000 */
[----:B------:R-:W-:Y:S01]  /*0300*/  UMOV UR9, 0x3 ;  /* 0x0000000300097882 */ /* 0x000fe20000000000 */
[----:B------:R-:W-:-:S04]  /*0310*/  UIADD3 UR6, -UR6, 0x100000, URZ ;  /* 0x0010000006067890 */ /* 0x000fc8000fffe13f */
[----:B------:R-:W-:Y:S02]  /*0320*/  USHF.L.U32 UR7, UR6, 0xb, URZ ;  /* 0x0000000b06077899 */ /* 0x000fe4000800063f */
[----:B------:R-:W-:Y:S01]  /*0330*/  USHF.L.U32 UR6, UR6, 0x1, URZ ;  /* 0x0000000106067899 */ /* 0x000fe2000800063f */
[----:B------:R-:W-:Y:S01]  /*0340*/  ELECT P0, URZ, PT ;  /* 0x00000000003f782f */ /* 0x000fe20003800000 */
[----:B0-----:R-:W-:Y:S02]  /*0350*/  ULEA UR8, UR5, UR4, 0x18 ;  /* 0x0000000405087291 */ /* 0x001fe4000f8ec03f */
[----:B------:R-:W-:-:S04]  /*0360*/  UIADD3 UR4, -UR9, 0x100000, URZ ;  /* 0x0010000009047890 */ /* 0x000fc8000fffe13f */
[----:B------:R-:W-:Y:S02]  /*0370*/  USHF.L.U32 UR5, UR4, 0xb, URZ ;  /* 0x0000000b04057899 */ /* 0x000fe4000800063f */
[----:B------:R-:W-:Y:S01]  /*0380*/  USHF.L.U32 UR4, UR4, 0x1, URZ ;  /* 0x0000000104047899 */ /* 0x000fe2000800063f */
[----:B------:R-:W0:Y:S03]  /*0390*/  FENCE.VIEW.ASYNC.S ;  /* 0x00000000000073c6 */ /* 0x000e260000000000 */
[----:B0-----:R3:W4:Y:S08]  /*03a0*/  SYNCS.EXCH.64 URZ, [UR8+0x30830], UR6 ;  /* 0x03083006083f75b2 */ /* 0x0017300008000100 */
[----:B------:R3:W0:Y:S01]  /*03b0*/  SYNCS.EXCH.64 URZ, [UR8+0x30840], UR4 ;  /* 0x03084004083f75b2 */ /* 0x0006220008000100 */
[----:B------:R3:W0:Y:S01]  /*03c0*/  SYNCS.EXCH.64 URZ, [UR8+0x30838], UR6 ;  /* 0x03083806083f75b2 */ /* 0x0006220008000100 */
[----:B------:R3:W0:Y:S02]  /*03d0*/  SYNCS.EXCH.64 URZ, [UR8+0x30848], UR4 ;  /* 0x03084804083f75b2 */ /* 0x0006240008000100 */
[----:B---3--:R-:W-:Y:S01]  /*03e0*/  NOP ;  /* 0x0000000000007918 */ /* 0x008fe20000000000 */
.L_x_116:
[----:B------:R-:W3:Y:S01]  /*03f0*/  SHFL.IDX PT, R2, R0, RZ, 0x1f ;  /* 0x00001fff00027589 */ /* 0x000ee200000e0000 */
[----:B------:R-:W-:Y:S01]  /*0400*/  NOP ;  /* 0x0000000000007918 */ /* 0x000fe20000000000 */
[----:B---3--:R-:W-:-:S13]  /*0410*/  ISETP.NE.AND P0, PT, R2, RZ, PT ;  /* 0x000000ff0200720c */ /* 0x008fda0003f05270 */
[----:B------:R-:W-:Y:S05]  /*0420*/  @P0 BRA `(.L_x_117) ;  /* 0x0000000000480947 */ /* 0x000fea0003800000 */
[----:B0-----:R-:W0:Y:S01]  /*0430*/  S2UR UR5, SR_CgaCtaId ;  /* 0x00000000000579c3 */ /* 0x001e220000008800 */
[----:B------:R-:W-:Y:S01]  /*0440*/  UMOV UR4, 0x400 ;  /* 0x0000040000047882 */ /* 0x000fe20000000000 */
[----:B------:R-:W-:Y:S01]  /*0450*/  UMOV UR6, 0x1 ;  /* 0x0000000100067882 */ /* 0x000fe20000000000 */
[----:B------:R-:W-:Y:S01]  /*0460*/  UMOV UR7, 0x3 ;  /* 0x0000000300077882 */ /* 0x000fe20000000000 */
[----:B------:R-:W-:Y:S01]  /*0470*/  ELECT P0, URZ, PT ;  /* 0x00000000003f782f */ /* 0x000fe20003800000 */
[----:B0-----:R-:W-:Y:S02]  /*0480*/  ULEA UR8, UR5, UR4, 0x18 ;  /* 0x0000000405087291 */ /* 0x001fe4000f8ec03f */
[----:B------:R-:W-:-:S04]  /*0490*/  UIADD3 UR4, -UR6, 0x100000, URZ ;  /* 0x0010000006047890 */ /* 0x000fc8000fffe13f */
[----:B------:R-:W-:Y:S02]  /*04a0*/  USHF.L.U32 UR5, UR4, 0xb, URZ ;  /* 0x0000000b04057899 */ /* 0x000fe4000800063f */
[----:B------:R-:W-:Y:S02]  /*04b0*/  USHF.L.U32 UR4, UR4, 0x1, URZ ;  /* 0x0000000104047899 */ /* 0x000fe4000800063f */
[----:B------:R-:W-:-:S04]  /*04c0*/  UIADD3 UR6, -UR7, 0x100000, URZ ;  /* 0x0010000007067890 */ /* 0x000fc8000fffe13f */
[----:B------:R-:W-:Y:S02]  /*04d0*/  USHF.L.U32 UR7, UR6, 0xb, URZ ;  /* 0x0000000b06077899 */ /* 0x000fe4000800063f */
[----:B------:R-:W-:Y:S01]  /*04e0*/  USHF.L.U32 UR6, UR6, 0x1, URZ ;  /* 0x0000000106067899 */ /* 0x000fe2000800063f */
[----:B------:R-:W0:Y:S03]  /*04f0*/  FENCE.VIEW.ASYNC.S ;  /* 0x00000000000073c6 */ /* 0x000e260000000000 */
[----:B0-----:R3:W0:Y:S08]  /*0500*/  SYNCS.EXCH.64 URZ, [UR8+0x30850], UR4 ;  /* 0x03085004083f75b2 */ /* 0x0016300008000100 */
[----:B------:R3:W0:Y:S01]  /*0510*/  SYNCS.EXCH.64 URZ, [UR8+0x30860], UR6 ;  /* 0x03086006083f75b2 */ /* 0x0006220008000100 */
[----:B------:R3:W0:Y:S01]  /*0520*/  SYNCS.EXCH.64 URZ, [UR8+0x30858], UR4 ;  /* 0x03085804083f75b2 */ /* 0x0006220008000100 */
[----:B------:R3:W0:Y:S02]  /*0530*/  SYNCS.EXCH.64 URZ, [UR8+0x30868], UR6 ;  /* 0x03086806083f75b2 */ /* 0x0006240008000100 */
[----:B---3--:R-:W-:Y:S01]  /*0540*/  NOP ;  /* 0x0000000000007918 */ /* 0x008fe20000000000 */
.L_x_117:
[----:B------:R-:W3:Y:S01]  /*0550*/  SHFL.IDX PT, R2, R0, RZ, 0x1f ;  /* 0x00001fff00027589 */ /* 0x000ee200000e0000 */
[----:B------:R-:W-:Y:S01]  /*0560*/  NOP ;  /* 0x0000000000007918 */ /* 0x000fe20000000000 */
[----:B---3--:R-:W-:-:S13]  /*0570*/  ISETP.NE.AND P0, PT, R2, RZ, PT ;  /* 0x000000ff0200720c */ /* 0x008fda0003f05270 */
[----:B------:R-:W-:Y:S05]  /*0580*/  @P0 BRA `(.L_x_118) ;  /* 0x0000000000380947 */ /* 0x000fea0003800000 */
[----:B0-----:R-:W0:Y:S01]  /*0590*/  S2UR UR5, SR_CgaCtaId ;  /* 0x00000000000579c3 */ /* 0x001e220000008800 */
[----:B------:R-:W-:Y:S01]  /*05a0*/  UMOV UR4, 0x400 ;  /* 0x0000040000047882 */ /* 0x000fe20000000000 */
[----:B------:R-:W-:Y:S01]  /*05b0*/  UMOV UR7, 0x1 ;  /* 0x0000000100077882 */ /* 0x000fe20000000000 */
[----:B------:R-:W-:Y:S01]  /*05c0*/  ELECT P0, URZ, PT ;  /* 0x00000000003f782f */ /* 0x000fe20003800000 */
[----:B0-----:R-:W-:Y:S02]  /*05d0*/  ULEA UR6, UR5, UR4, 0x18 ;  /* 0x0000000405067291 */ /* 0x001fe4000f8ec03f */
[----:B------:R-:W-:-:S04]  /*05e0*/  UIADD3 UR4, -UR7, 0x100000, URZ ;  /* 0x0010000007047890 */ /* 0x000fc8000fffe13f */
[----:B------:R-:W-:Y:S02]  /*05f0*/  USHF.L.U32 UR5, UR4, 0xb, URZ ;  /* 0x0000000b04057899 */ /* 0x000fe4000800063f */
[----:B------:R-:W-:Y:S01]  /*0600*/  USHF.L.U32 UR4, UR4, 0x1, URZ ;  /* 0x0000000104047899 */ /* 0x000fe2000800063f */
[----:B------:R-:W0:Y:S11]  /*0610*/  FENCE.VIEW.ASYNC.S ;  /* 0x00000000000073c6 */ /* 0x000e360000000000 */
[----:B0-----:R3:W0:Y:S01]  /*0620*/  SYNCS.EXCH.64 URZ, [UR6+0x30870], UR4 ;  /* 0x03087004063f75b2 */ /* 0x0016220008000100 */
[----:B------:R3:W0:Y:S01]  /*0630*/  SYNCS.EXCH.64 URZ, [UR6+0x30880], UR4 ;  /* 0x03088004063f75b2 */ /* 0x0006220008000100 */
[----:B------:R3:W0:Y:S01]  /*0640*/  SYNCS.EXCH.64 URZ, [UR6+0x30878], UR4 ;  /* 0x03087804063f75b2 */ /* 0x0006220008000100 */
[----:B------:R3:W0:Y:S02]  /*0650*/  SYNCS.EXCH.64 URZ, [UR6+0x30888], UR4 ;  /* 0x03088804063f75b2 */ /* 0x0006240008000100 */
[----:B---3--:R-:W-:Y:S01]  /*0660*/  NOP ;  /* 0x0000000000007918 */ /* 0x008fe20000000000 */
.L_x_118:
        /* <DEDUP_REMOVED lines=22> */
.L_x_119:
        /* <DEDUP_REMOVED lines=22> */
.L_x_120:
[----:B------:R-:W-:Y:S01]  /*0930*/  PLOP3.LUT P0, PT, PT, PT, UP0, 0x80, 0x0 ;  /* 0x000000000000781c */ /* 0x000fe20003f0f008 */
[----:B------:R-:W-:Y:S01]  /*0940*/  UMOV UR36, 0x1 ;  /* 0x0000000100247882 */ /* 0x000fe20000000000 */
[----:B------:R-:W-:Y:S01]  /*0950*/  NOP ;  /* 0x0000000000007918 */ /* 0x000fe20000000000 */
[----:B------:R-:W-:Y:S01]  /*0960*/  USEL UR36, UR36, 0x2, !UP0 ;  /* 0x0000000224247887 */ /* 0x000fe2000c000000 */
[----:B------:R-:W-:Y:S01]  /*0970*/  ULDC.64 UR46, c[0x0][0x208] ;  /* 0x00008200002e7ab9 */ /* 0x000fe20000000a00 */
[----:B012-4-:R-:W-:Y:S08]  /*0980*/  BAR.SYNC.DEFER_BLOCKING 0x0 ;  /* 0x0000000000007b1d */ /* 0x017ff00000010000 */
[----:B------:R-:W-:Y:S05]  /*0990*/  @!P0 BRA `(.L_x_121) ;  /* 0x0000008800388947 */ /* 0x000fea0003800000 */
.L_x_122:
[----:B------:R-:W-:-:S08]  /*09a0*/  NOP ;  /* 0x0000000000007918 */ /* 0x000fd00000000000 */
[----:B------:R-:W0:Y:S02]  /*09b0*/  USETMAXREG.TRY_ALLOC.CTAPOOL UP0, 0xa0 ;  /* 0x000000a0000079c8 */ /* 0x000e240008000600 */
[----:B0-----:R-:W-:-:S13]  /*09c0*/  PLOP3.LUT P0, PT, PT, PT, UP0, 0x80, 0x0 ;  /* 0x000000000000781c */ /* 0x001fda0003f0f008 */
[----:B------:R-:W-:Y:S05]  /*09d0*/  @!P0 BRA `(.L_x_122) ;  /* 0xfffffffc00f08947 */ /* 0x000fea000383ffff */
[----:B------:R-:W0:Y:S01]  /*09e0*/  S2R R2, SR_TID.X ;  /* 0x0000000000027919 */ /* 0x000e220000002100 */
[----:B------:R-:W1:Y:S01]  /*09f0*/  S2UR UR4, SR_CgaCtaId ;  /* 0x00000000000479c3 */ /* 0x000e620000008800 */
[----:B------:R-:W-:-:S07]  /*0a00*/  UMOV UR40, 0x400 ;  /* 0x0000040000287882 */ /* 0x000fce0000000000 */
[----:B------:R-:W-:Y:S06]  /*0a10*/  BAR.ARV 0x8, 0x1a0 ;  /* 0x0206800000007b1d */ /* 0x000fec0000002000 */
[----:B-1----:R-:W-:-:S03]  /*0a20*/  ULEA UR40, UR4, UR40, 0x18 ;  /* 0x0000002804287291 */ /* 0x002fc6000f8ec03f */
[----:B------:R-:W-:Y:S01]  /*0a30*/  ULDC UR4, c[0x0][0xc14] ;  /* 0x0003050000047ab9 */ /* 0x000fe20000000800 */
[----:B0-----:R-:W-:-:S04]  /*0a40*/  LOP3.LUT R0, R2, 0xffffff80, RZ, 0xc0, !PT ;  /* 0xffffff8002007812 */ /* 0x001fc800078ec0ff */
[----:B------:R-:W-:-:S13]  /*0a50*/  ISETP.NE.AND P0, PT, R0, 0x80, PT ;  /* 0x000000800000780c */ /* 0x000fda0003f05270 */
[----:B------:R-:W-:Y:S08]  /*0a60*/  @!P0 BAR.ARV 0x9, 0x100 ;  /* 0x0244000000008b1d */ /* 0x000ff00000002000 */
[----:B------:R-:W-:Y:S06]  /*0a70*/  BAR.SYNC.DEFER_BLOCKING 0x5, 0x1a0 ;  /* 0x0146800000007b1d */ /* 0x000fec0000010000 */
[----:B------:R-:W0:Y:S02]  /*0a80*/  LDS.128 R24, [UR40+0x308d0] ;  /* 0x0308d028ff187984 */ /* 0x000e240008000c00 */
[----:B------:R-:W-:Y:S06]  /*0a90*/  BAR.ARV 0x4, 0x1a0 ;  /* 0x0106800000007b1d */ /* 0x000fec0000002000 */
[----:B0-----:R-:W-:-:S13]  /*0aa0*/  ISETP.GE.AND P0, PT, R27, UR4, PT ;  /* 0x000000041b007c0c */ /* 0x001fda000bf06270 */
[----:B------:R-:W-:Y:S05]  /*0ab0*/  @P0 EXIT ;  /* 0x000000000000094d */ /* 0x000fea0003800000 */
[----:B------:R-:W-:Y:S01]  /*0ac0*/  VIADD R12, R2, 0xffffff80 ;  /* 0xffffff80020c7836 */ /* 0x000fe20000000000 */
[----:B------:R-:W-:Y:S01]  /*0ad0*/  R2UR UR5, R26 ;  /* 0x000000001a0572ca */ /* 0x000fe200000e0000 */
[----:B------:R-:W-:Y:S01]  /*0ae0*/  IMAD.MOV.U32 R16, RZ, RZ, 0x40 ;  /* 0x00000040ff107424 */ /* 0x000fe200078e00ff */
[----:B------:R-:W-:Y:S02]  /*0af0*/  ULOP3.LUT UR45, UR36, 0x1, URZ, 0xfc, !UPT ;  /* 0x00000001242d7892 */ /* 0x000fe4000f8efc3f */
[----:B------:R-:W-:Y:S01]  /*0b00*/  SHF.R.S32.HI R0, RZ, 0x1f, R12 ;  /* 0x0000001fff007819 */ /* 0x000fe2000001140c */
[----:B------:R-:W-:Y:S01]  /*0b10*/  UMOV UR37, URZ ;  /* 0x0000003f00257c82 */ /* 0x000fe20008000000 */
[----:B------:R-:W-:Y:S01]  /*0b20*/  UMOV UR38, URZ ;  /* 0x0000003f00267c82 */ /* 0x000fe20008000000 */
[----:B------:R-:W-:Y:S01]  /*0b30*/  UMOV UR39, URZ ;  /* 0x0000003f00277c82 */ /* 0x000fe20008000000 */
[----:B------:R-:W-:-:S04]  /*0b40*/  LEA.HI R2, R0, R12, RZ, 0x7 ;  /* 0x0000000c00027211 */ /* 0x000fc800078f38ff */
[----:B------:R-:W-:Y:S02]  /*0b50*/  LOP3.LUT R3, R2, 0xffffff80, RZ, 0xc0, !PT ;  /* 0xffffff8002037812 */ /* 0x000fe400078ec0ff */
[----:B------:R-:W-:-:S03]  /*0b60*/  SHF.R.S32.HI R13, RZ, 0x7, R2 ;  /* 0x00000007ff0d7819 */ /* 0x000fc60000011402 */
[----:B------:R-:W-:Y:S01]  /*0b70*/  IMAD.IADD R14, R12, 0x1, -R3 ;  /* 0x000000010c0e7824 */ /* 0x000fe200078e0a03 */
[----:B------:R-:W-:-:S04]  /*0b80*/  LEA.HI R3, R0, R12, RZ, 0x4 ;  /* 0x0000000c00037211 */ /* 0x000fc800078f20ff */
[----:B------:R-:W-:Y:S02]  /*0b90*/  SHF.R.S32.HI R8, RZ, 0x1f, R14 ;  /* 0x0000001fff087819 */ /* 0x000fe4000001140e */
[----:B------:R-:W-:Y:S02]  /*0ba0*/  LOP3.LUT R4, R3, 0xfffffff0, RZ, 0xc0, !PT ;  /* 0xfffffff003047812 */ /* 0x000fe400078ec0ff */
[----:B------:R-:W-:-:S03]  /*0bb0*/  LEA.HI R9, R8, R14, RZ, 0x2 ;  /* 0x0000000e08097211 */ /* 0x000fc600078f10ff */
[----:B------:R-:W-:Y:S01]  /*0bc0*/  IMAD.IADD R4, R12, 0x1, -R4 ;  /* 0x000000010c047824 */ /* 0x000fe200078e0a04 */
[--C-:B------:R-:W-:Y:S02]  /*0bd0*/  SHF.R.S32.HI R7, RZ, 0x2, R9.reuse ;  /* 0x00000002ff077819 */ /* 0x100fe40000011409 */
[----:B------:R-:W-:Y:S02]  /*0be0*/  SHF.R.S32.HI R6, RZ, 0x1f, R9 ;  /* 0x0000001fff067819 */ /* 0x000fe40000011409 */
[----:B------:R-:W-:Y:S02]  /*0bf0*/  SHF.R.S32.HI R5, RZ, 0x1f, R4 ;  /* 0x0000001fff057819 */ /* 0x000fe40000011404 */
[----:B------:R-:W-:Y:S02]  /*0c00*/  LEA.HI R6, R6, R7, RZ, 0x3 ;  /* 0x0000000706067211 */ /* 0x000fe400078f18ff */
[----:B------:R-:W-:Y:S02]  /*0c10*/  LEA.HI R5, R5, R4, RZ, 0x3 ;  /* 0x0000000405057211 */ /* 0x000fe400078f18ff */
[----:B------:R-:W-:-:S02]  /*0c20*/  LOP3.LUT R10, R6, 0xfffffff8, RZ, 0xc0, !PT ;  /* 0xfffffff8060a7812 */ /* 0x000fc400078ec0ff */
[----:B------:R-:W-:Y:S02]  /*0c30*/  SHF.R.S32.HI R6, RZ, 0x4, R3 ;  /* 0x00000004ff067819 */ /* 0x000fe40000011403 */
[----:B------:R-:W-:Y:S01]  /*0c40*/  LOP3.LUT R9, R9, 0x7ffffffc, RZ, 0xc0, !PT ;  /* 0x7ffffffc09097812 */ /* 0x000fe200078ec0ff */
[----:B------:R-:W-:Y:S01]  /*0c50*/  IMAD.IADD R11, R7, 0x1, -R10 ;  /* 0x00000001070b7824 */ /* 0x000fe200078e0a0a */
[----:B------:R-:W-:Y:S02]  /*0c60*/  LEA.HI R7, R0, R12, RZ, 0x5 ;  /* 0x0000000c00077211 */ /* 0x000fe400078f28ff */
[----:B------:R-:W-:Y:S01]  /*0c70*/  LEA.HI R3, R3, R6, RZ, 0x1 ;  /* 0x0000000603037211 */ /* 0x000fe200078f08ff */
[----:B------:R-:W-:Y:S01]  /*0c80*/  IMAD.IADD R9, R14, 0x1, -R9 ;  /* 0x000000010e097824 */ /* 0x000fe200078e0a09 */
[----:B------:R-:W-:Y:S01]  /*0c90*/  LEA.HI R10, R8, R14, RZ, 0x5 ;  /* 0x0000000e080a7211 */ /* 0x000fe200078f28ff */
[----:B------:R-:W-:Y:S01]  /*0ca0*/  IMAD.SHL.U32 R8, R7, 0x20, RZ ;  /* 0x0000002007087824 */ /* 0x000fe200078e00ff */
[----:B------:R-:W-:-:S02]  /*0cb0*/  LOP3.LUT R7, R3, 0x1ffffffe, RZ, 0xc0, !PT ;  /* 0x1ffffffe03077812 */ /* 0x000fc400078ec0ff */
[C---:B------:R-:W-:Y:S01]  /*0cc0*/  LOP3.LUT R3, R5.reuse, 0xfffffff8, RZ, 0xc0, !PT ;  /* 0xfffffff805037812 */ /* 0x040fe200078ec0ff */
[----:B------:R-:W-:Y:S01]  /*0cd0*/  IMAD.SHL.U32 R5, R5, 0x40, RZ ;  /* 0x0000004005057824 */ /* 0x000fe200078e00ff */
[----:B------:R-:W-:Y:S01]  /*0ce0*/  LOP3.LUT R8, R8, 0xfffffc00, RZ, 0xc0, !PT ;  /* 0xfffffc0008087812 */ /* 0x000fe200078ec0ff */
[----:B------:R-:W-:Y:S01]  /*0cf0*/  IMAD.IADD R7, R6, 0x1, -R7 ;  /* 0x0000000106077824 */ /* 0x000fe200078e0a07 */
[----:B------:R-:W-:Y:S01]  /*0d00*/  SHF.R.S32.HI R10, RZ, 0x5, R10 ;  /* 0x00000005ff0a7819 */ /* 0x000fe2000001140a */
[C---:B------:R-:W-:Y:S01]  /*0d10*/  IMAD.IADD R3, R4.reuse, 0x1, -R3 ;  /* 0x0000000104037824 */ /* 0x040fe200078e0a03 */
[----:B------:R-:W-:Y:S01]  /*0d20*/  LOP3.LUT R5, R5, 0x7ffffe00, RZ, 0xc0, !PT ;  /* 0x7ffffe0005057812 */ /* 0x000fe200078ec0ff */
[----:B------:R-:W-:Y:S01]  /*0d30*/  IMAD R4, R4, 0x40, R8 ;  /* 0x0000004004047824 */ /* 0x000fe200078e0208 */
[----:B------:R-:W-:Y:S01]  /*0d40*/  LEA.HI R0, R0, R12, RZ, 0x3 ;  /* 0x0000000c00007211 */ /* 0x000fe200078f18ff */
[C---:B------:R-:W-:Y:S01]  /*0d50*/  IMAD.SHL.U32 R2, R3.reuse, 0x40, RZ ;  /* 0x0000004003027824 */ /* 0x040fe200078e00ff */
[----:B------:R-:W-:Y:S01]  /*0d60*/  R2P PR, R3, 0x6 ;  /* 0x0000000603007804 */ /* 0x000fe20000000000 */
[----:B------:R-:W-:Y:S01]  /*0d70*/  IMAD.SHL.U32 R7, R7, 0x8, RZ ;  /* 0x0000000807077824 */ /* 0x000fe200078e00ff */
[----:B------:R-:W-:Y:S01]  /*0d80*/  SHF.R.S32.HI R152, RZ, 0x3, R0 ;  /* 0x00000003ff987819 */ /* 0x000fe20000011400 */
[----:B------:R-:W-:Y:S01]  /*0d90*/  IMAD.HI R6, R13, 0x55555556, RZ ;  /* 0x555555560d067827 */ /* 0x000fe200078e02ff */
[----:B------:R-:W-:-:S02]  /*0da0*/  LOP3.LUT R2, R2, 0x1c0, RZ, 0xc0, !PT ;  /* 0x000001c002027812 */ /* 0x000fc400078ec0ff */
[----:B------:R-:W-:Y:S01]  /*0db0*/  SEL R16, R16, 0xffffffc0, !P2 ;  /* 0xffffffc010107807 */ /* 0x000fe20005000000 */
[----:B------:R-:W-:Y:S01]  /*0dc0*/  IMAD.IADD R4, R7, 0x1, R4 ;  /* 0x0000000107047824 */ /* 0x000fe200078e0204 */
[----:B------:R-:W-:Y:S01]  /*0dd0*/  LOP3.LUT R7, R2, 0x8, R7, 0xf8, !PT ;  /* 0x0000000802077812 */ /* 0x000fe200078ef807 */
[----:B------:R-:W-:Y:S01]  /*0de0*/  IMAD R11, R10, 0x10, R11 ;  /* 0x000000100a0b7824 */ /* 0x000fe200078e020b */
[----:B------:R-:W-:Y:S01]  /*0df0*/  SHF.R.U32.HI R2, RZ, 0x3, R2 ;  /* 0x00000003ff027819 */ /* 0x000fe20000011602 */
[----:B------:R-:W-:Y:S01]  /*0e00*/  IMAD.MOV.U32 R10, RZ, RZ, -0x2 ;  /* 0xfffffffeff0a7424 */ /* 0x000fe200078e00ff */
[----:B------:R-:W-:Y:S01]  /*0e10*/  LEA.HI R6, R6, R6, RZ, 0x1 ;  /* 0x0000000606067211 */ /* 0x000fe200078f08ff */
[----:B------:R0:W-:Y:S01]  /*0e20*/  STL [R1+0x18], R4 ;  /* 0x0000180401007387 */ /* 0x0001e20000100800 */
[----:B------:R-:W-:-:S03]  /*0e30*/  LOP3.LUT R2, R7, R2, RZ, 0x3c, !PT ;  /* 0x0000000207027212 */ /* 0x000fc600078e3cff */
[----:B------:R-:W-:Y:S01]  /*0e40*/  IMAD R6, R6, -0x3, R13 ;  /* 0xfffffffd06067824 */ /* 0x000fe200078e020d */
[----:B------:R-:W-:-:S03]  /*0e50*/  IADD3 R2, R2, R5, R8 ;  /* 0x0000000502027210 */ /* 0x000fc60007ffe008 */
[----:B------:R-:W-:Y:S01]  /*0e60*/  IMAD R3, R6, 0x40, R11 ;  /* 0x0000004006037824 */ /* 0x000fe200078e020b */
[----:B------:R-:W-:Y:S01]  /*0e70*/  LEA R2, R2, UR40, 0x1 ;  /* 0x0000002802027c11 */ /* 0x000fe2000f8e08ff */
[----:B0-----:R-:W-:-:S04]  /*0e80*/  IMAD R4, R9, R10, 0xc0 ;  /* 0x000000c009047424 */ /* 0x001fc800078e020a */
[C---:B------:R-:W-:Y:S01]  /*0e90*/  VIADD R17, R2.reuse, 0x1e800 ;  /* 0x0001e80002117836 */ /* 0x040fe20000000000 */
[----:B------:R-:W-:Y:S01]  /*0ea0*/  STL [R1+0x10], R4 ;  /* 0x0000100401007387 */ /* 0x000fe20000100800 */
[----:B------:R-:W-:Y:S02]  /*0eb0*/  VIADD R154, R2, 0x1e820 ;  /* 0x0001e820029a7836 */ /* 0x000fe40000000000 */
[C---:B------:R-:W-:Y:S01]  /*0ec0*/  @P1 VIADD R154, R17.reuse, 0xffffffe0 ;  /* 0xffffffe0119a1836 */ /* 0x040fe20000000000 */
[----:B------:R0:W-:Y:S01]  /*0ed0*/  STL [R1+0x14], R3 ;  /* 0x0000140301007387 */ /* 0x0001e20000100800 */
[----:B------:R-:W-:Y:S02]  /*0ee0*/  IMAD.IADD R17, R17, 0x1, R16 ;  /* 0x0000000111117824 */ /* 0x000fe400078e0210 */
[----:B------:R-:W-:Y:S02]  /*0ef0*/  IMAD.IADD R16, R16, 0x1, R154 ;  /* 0x0000000110107824 */ /* 0x000fe400078e029a */
[----:B------:R-:W-:-:S02]  /*0f00*/  VIADD R156, R154, 0x6000 ;  /* 0x000060009a9c7836 */ /* 0x000fc40000000000 */
[----:B------:R-:W-:Y:S01]  /*0f10*/  VIADD R155, R154, 0xc000 ;  /* 0x0000c0009a9b7836 */ /* 0x000fe20000000000 */
[----:B0-----:R-:W-:-:S05]  /*0f20*/  LOP3.LUT R3, R0, 0x1ffffff8, RZ, 0xc0, !PT ;  /* 0x1ffffff800037812 */ /* 0x001fca00078ec0ff */
[----:B------:R-:W-:-:S04]  /*0f30*/  IMAD.IADD R3, R12, 0x1, -R3 ;  /* 0x000000010c037824 */ /* 0x000fc800078e0a03 */
[----:B------:R-:W-:-:S07]  /*0f40*/  IMAD.SHL.U32 R157, R3, 0x8, RZ ;  /* 0x00000008039d7824 */ /* 0x000fce00078e00ff */
.L_x_164:
[----:B0--3-5:R-:W0:Y:S01]  /*0f50*/  LDC.64 R4, c[0x0][0xc60] ;  /* 0x00031800ff047b82 */ /* 0x029e220000000a00 */
[----:B------:R-:W-:Y:S01]  /*0f60*/  ULDC.64 UR6, c[0x0][0xa28] ;  /* 0x00028a0000067ab9 */ /* 0x000fe20000000a00 */
[----:B------:R-:W-:Y:S01]  /*0f70*/  ULDC.64 UR8, c[0x0][0xa20] ;  /* 0x0002880000087ab9 */ /* 0x000fe20000000a00 */
[----:B------:R-:W-:Y:S01]  /*0f80*/  ULDC UR4, c[0x0][0x404] ;  /* 0x0001010000047ab9 */ /* 0x000fe20000000800 */
[----:B0-----:R-:W-:-:S06]  /*0f90*/  IMAD.WIDE R4, R27, 0x4, R4 ;  /* 0x000000041b047825 */ /* 0x001fcc00078e0204 */
[----:B--2---:R-:W2:Y:S01]  /*0fa0*/  LDG.E R4, desc[UR46][R4.64] ;  /* 0x0000002e04047981 */ /* 0x004ea2000c1e1900 */
[----:B------:R-:W-:Y:S02]  /*0fb0*/  UISETP.NE.U32.AND UP0, UPT, UR6, URZ, UPT ;  /* 0x0000003f0600728c */ /* 0x000fe4000bf05070 */
[----:B------:R-:W-:Y:S02]  /*0fc0*/  UISETP.NE.U32.AND UP1, UPT, UR8, URZ, UPT ;  /* 0x0000003f0800728c */ /* 0x000fe4000bf25070 */
[----:B------:R-:W-:Y:S02]  /*0fd0*/  UISETP.NE.AND.EX UP0, UPT, UR7, URZ, UPT, UP0 ;  /* 0x0000003f0700728c */ /* 0x000fe4000bf05300 */
[----:B------:R-:W-:-:S04]  /*0fe0*/  UISETP.NE.AND.EX UP1, UPT, UR9, URZ, UPT, UP1 ;  /* 0x0000003f0900728c */ /* 0x000fc8000bf25310 */
[----:B------:R-:W-:Y:S02]  /*0ff0*/  PLOP3.LUT P0, PT, PT, PT, UP0, 0x80, 0x0 ;  /* 0x000000000000781c */ /* 0x000fe40003f0f008 */
[----:B------:R-:W-:Y:S02]  /*1000*/  PLOP3.LUT P1, PT, PT, PT, UP1, 0x80, 0x0 ;  /* 0x000000000000781c */ /* 0x000fe40003f2f018 */
[----:B--2---:R-:W-:-:S13]  /*1010*/  R2UR UR41, R4 ;  /* 0x00000000042972ca */ /* 0x004fda00000e0000 */
[----:B------:R-:W-:Y:S02]  /*1020*/  USHF.R.S32.HI UR42, URZ, 0x1f, UR41 ;  /* 0x0000001f3f2a7899 */ /* 0x000fe40008011429 */
[----:B------:R-:W-:Y:S02]  /*1030*/  @UP0 ULEA UR6, UP2, UR41, UR6, 0x2 ;  /* 0x0000000629060291 */ /* 0x000fe4000f84103f */
[----:B------:R-:W-:Y:S02]  /*1040*/  @UP1 ULEA UR8, UP3, UR41, UR8, 0x2 ;  /* 0x0000000829081291 */ /* 0x000fe4000f86103f */
[----:B------:R-:W-:Y:S02]  /*1050*/  @UP0 ULEA.HI.X UR7, UR41, UR7, UR42, 0x2, UP2 ;  /* 0x0000000729070291 */ /* 0x000fe400090f142a */
[----:B------:R-:W-:Y:S01]  /*1060*/  @UP1 ULEA.HI.X UR9, UR41, UR9, UR42, 0x2, UP3 ;  /* 0x0000000929091291 */ /* 0x000fe200098f142a */
[----:B------:R-:W-:Y:S02]  /*1070*/  IMAD.U32 R4, RZ, RZ, UR6 ;  /* 0x00000006ff047e24 */ /* 0x000fe4000f8e00ff */
[----:B----4-:R-:W-:-:S02]  /*1080*/  IMAD.U32 R6, RZ, RZ, UR8 ;  /* 0x00000008ff067e24 */ /* 0x010fc4000f8e00ff */
[----:B------:R-:W-:Y:S01]  /*1090*/  IMAD.U32 R5, RZ, RZ, UR7 ;  /* 0x00000007ff057e24 */ /* 0x000fe2000f8e00ff */
[----:B------:R-:W-:Y:S01]  /*10a0*/  ULDC.64 UR6, c[0x0][0x3f8] ;  /* 0x0000fe0000067ab9 */ /* 0x000fe20000000a00 */
[----:B------:R-:W-:-:S03]  /*10b0*/  IMAD.U32 R7, RZ, RZ, UR9 ;  /* 0x00000009ff077e24 */ /* 0x000fc6000f8e00ff */
[----:B------:R-:W2:Y:S04]  /*10c0*/  @P0 LDG.E R4, desc[UR46][R4.64] ;  /* 0x0000002e04040981 */ /* 0x000ea8000c1e1900 */
[----:B------:R-:W3:Y:S01]  /*10d0*/  @P1 LDG.E R6, desc[UR46][R6.64] ;  /* 0x0000002e06061981 */ /* 0x000ee2000c1e1900 */
[----:B------:R-:W-:Y:S01]  /*10e0*/  UISETP.NE.U32.AND UP0, UPT, UR6, URZ, UPT ;  /* 0x0000003f0600728c */ /* 0x000fe2000bf05070 */
[----:B------:R-:W-:Y:S01]  /*10f0*/  IMAD.MOV.U32 R3, RZ, RZ, RZ ;  /* 0x000000ffff037224 */ /* 0x000fe200078e00ff */
[----:B------:R-:W-:Y:S01]  /*1100*/  UMOV UR49, URZ ;  /* 0x0000003f00317c82 */ /* 0x000fe20008000000 */
[----:B------:R0:W-:Y:S01]  /*1110*/  STL [R1], R25 ;  /* 0x0000001901007387 */ /* 0x0001e20000100800 */
[----:B------:R-:W-:Y:S01]  /*1120*/  UISETP.NE.AND.EX UP0, UPT, UR7, URZ, UPT, UP0 ;  /* 0x0000003f0700728c */ /* 0x000fe2000bf05300 */
[----:B------:R-:W-:Y:S01]  /*1130*/  CS2R R18, SRZ ;  /* 0x0000000000127805 */ /* 0x000fe2000001ff00 */
[----:B------:R-:W-:Y:S01]  /*1140*/  ULDC UR6, c[0x0][0x2e0] ;  /* 0x0000b80000067ab9 */ /* 0x000fe20000000800 */
[----:B------:R-:W-:Y:S01]  /*1150*/  UMOV UR43, UR5 ;  /* 0x00000005002b7c82 */ /* 0x000fe20008000000 */
[----:B------:R-:W-:Y:S01]  /*1160*/  USEL UR4, UR4, 0x1, UP0 ;  /* 0x0000000104047887 */ /* 0x000fe20008000000 */
[----:B------:R-:W-:Y:S01]  /*1170*/  IMAD.MOV.U32 R151, RZ, RZ, RZ ;  /* 0x000000ffff977224 */ /* 0x000fe200078e00ff */
[----:B------:R-:W-:Y:S01]  /*1180*/  CS2R R22, SRZ ;  /* 0x0000000000167805 */ /* 0x000fe2000001ff00 */
[----:B------:R-:W-:Y:S01]  /*1190*/  IMAD.MOV.U32 R0, RZ, RZ, RZ ;  /* 0x000000ffff007224 */ /* 0x000fe200078e00ff */
[----:B------:R-:W-:Y:S01]  /*11a0*/  UIMAD UR4, UR4, UR6, URZ ;  /* 0x00000006040472a4 */ /* 0x000fe2000f8e023f */
[----:B------:R-:W-:-:S02]  /*11b0*/  CS2R R28, SRZ ;  /* 0x00000000001c7805 */ /* 0x000fc4000001ff00 */
[----:B------:R-:W-:Y:S02]  /*11c0*/  CS2R R30, SRZ ;  /* 0x00000000001e7805 */ /* 0x000fe4000001ff00 */
[----:B-1----:R-:W-:Y:S01]  /*11d0*/  CS2R R14, SRZ ;  /* 0x00000000000e7805 */ /* 0x002fe2000001ff00 */
[----:B------:R-:W-:Y:S01]  /*11e0*/  IMAD.MOV.U32 R32, RZ, RZ, RZ ;  /* 0x000000ffff207224 */ /* 0x000fe200078e00ff */
[----:B------:R-:W-:Y:S01]  /*11f0*/  CS2R R12, SRZ ;  /* 0x00000000000c7805 */ /* 0x000fe2000001ff00 */
[----:B------:R-:W-:Y:S01]  /*1200*/  IMAD.MOV.U32 R34, RZ, RZ, RZ ;  /* 0x000000ffff227224 */ /* 0x000fe200078e00ff */
[----:B--2---:R-:W-:Y:S02]  /*1210*/  @P0 R2UR UR49, R4 ;  /* 0x00000000043102ca */ /* 0x004fe400000e0000 */
[----:B------:R-:W-:Y:S02]  /*1220*/  PLOP3.LUT P0, PT, PT, PT, PT, 0x80, 0x0 ;  /* 0x000000000000781c */ /* 0x000fe40003f0f070 */
[----:B---3--:R-:W-:Y:S01]  /*1230*/  @P1 R2UR UR4, R6 ;  /* 0x00000000060412ca */ /* 0x008fe200000e0000 */
[----:B0-----:R-:W-:-:S14]  /*1240*/  @P1 BRA `(.L_x_123) ;  /* 0x0000000000341947 */ /* 0x001fdc0003800000 */
[----:B------:R-:W-:Y:S02]  /*1250*/  ULDC.64 UR6, c[0x0][0xa08] ;  /* 0x0002820000067ab9 */ /* 0x000fe40000000a00 */
[----:B------:R-:W-:-:S04]  /*1260*/  ISETP.NE.U32.AND P1, PT, RZ, UR6, PT ;  /* 0x00000006ff007c0c */ /* 0x000fc8000bf25070 */
[----:B------:R-:W-:-:S13]  /*1270*/  ISETP.NE.AND.EX P1, PT, RZ, UR7, PT, P1 ;  /* 0x00000007ff007c0c */ /* 0x000fda000bf25310 */
[----:B------:R-:W-:Y:S05]  /*1280*/  @!P1 BRA `(.L_x_123) ;  /* 0x0000000000249947 */ /* 0x000fea0003800000 */
[----:B------:R-:W-:Y:S02]  /*1290*/  ULDC.64 UR4, c[0x0][0xa08] ;  /* 0x0002820000047ab9 */ /* 0x000fe40000000a00 */
[----:B------:R-:W-:-:S06]  /*12a0*/  UIMAD.WIDE UR4, UR41, 0x4, UR4 ;  /* 0x00000004290478a5 */ /* 0x000fcc000f8e0204 */
[----:B------:R-:W-:Y:S02]  /*12b0*/  IMAD.U32 R4, RZ, RZ, UR4 ;  /* 0x00000004ff047e24 */ /* 0x000fe4000f8e00ff */
[----:B------:R-:W-:-:S05]  /*12c0*/  IMAD.U32 R5, RZ, RZ, UR5 ;  /* 0x00000005ff057e24 */ /* 0x000fca000f8e00ff */
[----:B------:R-:W2:Y:S04]  /*12d0*/  LDG.E R7, desc[UR46][R4.64] ;  /* 0x0000002e04077981 */ /* 0x000ea8000c1e1900 */
[----:B------:R-:W3:Y:S01]  /*12e0*/  LDG.E R6, desc[UR46][R4.64+0x4] ;  /* 0x0000042e04067981 */ /* 0x000ee2000c1e1900 */
[----:B--2---:R-:W-:Y:S02]  /*12f0*/  R2UR UR4, R7 ;  /* 0x00000000070472ca */ /* 0x004fe400000e0000 */
[----:B---3--:R-:W-:-:S13]  /*1300*/  R2UR UR5, R6 ;  /* 0x00000000060572ca */ /* 0x008fda00000e0000 */
[----:B------:R-:W-:-:S12]  /*1310*/  UIADD3 UR4, -UR4, UR5, URZ ;  /* 0x0000000504047290 */ /* 0x000fd8000fffe13f */
.L_x_123:
[----:B------:R-:W-:Y:S01]  /*1320*/  UIADD3 UR49, -UR49, UR4, URZ ;  /* 0x0000000431317290 */ /* 0x000fe2000fffe13f */
[----:B------:R-:W-:Y:S01]  /*1330*/  IMAD.MOV.U32 R33, RZ, RZ, RZ ;  /* 0x000000ffff217224 */ /* 0x000fe200078e00ff */
[----:B------:R-:W-:Y:S01]  /*1340*/  CS2R R36, SRZ ;  /* 0x0000000000247805 */ /* 0x000fe2000001ff00 */
[----:B------:R-:W-:Y:S01]  /*1350*/  IMAD.MOV.U32 R35, RZ, RZ, RZ ;  /* 0x000000ffff237224 */ /* 0x000fe200078e00ff */
[----:B------:R-:W-:Y:S01]  /*1360*/  UISETP.GE.AND UP0, UPT, UR49, 0x1, UPT ;  /* 0x000000013100788c */ /* 0x000fe2000bf06270 */
[----:B------:R-:W-:Y:S01]  /*1370*/  CS2R R38, SRZ ;  /* 0x0000000000267805 */ /* 0x000fe2000001ff00 */
[----:B------:R-:W-:Y:S01]  /*1380*/  UIADD3 UR4, UR49, 0xbf, URZ ;  /* 0x000000bf31047890 */ /* 0x000fe2000fffe03f */
[----:B------:R-:W-:Y:S02]  /*1390*/  CS2R R40, SRZ ;  /* 0x0000000000287805 */ /* 0x000fe4000001ff00 */
[----:B------:R-:W-:Y:S02]  /*13a0*/  CS2R R42, SRZ ;  /* 0x00000000002a7805 */ /* 0x000fe4000001ff00 */
[----:B------:R-:W-:-:S02]  /*13b0*/  CS2R R44, SRZ ;  /* 0x00000000002c7805 */ /* 0x000fc4000001ff00 */
[----:B------:R-:W-:Y:S01]  /*13c0*/  PLOP3.LUT P1, PT, PT, PT, UP0, 0x80, 0x0 ;  /* 0x000000000000781c */ /* 0x000fe20003f2f008 */
[----:B------:R-:W-:Y:S01]  /*13d0*/  UIMAD.WIDE UR4, UR4, 0x2aaaaaab, URZ ;  /* 0x2aaaaaab040478a5 */ /* 0x000fe2000f8e023f */
[----:B------:R-:W-:Y:S02]  /*13e0*/  CS2R R46, SRZ ;  /* 0x00000000002e7805 */ /* 0x000fe4000001ff00 */
[----:B------:R-:W-:Y:S01]  /*13f0*/  CS2R R48, SRZ ;  /* 0x0000000000307805 */ /* 0x000fe2000001ff00 */
[----:B------:R-:W-:Y:S01]  /*1400*/  IMAD.MOV.U32 R50, RZ, RZ, RZ ;  /* 0x000000ffff327224 */ /* 0x000fe200078e00ff */
[----:B------:R-:W-:-:S04]  /*1410*/  USHF.R.U32.HI UR48, URZ, 0x1f, UR5 ;  /* 0x0000001f3f307899 */ /* 0x000fc80008011605 */
[----:B------:R-:W-:-:S03]  /*1420*/  ULEA.HI.SX32 UR48, UR5, UR48, 0x1b ;  /* 0x0000003005307291 */ /* 0x000fc6000f8fda3f */
[----:B------:R-:W-:Y:S09]  /*1430*/  @!P1 BRA `(.L_x_124) ;  /* 0x0000006400289947 */ /* 0x000ff20003800000 */
[----:B------:R-:W0:Y:S01]  /*1440*/  S2R R4, SR_TID.X ;  /* 0x0000000000047919 */ /* 0x000e220000002100 */
[----:B------:R-:W-:-:S04]  /*1450*/  UIADD3 UR6, UR40, 0x1e800, URZ ;  /* 0x0001e80028067890 */ /* 0x000fc8000fffe03f */
[----:B------:R-:W-:-:S06]  /*1460*/  ULOP3.LUT UP0, URZ, UR6, 0x3ff, URZ, 0xc0, !UPT ;  /* 0x000003ff063f7892 */ /* 0x000fcc000f80c03f */
[----:B------:R-:W-:Y:S01]  /*1470*/  PLOP3.LUT P0, PT, PT, PT, UP0, 0x80, 0x0 ;  /* 0x000000000000781c */ /* 0x000fe20003f0f008 */
[----:B0-----:R-:W-:-:S05]  /*1480*/  VIADD R5, R4, 0xffffff80 ;  /* 0xffffff8004057836 */ /* 0x001fca0000000000 */
[----:B------:R-:W-:-:S04]  /*1490*/  SHF.R.S32.HI R4, RZ, 0x1f, R5 ;  /* 0x0000001fff047819 */ /* 0x000fc80000011405 */
[----:B------:R-:W-:-:S04]  /*14a0*/  LEA.HI R4, R4, R5, RZ, 0x7 ;  /* 0x0000000504047211 */ /* 0x000fc800078f38ff */
[----:B------:R-:W-:-:S05]  /*14b0*/  SHF.R.S32.HI R4, RZ, 0x7, R4 ;  /* 0x00000007ff047819 */ /* 0x000fca0000011404 */
[----:B------:R-:W0:Y:S02]  /*14c0*/  SHFL.IDX PT, R0, R4, RZ, 0x1f ;  /* 0x00001fff04007589 */ /* 0x000e2400000e0000 */
[----:B0-----:R-:W-:-:S13]  /*14d0*/  R2UR UR44, R0 ;  /* 0x00000000002c72ca */ /* 0x001fda00000e0000 */
[----:B------:R-:W-:-:S04]  /*14e0*/  UIMAD.WIDE UR4, UR44, 0x55555556, URZ ;  /* 0x555555562c0478a5 */ /* 0x000fc8000f8e023f */
[----:B------:R-:W-:-:S04]  /*14f0*/  ULEA.HI UR5, UR5, UR5, URZ, 0x1 ;  /* 0x0000000505057291 */ /* 0x000fc8000f8f083f */
[----:B------:R-:W-:Y:S01]  /*1500*/  UIMAD UR50, UR5, -0x3, UR44 ;  /* 0xfffffffd053278a4 */ /* 0x000fe2000f8e022c */
[----:B------:R-:W-:Y:S11]  /*1510*/  @!P0 BRA `(.L_x_125) ;  /* 0x0000000000408947 */ /* 0x000ff60003800000 */
[----:B------:R-:W-:Y:S01]  /*1520*/  MOV R0, 0x0 ;  /* 0x0000000000007802 */ /* 0x000fe20000000f00 */
[----:B------:R-:W-:Y:S01]  /*1530*/  ULDC.64 UR4, c[0x4][0xa8] ;  /* 0x01002a0000047ab9 */ /* 0x000fe20000000a00 */
[----:B------:R-:W-:Y:S01]  /*1540*/  ULDC.64 UR6, c[0x4][0x48] ;  /* 0x0100120000067ab9 */ /* 0x000fe20000000a00 */
[----:B------:R-:W-:Y:S01]  /*1550*/  IMAD.U32 R4, RZ, RZ, UR4 ;  /* 0x00000004ff047e24 */ /* 0x000fe2000f8e00ff */
[----:B------:R0:W1:Y:S01]  /*1560*/  LDC.64 R14, c[0x4][R0] ;  /* 0x01000000000e7b82 */ /* 0x0000620000000a00 */
        /* <DEDUP_REMOVED lines=8> */
[----:B0-----:R-:W-:-:S07]  /*15f0*/  IMAD.MOV.U32 R13, RZ, RZ, RZ ;  /* 0x000000ffff0d7224 */ /* 0x001fce00078e00ff */
[----:B------:R-:W-:-:S07]  /*1600*/  LEPC R20, `(.L_x_125) ;  /* 0x000000001014794e */ /* 0x000fce0000000000 */
[----:B-1----:R-:W-:Y:S05]  /*1610*/  CALL.ABS.NOINC R14 ;  /* 0x000000000e007343 */ /* 0x002fea0003c00000 */
.L_x_125:
[----:B------:R-:W-:Y:S01]  /*1620*/  ULEA.HI UR4, UR37, UR37, URZ, 0x1 ;  /* 0x0000002525047291 */ /* 0x000fe2000f8f083f */
[----:B------:R-:W-:-:S03]  /*1630*/  IMAD.U32 R3, RZ, RZ, UR45 ;  /* 0x0000002dff037e24 */ /* 0x000fc6000f8e00ff */
[----:B------:R-:W-:Y:S02]  /*1640*/  ULOP3.LUT UR4, UR4, 0xfffffffe, URZ, 0xc0, !UPT ;  /* 0xfffffffe04047892 */ /* 0x000fe4000f8ec03f */
[----:B------:R-:W-:Y:S02]  /*1650*/  ISETP.NE.AND P0, PT, R3, 0x3, PT ;  /* 0x000000030300780c */ /* 0x000fe40003f05270 */
[----:B------:R-:W-:-:S06]  /*1660*/  UIADD3 UR4, UR37, -UR4, URZ ;  /* 0x8000000425047290 */ /* 0x000fcc000fffe03f */
[----:B------:R-:W-:-:S05]  /*1670*/  IMAD.U32 R0, RZ, RZ, UR4 ;  /* 0x00000004ff007e24 */ /* 0x000fca000f8e00ff */
[----:B------:R-:W-:-:S04]  /*1680*/  SHF.L.U32 R0, R0, 0x1f, RZ ;  /* 0x0000001f00007819 */ /* 0x000fc800000006ff */
[----:B------:R-:W0:Y:S02]  /*1690*/  SYNCS.PHASECHK.TRANS64.TRYWAIT P1, [UR40+0x30800], R0 ;  /* 0x03080000ff0075a7 */ /* 0x000e240008020168 */
[----:B0-----:R-:W-:Y:S05]  /*16a0*/  @!P1 BRA `(.L_x_126) ;  /* 0x000000b800649947 */ /* 0x001fea0003800000 */
.L_x_248:
[----:B------:R-:W-:Y:S05]  /*16b0*/  @!P0 BRA `(.L_x_127) ;  /* 0x0000000000048947 */ /* 0x000fea0003800000 */
[----:B------:R-:W-:Y:S01]  /*16c0*/  BPT.TRAP 0x1 ;  /* 0x000000040000795c */ /* 0x000fe20000300000 */
.L_x_127:
[----:B0-----:R-:W-:Y:S02]  /*16d0*/  IMAD.U32 R3, RZ, RZ, UR39 ;  /* 0x00000027ff037e24 */ /* 0x001fe4000f8e00ff */
[----:B------:R-:W-:-:S03]  /*16e0*/  IMAD.U32 R0, RZ, RZ, UR38 ;  /* 0x00000026ff007e24 */ /* 0x000fc6000f8e00ff */
[----:B------:R-:W-:Y:S02]  /*16f0*/  LEA R3, R3, UR40, 0x3 ;  /* 0x0000002803037c11 */ /* 0x000fe4000f8e18ff */
[----:B------:R-:W-:-:S04]  /*1700*/  SHF.L.U32 R0, R0, 0x1f, RZ ;  /* 0x0000001f00007819 */ /* 0x000fc800000006ff */
[----:B------:R0:W1:Y:S01]  /*1710*/  SYNCS.PHASECHK.TRANS64.TRYWAIT P2, [R3+URZ+0x30830], R0 ;  /* 0x03083000030075a7 */ /* 0x000062000804017f */
[----:B------:R-:W-:Y:S05]  /*1720*/  @!P0 BRA `(.L_x_128) ;  /* 0x0000000000048947 */ /* 0x000fea0003800000 */
[----:B------:R-:W-:Y:S01]  /*1730*/  BPT.TRAP 0x1 ;  /* 0x000000040000795c */ /* 0x000fe20000300000 */
.L_x_128:
[----:B------:R-:W2:Y:S01]  /*1740*/  S2R R4, SR_TID.X ;  /* 0x0000000000047919 */ /* 0x000ea20000002100 */
[----:B------:R-:W-:Y:S01]  /*1750*/  IMAD.MOV.U32 R151, RZ, RZ, RZ ;  /* 0x000000ffff977224 */ /* 0x000fe200078e00ff */
[----:B--2---:R-:W-:Y:S01]  /*1760*/  LOP3.LUT P1, RZ, R4, 0x7f, RZ, 0xc0, !PT ;  /* 0x0000007f04ff7812 */ /* 0x004fe2000782c0ff */
[----:B-1----:R-:W-:-:S12]  /*1770*/  @P2 BRA `(.L_x_129) ;  /* 0x0000000000082947 */ /* 0x002fd80003800000 */
[----:B------:R-:W1:Y:S02]  /*1780*/  SYNCS.PHASECHK.TRANS64.TRYWAIT P2, [R3+URZ+0x30830], R0 ;  /* 0x03083000030075a7 */ /* 0x000e64000804017f */
[----:B-1----:R-:W-:Y:S05]  /*1790*/  @!P2 BRA `(.L_x_130) ;  /* 0x000000b80040a947 */ /* 0x002fea0003800000 */
.L_x_129:
[----:B------:R-:W-:Y:S05]  /*17a0*/  WARPSYNC.ALL ;  /* 0x0000000000007948 */ /* 0x000fea0003800000 */
[----:B------:R-:W-:Y:S01]  /*17b0*/  ULEA UR25, UR50, UR40, 0xd ;  /* 0x0000002832197291 */ /* 0x000fe2000f8e683f */
[----:B------:R-:W2:Y:S01]  /*17c0*/  LDL R4, [R1+0x10] ;  /* 0x0000100001047983 */ /* 0x000ea20000100800 */
[----:B------:R-:W-:Y:S01]  /*17d0*/  UIADD3 UR4, UR40, 0x12400, URZ ;  /* 0x0001240028047890 */ /* 0x000fe2000fffe03f */
[----:B------:R-:W-:Y:S01]  /*17e0*/  WARPGROUP.ARRIVE ;  /* 0x00000000000079c5 */ /* 0x000fe20000000000 */
[----:B------:R-:W-:Y:S01]  /*17f0*/  UIADD3 UR5, UR25, 0xc400, URZ ;  /* 0x0000c40019057890 */ /* 0x000fe2000fffe03f */
[----:B------:R-:W-:Y:S01]  /*1800*/  IMAD.U32 R7, RZ, RZ, UR48 ;  /* 0x00000030ff077e24 */ /* 0x000fe2000f8e00ff */
[----:B------:R-:W-:Y:S01]  /*1810*/  USHF.R.U32.HI UR4, URZ, 0x4, UR4 ;  /* 0x000000043f047899 */ /* 0x000fe20008011604 */
[----:B------:R-:W-:Y:S01]  /*1820*/  P2R R6, PR, RZ, 0x2 ;  /* 0x00000002ff067803 */ /* 0x000fe20000000000 */
[----:B------:R-:W-:Y:S01]  /*1830*/  USHF.R.U32.HI UR5, URZ, 0x4, UR5 ;  /* 0x000000043f057899 */ /* 0x000fe20008011605 */
[----:B------:R-:W-:Y:S01]  /*1840*/  P2R R5, PR, RZ, 0x1 ;  /* 0x00000001ff057803 */ /* 0x000fe20000000000 */
[----:B------:R-:W-:Y:S01]  /*1850*/  ULOP3.LUT UR4, UR4, 0x3fff, URZ, 0xc0, !UPT ;  /* 0x00003fff04047892 */ /* 0x000fe2000f8ec03f */
[--C-:B------:R-:W-:Y:S01]  /*1860*/  IMAD.MOV.U32 R150, RZ, RZ, R151.reuse ;  /* 0x000000ffff967224 */ /* 0x100fe200078e0097 */
[----:B------:R-:W-:Y:S01]  /*1870*/  ULOP3.LUT UR5, UR5, 0x3fff, URZ, 0xc0, !UPT ;  /* 0x00003fff05057892 */ /* 0x000fe2000f8ec03f */
[--C-:B------:R-:W-:Y:S01]  /*1880*/  IMAD.MOV.U32 R149, RZ, RZ, R151.reuse ;  /* 0x000000ffff957224 */ /* 0x100fe200078e0097 */
[----:B------:R-:W-:Y:S01]  /*1890*/  ULOP3.LUT UR24, UR4, 0x10000, URZ, 0xfc, !UPT ;  /* 0x0001000004187892 */ /* 0x000fe2000f8efc3f */
[--C-:B------:R-:W-:Y:S01]  /*18a0*/  IMAD.MOV.U32 R148, RZ, RZ, R151.reuse ;  /* 0x000000ffff947224 */ /* 0x100fe200078e0097 */
[----:B------:R-:W-:Y:S01]  /*18b0*/  ULOP3.LUT UR4, UR5, 0x10000, URZ, 0xfc, !UPT ;  /* 0x0001000005047892 */ /* 0x000fe2000f8efc3f */
[--C-:B------:R-:W-:Y:S01]  /*18c0*/  IMAD.MOV.U32 R147, RZ, RZ, R151.reuse ;  /* 0x000000ffff937224 */ /* 0x100fe200078e0097 */
[----:B------:R-:W-:Y:S01]  /*18d0*/  UIMAD UR6, UR39, 0x600, UR24 ;  /* 0x00000600270678a4 */ /* 0x000fe2000f8e0218 */
[--C-:B------:R-:W-:Y:S01]  /*18e0*/  IMAD.MOV.U32 R146, RZ, RZ, R151.reuse ;  /* 0x000000ffff927224 */ /* 0x100fe200078e0097 */
[----:B------:R-:W-:Y:S01]  /*18f0*/  UMOV UR5, 0x40000040 ;  /* 0x4000004000057882 */ /* 0x000fe20000000000 */
[----:B------:R-:W-:Y:S01]  /*1900*/  UMOV UR7, 0x40000040 ;  /* 0x4000004000077882 */ /* 0x000fe20000000000 */
[----:B------:R-:W-:Y:S01]  /*1910*/  UIADD3 UR8, UR4, 0x2, URZ ;  /* 0x0000000204087890 */ /* 0x000fe2000fffe03f */
[--C-:B------:R-:W-:Y:S01]  /*1920*/  IMAD.MOV.U32 R145, RZ, RZ, R151.reuse ;  /* 0x000000ffff917224 */ /* 0x100fe200078e0097 */
[----:B------:R-:W-:Y:S01]  /*1930*/  UIADD3 UR10, UR6, 0x2, URZ ;  /* 0x00000002060a7890 */ /* 0x000fe2000fffe03f */
[--C-:B------:R-:W-:Y:S01]  /*1940*/  IMAD.MOV.U32 R144, RZ, RZ, R151.reuse ;  /* 0x000000ffff907224 */ /* 0x100fe200078e0097 */
[----:B------:R-:W-:Y:S01]  /*1950*/  UMOV UR9, 0x40000040 ;  /* 0x4000004000097882 */ /* 0x000fe20000000000 */
[----:B------:R-:W-:Y:S01]  /*1960*/  HGMMA.64x192x16.F32.BF16 R24, gdesc[UR4], RZ, !UPT, gsb0 ;  /* 0x02e00000041879f0 */ /* 0x000fe2000c0018ff */
[----:B------:R-:W-:Y:S01]  /*1970*/  UMOV UR11, 0x40000040 ;  /* 0x40000040000b7882 */ /* 0x000fe20000000000 */
[----:B------:R-:W-:Y:S01]  /*1980*/  UIADD3 UR12, UR4, 0x4, URZ ;  /* 0x00000004040c7890 */ /* 0x000fe2000fffe03f */
[--C-:B------:R-:W-:Y:S01]  /*1990*/  IMAD.MOV.U32 R143, RZ, RZ, R151.reuse ;  /* 0x000000ffff8f7224 */ /* 0x100fe200078e0097 */
[----:B------:R-:W-:Y:S01]  /*19a0*/  UIADD3 UR14, UR6, 0x4, URZ ;  /* 0x00000004060e7890 */ /* 0x000fe2000fffe03f */
        /* <DEDUP_REMOVED lines=8> */
[----:B------:R-:W-:Y:S01]  /*1a30*/  UMOV UR19, 0x40000040 ;  /* 0x4000004000137882 */ /* 0x000fe20000000000 */
[----:B------:R-:W-:Y:S01]  /*1a40*/  ULDC UR26, c[0x0][0x988] ;  /* 0x00026200001a7ab9 */ /* 0x000fe20000000800 */
[----:B------:R-:W-:Y:S01]  /*1a50*/  UISETP.GE.AND UP0, UPT, UR49, 0xc1, UPT ;  /* 0x000000c13100788c */ /* 0x000fe2000bf06270 */
        /* <DEDUP_REMOVED lines=18> */
[----:B------:R-:W-:Y:S01]  /*1b80*/  IMAD.MOV.U32 R121, RZ, RZ, R151 ;  /* 0x000000ffff797224 */ /* 0x000fe200078e0097 */
[----:B------:R-:W-:-:S02]  /*1b90*/  WARPGROUP.DEPBAR.LE gsb0, 0x0 ;  /* 0x00008000000079c5 */ /* 0x000fc40000010000 */
[----:B------:R-:W-:-:S06]  /*1ba0*/  WARPGROUP.ARRIVE ;  /* 0x00000000000079c5 */ /* 0x000fcc0000000000 */
[----:B------:R-:W-:Y:S01]  /*1bb0*/  HGMMA.64x192x16.F32.BF16 R24, gdesc[UR8], R24, gsb0 ;  /* 0x02e00000081879f0 */ /* 0x000fe20008001818 */
[----:B--2---:R-:W-:-:S04]  /*1bc0*/  VIADD R4, R4, UR49 ;  /* 0x0000003104047c36 */ /* 0x004fc80008000000 */
        /* <DEDUP_REMOVED lines=20> */
[----:B01----:R-:W-:Y:S02]  /*1d10*/  FMNMX.FTZ R0, R28, R7, !PT ;  /* 0x000000071c007209 */ /* 0x003fe40007810000 */
        /* <DEDUP_REMOVED lines=137> */
[----:B------:R-:W-:Y:S02]  /*25b0*/  FMNMX.FTZ R7, R97, R0, !PT ;  /* 0x0000000061077209 */ /* 0x000fe40007810000 */
[----:B------:R-:W-:Y:S02]  /*25c0*/  FSEL R101, R101, -INF , P1 ;  /* 0xff80000065657808 */ /* 0x000fe40000800000 */
[----:B------:R-:W-:Y:S02]  /*25d0*/  FMNMX.FTZ R0, R100, R7, !PT ;  /* 0x0000000764007209 */ /* 0x000fe40007810000 */
[----:B------:R-:W-:Y:S02]  /*25e0*/  ISETP.GT.AND P1, PT, R4, 0xa1, PT ;  /* 0x000000a10400780c */ /* 0x000fe40003f24270 */
[----:B------:R-:W-:-:S02]  /*25f0*/  FSEL R104, R104, -INF , P0 ;  /* 0xff80000068687808 */ /* 0x000fc40000000000 */
[----:B------:R-:W-:Y:S02]  /*2600*/  FMNMX.FTZ R7, R101, R0, !PT ;  /* 0x0000000065077209 */ /* 0x000fe40007810000 */
        /* <DEDUP_REMOVED lines=8> */
[----:B------:R-:W-:Y:S02]  /*2690*/  FSEL R109, R109, -INF , P2 ;  /* 0xff8000006d6d7808 */ /* 0x000fe40001000000 */
[----:B------:R-:W-:Y:S02]  /*26a0*/  FMNMX.FTZ R0, R108, R7, !PT ;  /* 0x000000076c007209 */ /* 0x000fe40007810000 */
[----:B------:R-:W-:-:S02]  /*26b0*/  ISETP.GT.AND P3, PT, R4, 0xb0, PT ;  /* 0x000000b00400780c */ /* 0x000fc40003f64270 */
[----:B------:R-:W-:Y:S02]  /*26c0*/  FSEL R98, R98, -INF , P4 ;  /* 0xff80000062627808 */ /* 0x000fe40002000000 */
[----:B------:R-:W-:Y:S02]  /*26d0*/  FSEL R112, R112, -INF , P3 ;  /* 0xff80000070707808 */ /* 0x000fe40001800000 */
[----:B------:R-:W-:Y:S02]  /*26e0*/  FMNMX.FTZ R7, R109, R0, !PT ;  /* 0x000000006d077209 */ /* 0x000fe40007810000 */
[----:B------:R-:W-:Y:S02]  /*26f0*/  ISETP.GT.AND P4, PT, R4, 0xb1, PT ;  /* 0x000000b10400780c */ /* 0x000fe40003f84270 */
[----:B------:R-:W-:Y:S02]  /*2700*/  FSEL R95, R95, -INF , P5 ;  /* 0xff8000005f5f7808 */ /* 0x000fe40002800000 */
[----:B------:R-:W-:-:S02]  /*2710*/  FSEL R113, R113, -INF , P4 ;  /* 0xff80000071717808 */ /* 0x000fc40002000000 */
[----:B------:R-:W-:Y:S02]  /*2720*/  FMNMX.FTZ R0, R112, R7, !PT ;  /* 0x0000000770007209 */ /* 0x000fe40007810000 */
[----:B------:R-:W-:Y:S02]  /*2730*/  ISETP.GT.AND P5, PT, R4, 0xb8, PT ;  /* 0x000000b80400780c */ /* 0x000fe40003fa4270 */
[----:B------:R-:W-:Y:S02]  /*2740*/  FSEL R94, R94, -INF , P6 ;  /* 0xff8000005e5e7808 */ /* 0x000fe40003000000 */
[----:B------:R-:W-:Y:S02]  /*2750*/  FSEL R116, R116, -INF , P5 ;  /* 0xff80000074747808 */ /* 0x000fe40002800000 */
[----:B------:R-:W-:Y:S02]  /*2760*/  FMNMX.FTZ R7, R113, R0, !PT ;  /* 0x0000000071077209 */ /* 0x000fe40007810000 */
[----:B------:R-:W-:-:S02]  /*2770*/  ISETP.GT.AND P6, PT, R4, 0xb9, PT ;  /* 0x000000b90400780c */ /* 0x000fc40003fc4270 */
[----:B------:R-:W-:Y:S02]  /*2780*/  FMNMX.FTZ R0, R116, R7, !PT ;  /* 0x0000000774007209 */ /* 0x000fe40007810000 */
[----:B------:R-:W-:Y:S02]  /*2790*/  FSEL R117, R117, -INF , P6 ;  /* 0xff80000075757808 */ /* 0x000fe40003000000 */
[----:B------:R-:W-:Y:S02]  /*27a0*/  P2R R10, PR, RZ, 0x4 ;  /* 0x00000004ff0a7803 */ /* 0x000fe40000000000 */
[----:B------:R-:W-:Y:S02]  /*27b0*/  FMNMX.FTZ R7, R117, R0, !PT ;  /* 0x0000000075077209 */ /* 0x000fe40007810000 */
[----:B------:R-:W-:Y:S02]  /*27c0*/  P2R R12, PR, RZ, 0x2 ;  /* 0x00000002ff0c7803 */ /* 0x000fe40000000000 */
[----:B------:R-:W-:Y:S01]  /*27d0*/  P2R R11, PR, RZ, 0x1 ;  /* 0x00000001ff0b7803 */ /* 0x000fe20000000000 */
[----:B------:R-:W0:Y:S01]  /*27e0*/  SHFL.BFLY PT, R0, R7, 0x2, 0x1f ;  /* 0x0c401f0007007f89 */ /* 0x000e2200000e0000 */
[----:B------:R-:W-:-:S02]  /*27f0*/  ISETP.GT.AND P0, PT, R4, 0x99, PT ;  /* 0x000000990400780c */ /* 0x000fc40003f04270 */
[----:B------:R-:W-:Y:S02]  /*2800*/  ISETP.GT.AND P1, PT, R4, 0xa0, PT ;  /* 0x000000a00400780c */ /* 0x000fe40003f24270 */
[----:B------:R-:W-:Y:S02]  /*2810*/  FSEL R103, R103, -INF , P0 ;  /* 0xff80000067677808 */ /* 0x000fe40000000000 */
[----:B------:R-:W-:Y:S02]  /*2820*/  FSEL R106, R106, -INF , P1 ;  /* 0xff8000006a6a7808 */ /* 0x000fe40000800000 */
[----:B------:R-:W-:Y:S02]  /*2830*/  ISETP.NE.AND P1, PT, R12, RZ, PT ;  /* 0x000000ff0c00720c */ /* 0x000fe40003f25270 */
[----:B------:R-:W-:Y:S02]  /*2840*/  ISETP.NE.AND P0, PT, R11, RZ, PT ;  /* 0x000000ff0b00720c */ /* 0x000fe40003f05270 */
[----:B------:R-:W-:-:S02]  /*2850*/  FSEL R107, R107, -INF , P1 ;  /* 0xff8000006b6b7808 */ /* 0x000fc40000800000 */
[----:B------:R-:W-:Y:S02]  /*2860*/  FSEL R110, R110, -INF , P0 ;  /* 0xff8000006e6e7808 */ /* 0x000fe40000000000 */
[----:B------:R-:W-:Y:S02]  /*2870*/  FSEL R114, R114, -INF , P3 ;  /* 0xff80000072727808 */ /* 0x000fe40001800000 */
[----:B------:R-:W-:Y:S02]  /*2880*/  ISETP.NE.AND P1, PT, R6, RZ, PT ;  /* 0x000000ff0600720c */ /* 0x000fe40003f25270 */
[----:B------:R-:W-:Y:S02]  /*2890*/  FSEL R115, R115, -INF , P4 ;  /* 0xff80000073737808 */ /* 0x000fe40002000000 */
[----:B------:R-:W-:Y:S02]  /*28a0*/  FSEL R118, R118, -INF , P5 ;  /* 0xff80000076767808 */ /* 0x000fe40002800000 */
[----:B0-----:R-:W-:-:S02]  /*28b0*/  FMNMX.FTZ R8, R7, R0, !PT ;  /* 0x0000000007087209 */ /* 0x001fc40007810000 */
[----:B------:R-:W-:Y:S02]  /*28c0*/  FSEL R119, R119, -INF , P6 ;  /* 0xff80000077777808 */ /* 0x000fe40003000000 */
[----:B------:R-:W-:Y:S01]  /*28d0*/  ISETP.NE.AND P0, PT, R5, RZ, PT ;  /* 0x000000ff0500720c */ /* 0x000fe20003f05270 */
[----:B------:R-:W0:Y:S02]  /*28e0*/  SHFL.BFLY PT, R9, R8, 0x1, 0x1f ;  /* 0x0c201f0008097f89 */ /* 0x000e2400000e0000 */
[----:B------:R-:W-:-:S05]  /*28f0*/  @!P1 VIADD R3, R3, 0x30840 ;  /* 0x0003084003039836 */ /* 0x000fca0000000000 */
[----:B------:R-:W-:-:S04]  /*2900*/  @!P1 PRMT R3, RZ, 0x654, R3 ;  /* 0x00000654ff039816 */ /* 0x000fc80000000003 */
[----:B------:R1:W-:Y:S01]  /*2910*/  @!P1 SYNCS.ARRIVE.TRANS64.RED.A1T0 RZ, [R3+URZ], RZ ;  /* 0x000000ff03ff99a7 */ /* 0x0003e2000810043f */
[----:B0-----:R-:W-:-:S04]  /*2920*/  FMNMX.FTZ R0, R8, R9, !PT ;  /* 0x0000000908007209 */ /* 0x001fc80007810000 */
[C---:B------:R-:W-:Y:S01]  /*2930*/  FSETP.NEU.FTZ.AND P2, PT, R0.reuse, -INF , PT ;  /* 0xff8000000000780b */ /* 0x040fe20003f5d000 */
[----:B------:R-:W-:-:S05]  /*2940*/  FMUL.FTZ R9, R0, UR26 ;  /* 0x0000001a00097c20 */ /* 0x000fca0008410000 */
[----:B------:R-:W-:Y:S02]  /*2950*/  FSEL R4, R9, RZ, P2 ;  /* 0x000000ff09047208 */ /* 0x000fe40001000000 */
[----:B------:R-:W-:Y:S02]  /*2960*/  FMNMX.FTZ R9, R26, R27, !PT ;  /* 0x0000001b1a097209 */ /* 0x000fe40007810000 */
[----:B------:R-:W-:Y:S01]  /*2970*/  ISETP.NE.AND P2, PT, R10, RZ, PT ;  /* 0x000000ff0a00720c */ /* 0x000fe20003f45270 */
[--C-:B------:R-:W-:Y:S01]  /*2980*/  FFMA.FTZ R120, R37, UR26, -R4.reuse ;  /* 0x0000001a25787c23 */ /* 0x100fe20008010804 */
[----:B------:R-:W-:Y:S01]  /*2990*/  FMNMX.FTZ R8, R30, R9, !PT ;  /* 0x000000091e087209 */ /* 0x000fe20007810000 */
[--C-:B------:R-:W-:Y:S01]  /*29a0*/  FFMA.FTZ R22, R44, UR26, -R4.reuse ;  /* 0x0000001a2c167c23 */ /* 0x100fe20008010804 */
[--C-:B------:R-:W-:Y:S01]  /*29b0*/  FFMA.FTZ R44, R53, UR26, -R4.reuse ;  /* 0x0000001a352c7c23 */ /* 0x100fe20008010804 */
[----:B------:R-:W-:Y:S01]  /*29c0*/  FSEL R111, R111, -INF , P2 ;  /* 0xff8000006f6f7808 */ /* 0x000fe20001000000 */
[--C-:B------:R-:W-:Y:S01]  /*29d0*/  FFMA.FTZ R6, R25, UR26, -R4.reuse ;  /* 0x0000001a19067c23 */ /* 0x100fe20008010804 */
[----:B------:R-:W-:Y:S01]  /*29e0*/  FMNMX.FTZ R9, R31, R8, !PT ;  /* 0x000000081f097209 */ /* 0x000fe20007810000 */
[--C-:B------:R-:W-:Y:S01]  /*29f0*/  FFMA.FTZ R25, R52, UR26, -R4.reuse ;  /* 0x0000001a34197c23 */ /* 0x100fe20008010804 */
[--C-:B------:R-:W-:Y:S01]  /*2a00*/  FFMA.FTZ R52, R57, UR26, -R4.reuse ;  /* 0x0000001a39347c23 */ /* 0x100fe20008010804 */
[--C-:B------:R-:W-:Y:S01]  /*2a10*/  FFMA.FTZ R13, R32, UR26, -R4.reuse ;  /* 0x0000001a200d7c23 */ /* 0x100fe20008010804 */
[----:B------:R-:W-:Y:S01]  /*2a20*/  FMNMX.FTZ R8, R34, R9, !PT ;  /* 0x0000000922087209 */ /* 0x000fe20007810000 */
[--C-:B------:R-:W-:Y:S01]  /*2a30*/  FFMA.FTZ R32, R69, UR26, -R4.reuse ;  /* 0x0000001a45207c23 */ /* 0x100fe20008010804 */
[--C-:B------:R-:W-:Y:S01]  /*2a40*/  FFMA.FTZ R18, R81, UR26, -R4.reuse ;  /* 0x0000001a51127c23 */ /* 0x100fe20008010804 */
[--C-:B------:R-:W-:Y:S01]  /*2a50*/  FFMA.FTZ R5, R24, UR26, -R4.reuse ;  /* 0x0000001a18057c23 */ /* 0x100fe20008010804 */
[----:B------:R-:W-:Y:S01]  /*2a60*/  FMNMX.FTZ R9, R35, R8, !PT ;  /* 0x0000000823097209 */ /* 0x000fe20007810000 */
[--C-:B------:R-:W-:Y:S01]  /*2a70*/  FFMA.FTZ R7, R28, UR26, -R4.reuse ;  /* 0x0000001a1c077c23 */ /* 0x100fe20008010804 */
[----:B------:R-:W-:Y:S01]  /*2a80*/  MUFU.EX2 R6, R6 ;  /* 0x0000000600067308 */ /* 0x000fe20000000800 */
[--C-:B------:R-:W-:Y:S01]  /*2a90*/  FFMA.FTZ R12, R29, UR26, -R4.reuse ;  /* 0x0000001a1d0c7c23 */ /* 0x100fe20008010804 */
[----:B------:R-:W-:Y:S01]  /*2aa0*/  FMNMX.FTZ R8, R38, R9, !PT ;  /* 0x0000000926087209 */ /* 0x000fe20007810000 */
[--C-:B------:R-:W-:Y:S01]  /*2ab0*/  FFMA.FTZ R24, R48, UR26, -R4.reuse ;  /* 0x0000001a30187c23 */ /* 0x100fe20008010804 */
[--C-:B------:R-:W-:Y:S01]  /*2ac0*/  FFMA.FTZ R48, R88, UR26, -R4.reuse ;  /* 0x0000001a58307c23 */ /* 0x100fe20008010804 */
[--C-:B------:R-:W-:Y:S01]  /*2ad0*/  FFMA.FTZ R10, R64, UR26, -R4.reuse ;  /* 0x0000001a400a7c23 */ /* 0x100fe20008010804 */
[----:B------:R-:W-:Y:S01]  /*2ae0*/  FMNMX.FTZ R9, R39, R8, !PT ;  /* 0x0000000827097209 */ /* 0x000fe20007810000 */
[--C-:B------:R-:W-:Y:S01]  /*2af0*/  FFMA.FTZ R64, R93, UR26, -R4.reuse ;  /* 0x0000001a5d407c23 */ /* 0x100fe20008010804 */
[----:B------:R-:W0:Y:S01]  /*2b00*/  MUFU.EX2 R5, R5 ;  /* 0x0000000500057308 */ /* 0x000e220000000800 */
[--C-:B------:R-:W-:Y:S01]  /*2b10*/  FFMA.FTZ R14, R33, UR26, -R4.reuse ;  /* 0x0000001a210e7c23 */ /* 0x100fe20008010804 */
[----:B------:R-:W-:Y:S01]  /*2b20*/  FMNMX.FTZ R8, R42, R9, !PT ;  /* 0x000000092a087209 */ /* 0x000fe20007810000 */
[--C-:B------:R-:W-:Y:S01]  /*2b30*/  FFMA.FTZ R21, R45, UR26, -R4.reuse ;  /* 0x0000001a2d157c23 */ /* 0x100fe20008010804 */
[--C-:B------:R-:W-:Y:S01]  /*2b40*/  FFMA.FTZ R45, R56, UR26, -R4.reuse ;  /* 0x0000001a382d7c23 */ /* 0x100fe20008010804 */
[--C-:B------:R-:W-:Y:S01]  /*2b50*/  FFMA.FTZ R15, R36, UR26, -R4.reuse ;  /* 0x0000001a240f7c23 */ /* 0x100fe20008010804 */
[----:B------:R-:W-:Y:S01]  /*2b60*/  FMNMX.FTZ R9, R43, R8, !PT ;  /* 0x000000082b097209 */ /* 0x000fe20007810000 */
[--C-:B------:R-:W-:Y:S01]  /*2b70*/  FFMA.FTZ R20, R40, UR26, -R4.reuse ;  /* 0x0000001a28147c23 */ /* 0x100fe20008010804 */
[----:B------:R-:W2:Y:S01]  /*2b80*/  MUFU.EX2 R7, R7 ;  /* 0x0000000700077308 */ /* 0x000ea20000000800 */
[--C-:B------:R-:W-:Y:S01]  /*2b90*/  FFMA.FTZ R19, R41, UR26, -R4.reuse ;  /* 0x0000001a29137c23 */ /* 0x100fe20008010804 */
[----:B------:R-:W-:Y:S01]  /*2ba0*/  FMNMX.FTZ R8, R46, R9, !PT ;  /* 0x000000092e087209 */ /* 0x000fe20007810000 */
[--C-:B------:R-:W-:Y:S01]  /*2bb0*/  FFMA.FTZ R23, R49, UR26, -R4.reuse ;  /* 0x0000001a31177c23 */ /* 0x100fe20008010804 */
[--C-:B------:R-:W-:Y:S01]  /*2bc0*/  FFMA.FTZ R56, R61, UR26, -R4.reuse ;  /* 0x0000001a3d387c23 */ /* 0x100fe20008010804 */
[--C-:B------:R-:W-:Y:S01]  /*2bd0*/  FFMA.FTZ R49, R60, UR26, -R4.reuse ;  /* 0x0000001a3c317c23 */ /* 0x100fe20008010804 */
[----:B------:R-:W-:Y:S01]  /*2be0*/  FMNMX.FTZ R9, R47, R8, !PT ;  /* 0x000000082f097209 */ /* 0x000fe20007810000 */
[--C-:B------:R-:W-:Y:S01]  /*2bf0*/  FFMA.FTZ R11, R65, UR26, -R4.reuse ;  /* 0x0000001a410b7c23 */ /* 0x100fe20008010804 */
[----:B------:R-:W3:Y:S01]  /*2c00*/  MUFU.EX2 R12, R12 ;  /* 0x0000000c000c7308 */ /* 0x000ee20000000800 */
        /* <DEDUP_REMOVED lines=23> */
[----:B------:R-:W-:Y:S01]  /*2d80*/  FFMA.FTZ R84, R117, UR26, -R4 ;  /* 0x0000001a75547c23 */ /* 0x000fe20008010804 */
        /* <DEDUP_REMOVED lines=25> */
[----:B------:R-:W-:Y:S01]  /*2f20*/  FMNMX.FTZ R8, R94, R9, !PT ;  /* 0x000000095e087209 */ /* 0x000fe20007810000 */
[----:B------:R-:W-:-:S03]  /*2f30*/  FFMA.FTZ R9, R80, UR26, -R4 ;  /* 0x0000001a50097c23 */ /* 0x000fc60008010804 */
        /* <DEDUP_REMOVED lines=19> */
[----:B------:R-:W-:Y:S01]  /*3070*/  FMNMX.FTZ R8, R118, R57, !PT ;  /* 0x0000003976087209 */ /* 0x000fe20007810000 */
[----:B------:R-:W-:-:S03]  /*3080*/  FFMA.FTZ R57, R92, UR26, -R4 ;  /* 0x0000001a5c397c23 */ /* 0x000fc60008010804 */
[----:B------:R-:W-:-:S03]  /*3090*/  FMNMX.FTZ R8, R119, R8, !PT ;  /* 0x0000000877087209 */ /* 0x000fc60007810000 */
[----:B------:R-:W-:Y:S02]  /*30a0*/  MUFU.EX2 R11, R11 ;  /* 0x0000000b000b7308 */ /* 0x000fe40000000800 */
[----:B------:R-:W4:Y:S06]  /*30b0*/  SHFL.BFLY PT, R69, R8, 0x2, 0x1f ;  /* 0x0c401f0008457f89 */ /* 0x000f2c00000e0000 */
[----:B------:R-:W-:Y:S08]  /*30c0*/  MUFU.EX2 R29, R29 ;  /* 0x0000001d001d7308 */ /* 0x000ff00000000800 */
[----:B------:R-:W-:Y:S08]  /*30d0*/  MUFU.EX2 R32, R32 ;  /* 0x0000002000207308 */ /* 0x000ff00000000800 */
[----:B------:R-:W-:Y:S01]  /*30e0*/  MUFU.EX2 R33, R33 ;  /* 0x0000002100217308 */ /* 0x000fe20000000800 */
[----:B----4-:R-:W-:Y:S01]  /*30f0*/  FMNMX.FTZ R80, R8, R69, !PT ;  /* 0x0000004508507209 */ /* 0x010fe20007810000 */
[----:B------:R-:W-:-:S04]  /*3100*/  FFMA.FTZ R69, R104, UR26, -R4 ;  /* 0x0000001a68457c23 */ /* 0x000fc80008010804 */
[----:B------:R-:W4:Y:S02]  /*3110*/  SHFL.BFLY PT, R81, R80, 0x1, 0x1f ;  /* 0x0c201f0050517f89 */ /* 0x000f2400000e0000 */
[----:B------:R-:W-:Y:S08]  /*3120*/  MUFU.EX2 R36, R36 ;  /* 0x0000002400247308 */ /* 0x000ff00000000800 */
[----:B------:R-:W-:Y:S08]  /*3130*/  MUFU.EX2 R40, R40 ;  /* 0x0000002800287308 */ /* 0x000ff00000000800 */
[----:B------:R-:W-:Y:S01]  /*3140*/  MUFU.EX2 R41, R41 ;  /* 0x0000002900297308 */ /* 0x000fe20000000800 */
[----:B----4-:R-:W-:Y:S01]  /*3150*/  FMNMX.FTZ R8, R80, R81, !PT ;  /* 0x0000005150087209 */ /* 0x010fe20007810000 */
[----:B------:R-:W-:Y:S01]  /*3160*/  FFMA.FTZ R81, R116, UR26, -R4 ;  /* 0x0000001a74517c23 */ /* 0x000fe20008010804 */
[----:B0-----:R-:W-:-:S05]  /*3170*/  FADD.FTZ R4, R5, R6 ;  /* 0x0000000605047221 */ /* 0x001fca0000010000 */
[----:B------:R-:W-:Y:S01]  /*3180*/  MUFU.EX2 R9, R9 ;  /* 0x0000000900097308 */ /* 0x000fe20000000800 */
[C---:B------:R-:W-:Y:S01]  /*3190*/  FSETP.NEU.FTZ.AND P2, PT, R8.reuse, -INF , PT ;  /* 0xff8000000800780b */ /* 0x040fe20003f5d000 */
[----:B------:R-:W-:-:S05]  /*31a0*/  FMUL.FTZ R85, R8, UR26 ;  /* 0x0000001a08557c20 */ /* 0x000fca0008410000 */
[----:B------:R-:W-:Y:S01]  /*31b0*/  FSEL R85, R85, RZ, P2 ;  /* 0x000000ff55557208 */ /* 0x000fe20001000000 */
[----:B------:R-:W-:Y:S01]  /*31c0*/  MUFU.EX2 R18, R18 ;  /* 0x0000001200127308 */ /* 0x000fe20000000800 */
[----:B------:R-:W-:-:S03]  /*31d0*/  PLOP3.LUT P2, PT, PT, PT, UP0, 0x80, 0x0 ;  /* 0x000000000000781c */ /* 0x000fc60003f4f008 */
[--C-:B------:R-:W-:Y:S01]  /*31e0*/  FFMA.FTZ R26, R26, UR26, -R85.reuse ;  /* 0x0000001a1a1a7c23 */ /* 0x100fe20008010855 */
[--C-:B------:R-:W-:Y:S01]  /*31f0*/  FFMA.FTZ R89, R27, UR26, -R85.reuse ;  /* 0x0000001a1b597c23 */ /* 0x100fe20008010855 */
[--C-:B------:R-:W-:Y:S01]  /*3200*/  FFMA.FTZ R88, R30, UR26, -R85.reuse ;  /* 0x0000001a1e587c23 */ /* 0x100fe20008010855 */
[--C-:B------:R-:W-:Y:S01]  /*3210*/  FFMA.FTZ R93, R31, UR26, -R85.reuse ;  /* 0x0000001a1f5d7c23 */ /* 0x100fe20008010855 */
[--C-:B------:R-:W-:Y:S01]  /*3220*/  FFMA.FTZ R92, R34, UR26, -R85.reuse ;  /* 0x0000001a225c7c23 */ /* 0x100fe20008010855 */
[--C-:B------:R-:W-:Y:S01]  /*3230*/  FFMA.FTZ R97, R35, UR26, -R85.reuse ;  /* 0x0000001a23617c23 */ /* 0x100fe20008010855 */
[----:B------:R-:W-:Y:S01]  /*3240*/  MUFU.EX2 R26, R26 ;  /* 0x0000001a001a7308 */ /* 0x000fe20000000800 */
[--C-:B------:R-:W-:Y:S01]  /*3250*/  FFMA.FTZ R27, R42, UR26, -R85.reuse ;  /* 0x0000001a2a1b7c23 */ /* 0x100fe20008010855 */
[--C-:B------:R-:W-:Y:S01]  /*3260*/  FFMA.FTZ R34, R47, UR26, -R85.reuse ;  /* 0x0000001a2f227c23 */ /* 0x100fe20008010855 */
[--C-:B------:R-:W-:Y:S01]  /*3270*/  FFMA.FTZ R96, R38, UR26, -R85.reuse ;  /* 0x0000001a26607c23 */ /* 0x100fe20008010855 */
[--C-:B------:R-:W-:Y:S01]  /*3280*/  FFMA.FTZ R47, R55, UR26, -R85.reuse ;  /* 0x0000001a372f7c23 */ /* 0x100fe20008010855 */
[--C-:B------:R-:W-:Y:S01]  /*3290*/  FFMA.FTZ R42, R67, UR26, -R85.reuse ;  /* 0x0000001a432a7c23 */ /* 0x100fe20008010855 */
[--C-:B------:R-:W-:Y:S01]  /*32a0*/  FFMA.FTZ R55, R59, UR26, -R85.reuse ;  /* 0x0000001a3b377c23 */ /* 0x100fe20008010855 */
[----:B--2---:R-:W-:Y:S01]  /*32b0*/  FADD.FTZ R67, R7, R4 ;  /* 0x0000000407437221 */ /* 0x004fe20000010000 */
[----:B------:R-:W0:Y:S01]  /*32c0*/  MUFU.EX2 R89, R89 ;  /* 0x0000005900597308 */ /* 0x000e220000000800 */
[--C-:B------:R-:W-:Y:S01]  /*32d0*/  FFMA.FTZ R59, R63, UR26, -R85.reuse ;  /* 0x0000001a3f3b7c23 */ /* 0x100fe20008010855 */
[--C-:B------:R-:W-:Y:S01]  /*32e0*/  FFMA.FTZ R101, R39, UR26, -R85.reuse ;  /* 0x0000001a27657c23 */ /* 0x100fe20008010855 */
[----:B------:R-:W-:Y:S01]  /*32f0*/  FFMA.FTZ R30, R43, UR26, -R85 ;  /* 0x0000001a2b1e7c23 */ /* 0x000fe20008010855 */
[----:B---3--:R-:W-:Y:S01]  /*3300*/  FADD.FTZ R4, R12, R67 ;  /* 0x000000430c047221 */ /* 0x008fe20000010000 */
[--C-:B------:R-:W-:Y:S01]  /*3310*/  FFMA.FTZ R43, R70, UR26, -R85.reuse ;  /* 0x0000001a462b7c23 */ /* 0x100fe20008010855 */
[--C-:B------:R-:W-:Y:S01]  /*3320*/  FFMA.FTZ R39, R51, UR26, -R85.reuse ;  /* 0x0000001a33277c23 */ /* 0x100fe20008010855 */
[--C-:B------:R-:W-:Y:S01]  /*3330*/  FFMA.FTZ R51, R74, UR26, -R85.reuse ;  /* 0x0000001a4a337c23 */ /* 0x100fe20008010855 */
[----:B------:R-:W2:Y:S01]  /*3340*/  MUFU.EX2 R88, R88 ;  /* 0x0000005800587308 */ /* 0x000ea20000000800 */
[--C-:B------:R-:W-:Y:S01]  /*3350*/  FFMA.FTZ R31, R46, UR26, -R85.reuse ;  /* 0x0000001a2e1f7c23 */ /* 0x100fe20008010855 */
[--C-:B------:R-:W-:Y:S01]  /*3360*/  FFMA.FTZ R38, R50, UR26, -R85.reuse ;  /* 0x0000001a32267c23 */ /* 0x100fe20008010855 */
[--C-:B------:R-:W-:Y:S01]  /*3370*/  FFMA.FTZ R50, R71, UR26, -R85.reuse ;  /* 0x0000001a47327c23 */ /* 0x100fe20008010855 */
[--C-:B------:R-:W-:Y:S01]  /*3380*/  FFMA.FTZ R35, R66, UR26, -R85.reuse ;  /* 0x0000001a42237c23 */ /* 0x100fe20008010855 */
[--C-:B------:R-:W-:Y:S01]  /*3390*/  FFMA.FTZ R66, R79, UR26, -R85.reuse ;  /* 0x0000001a4f427c23 */ /* 0x100fe20008010855 */
[--C-:B------:R-:W-:Y:S01]  /*33a0*/  FFMA.FTZ R46, R54, UR26, -R85.reuse ;  /* 0x0000001a362e7c23 */ /* 0x100fe20008010855 */
[----:B------:R-:W-:Y:S01]  /*33b0*/  FFMA.FTZ R67, R86, UR26, -R85 ;  /* 0x0000001a56437c23 */ /* 0x000fe20008010855 */
[----:B------:R-:W3:Y:S01]  /*33c0*/  MUFU.EX2 R93, R93 ;  /* 0x0000005d005d7308 */ /* 0x000ee20000000800 */
[----:B0-----:R-:W-:Y:S01]  /*33d0*/  FADD.FTZ R63, R26, R89 ;  /* 0x000000591a3f7221 */ /* 0x001fe20000010000 */
[--C-:B------:R-:W-:Y:S01]  /*33e0*/  FFMA.FTZ R54, R58, UR26, -R85.reuse ;  /* 0x0000001a3a367c23 */ /* 0x100fe20008010855 */
[--C-:B------:R-:W-:Y:S01]  /*33f0*/  FFMA.FTZ R58, R62, UR26, -R85.reuse ;  /* 0x0000001a3e3a7c23 */ /* 0x100fe20008010855 */
[--C-:B------:R-:W-:Y:S01]  /*3400*/  FFMA.FTZ R62, R75, UR26, -R85.reuse ;  /* 0x0000001a4b3e7c23 */ /* 0x100fe20008010855 */
[--C-:B------:R-:W-:Y:S01]  /*3410*/  FFMA.FTZ R78, R78, UR26, -R85.reuse ;  /* 0x0000001a4e4e7c23 */ /* 0x100fe20008010855 */
[--C-:B------:R-:W-:Y:S01]  /*3420*/  FFMA.FTZ R75, R94, UR26, -R85.reuse ;  /* 0x0000001a5e4b7c23 */ /* 0x100fe20008010855 */
[----:B------:R-:W-:Y:S01]  /*3430*/  FFMA.FTZ R98, R98, UR26, -R85 ;  /* 0x0000001a62627c23 */ /* 0x000fe20008010855 */
[----:B------:R-:W0:Y:S01]  /*3440*/  MUFU.EX2 R92, R92 ;  /* 0x0000005c005c7308 */ /* 0x000e220000000800 */
[----:B--2---:R-:W-:Y:S01]  /*3450*/  FADD.FTZ R70, R88, R63 ;  /* 0x0000003f58467221 */ /* 0x004fe20000010000 */
[----:B------:R-:W-:Y:S01]  /*3460*/  FADD.FTZ R63, R13, R4 ;  /* 0x000000040d3f7221 */ /* 0x000fe20000010000 */
[----:B------:R-:W-:Y:S01]  /*3470*/  F2FP.BF16.F32.PACK_AB R4, R6, R5 ;  /* 0x000000050604723e */ /* 0x000fe200000010ff */
[----:B------:R-:W-:Y:S01]  /*3480*/  FFMA.FTZ R99, R99, UR26, -R85 ;  /* 0x0000001a63637c23 */ /* 0x000fe20008010855 */
[----:B------:R-:W-:Y:S01]  /*3490*/  F2FP.BF16.F32.PACK_AB R6, R12, R7 ;  /* 0x000000070c06723e */ /* 0x000fe200000010ff */
[----:B------:R-:W-:Y:S01]  /*34a0*/  FADD.FTZ R74, R14, R63 ;  /* 0x0000003f0e4a7221 */ /* 0x000fe20000010000 */
[--C-:B------:R-:W-:Y:S01]  /*34b0*/  FFMA.FTZ R63, R82, UR26, -R85.reuse ;  /* 0x0000001a523f7c23 */ /* 0x100fe20008010855 */
[----:B------:R-:W2:Y:S01]  /*34c0*/  MUFU.EX2 R97, R97 ;  /* 0x0000006100617308 */ /* 0x000ea20000000800 */
[----:B---3--:R-:W-:Y:S01]  /*34d0*/  FADD.FTZ R5, R93, R70 ;  /* 0x000000465d057221 */ /* 0x008fe20000010000 */
[----:B------:R-:W-:Y:S01]  /*34e0*/  F2FP.BF16.F32.PACK_AB R12, R14, R13 ;  /* 0x0000000d0e0c723e */ /* 0x000fe200000010ff */
[--C-:B------:R-:W-:Y:S01]  /*34f0*/  FFMA.FTZ R102, R102, UR26, -R85.reuse ;  /* 0x0000001a66667c23 */ /* 0x100fe20008010855 */
[----:B------:R-:W-:Y:S01]  /*3500*/  F2FP.BF16.F32.PACK_AB R14, R120, R15 ;  /* 0x0000000f780e723e */ /* 0x000fe200000010ff */
[--C-:B------:R-:W-:Y:S01]  /*3510*/  FFMA.FTZ R103, R103, UR26, -R85.reuse ;  /* 0x0000001a67677c23 */ /* 0x100fe20008010855 */
[--C-:B------:R-:W-:Y:S01]  /*3520*/  FFMA.FTZ R106, R106, UR26, -R85.reuse ;  /* 0x0000001a6a6a7c23 */ /* 0x100fe20008010855 */
[----:B------:R-:W-:Y:S01]  /*3530*/  FFMA.FTZ R107, R107, UR26, -R85 ;  /* 0x0000001a6b6b7c23 */ /* 0x000fe20008010855 */
[----:B------:R-:W3:Y:S01]  /*3540*/  MUFU.EX2 R96, R96 ;  /* 0x0000006000607308 */ /* 0x000ee20000000800 */
[----:B0-----:R-:W-:Y:S01]  /*3550*/  FADD.FTZ R70, R92, R5 ;  /* 0x000000055c467221 */ /* 0x001fe20000010000 */
[----:B------:R-:W-:Y:S01]  /*3560*/  FADD.FTZ R5, R15, R74 ;  /* 0x0000004a0f057221 */ /* 0x000fe20000010000 */
[--C-:B------:R-:W-:Y:S01]  /*3570*/  FFMA.FTZ R74, R87, UR26, -R85.reuse ;  /* 0x0000001a574a7c23 */ /* 0x100fe20008010855 */
[--C-:B------:R-:W-:Y:S01]  /*3580*/  FFMA.FTZ R110, R110, UR26, -R85.reuse ;  /* 0x0000001a6e6e7c23 */ /* 0x100fe20008010855 */
[----:B------:R-:W-:Y:S01]  /*3590*/  FFMA.FTZ R111, R111, UR26, -R85 ;  /* 0x0000001a6f6f7c23 */ /* 0x000fe20008010855 */
[----:B------:R-:W-:Y:S01]  /*35a0*/  FADD.FTZ R71, R120, R5 ;  /* 0x0000000578477221 */ /* 0x000fe20000010000 */
[----:B------:R-:W-:Y:S01]  /*35b0*/  F2FP.BF16.F32.PACK_AB R5, R89, R26 ;  /* 0x0000001a5905723e */ /* 0x000fe200000010ff */
[----:B------:R-:W0:Y:S01]  /*35c0*/  MUFU.EX2 R101, R101 ;  /* 0x0000006500657308 */ /* 0x000e220000000800 */
[----:B--2---:R-:W-:Y:S01]  /*35d0*/  FADD.FTZ R7, R97, R70 ;  /* 0x0000004661077221 */ /* 0x004fe20000010000 */
[----:B------:R-:W-:Y:S01]  /*35e0*/  FADD.FTZ R82, R20, R71 ;  /* 0x0000004714527221 */ /* 0x000fe20000010000 */
[--C-:B------:R-:W-:Y:S01]  /*35f0*/  FFMA.FTZ R70, R83, UR26, -R85.reuse ;  /* 0x0000001a53467c23 */ /* 0x100fe20008010855 */
[----:B------:R-:W-:Y:S01]  /*3600*/  F2FP.BF16.F32.PACK_AB R13, R97, R92 ;  /* 0x0000005c610d723e */ /* 0x000fe200000010ff */
[----:B------:R-:W-:Y:S01]  /*3610*/  FFMA.FTZ R71, R90, UR26, -R85 ;  /* 0x0000001a5a477c23 */ /* 0x000fe20008010855 */
[C---:B------:R-:W-:Y:S01]  /*3620*/  FADD.FTZ R83, R19.reuse, R82 ;  /* 0x0000005213537221 */ /* 0x040fe20000010000 */
[----:B------:R-:W-:Y:S01]  /*3630*/  F2FP.BF16.F32.PACK_AB R20, R19, R20 ;  /* 0x000000141314723e */ /* 0x000fe200000010ff */
[----:B------:R-:W2:Y:S01]  /*3640*/  MUFU.EX2 R27, R27 ;  /* 0x0000001b001b7308 */ /* 0x000ea20000000800 */
[----:B---3--:R-:W-:Y:S01]  /*3650*/  FADD.FTZ R26, R96, R7 ;  /* 0x00000007601a7221 */ /* 0x008fe20000010000 */
[----:B------:R-:W-:Y:S01]  /*3660*/  FADD.FTZ R86, R22, R83 ;  /* 0x0000005316567221 */ /* 0x000fe20000010000 */
[----:B------:R-:W-:Y:S01]  /*3670*/  F2FP.BF16.F32.PACK_AB R7, R93, R88 ;  /* 0x000000585d07723e */ /* 0x000fe200000010ff */
[--C-:B------:R-:W-:Y:S01]  /*3680*/  FFMA.FTZ R82, R95, UR26, -R85.reuse ;  /* 0x0000001a5f527c23 */ /* 0x100fe20008010855 */
[C---:B------:R-:W-:Y:S01]  /*3690*/  F2FP.BF16.F32.PACK_AB R22, R21.reuse, R22 ;  /* 0x000000161516723e */ /* 0x040fe200000010ff */
[----:B------:R-:W-:Y:S01]  /*36a0*/  FADD.FTZ R83, R21, R86 ;  /* 0x0000005615537221 */ /* 0x000fe20000010000 */
[--C-:B------:R-:W-:Y:S01]  /*36b0*/  FFMA.FTZ R114, R114, UR26, -R85.reuse ;  /* 0x0000001a72727c23 */ /* 0x100fe20008010855 */
[----:B------:R-:W3:Y:S01]  /*36c0*/  MUFU.EX2 R30, R30 ;  /* 0x0000001e001e7308 */ /* 0x000ee20000000800 */
[C---:B0-----:R-:W-:Y:S01]  /*36d0*/  FADD.FTZ R26, R101.reuse, R26 ;  /* 0x0000001a651a7221 */ /* 0x041fe20000010000 */
[----:B------:R-:W-:Y:S01]  /*36e0*/  F2FP.BF16.F32.PACK_AB R15, R101, R96 ;  /* 0x00000060650f723e */ /* 0x000fe200000010ff */
[----:B------:R0:W-:Y:S01]  /*36f0*/  STSM.16.M88.4 [R2+0x1e800], R4 ;  /* 0x01e8000402007844 */ /* 0x0001e20000000200 */
[--C-:B------:R-:W-:Y:S01]  /*3700*/  FFMA.FTZ R115, R115, UR26, -R85.reuse ;  /* 0x0000001a73737c23 */ /* 0x100fe20008010855 */
[----:B------:R-:W-:Y:S01]  /*3710*/  FFMA.FTZ R118, R118, UR26, -R85 ;  /* 0x0000001a76767c23 */ /* 0x000fe20008010855 */
[----:B------:R-:W-:Y:S01]  /*3720*/  IMAD.MOV.U32 R120, RZ, RZ, R151 ;  /* 0x000000ffff787224 */ /* 0x000fe200078e0097 */
[----:B------:R-:W-:Y:S01]  /*3730*/  STSM.16.M88.4 [R154], R12 ;  /* 0x0000000c9a007844 */ /* 0x000fe20000000200 */
[----:B------:R-:W4:Y:S01]  /*3740*/  MUFU.EX2 R31, R31 ;  /* 0x0000001f001f7308 */ /* 0x000f220000000800 */
[----:B--2---:R-:W-:-:S07]  /*3750*/  FADD.FTZ R79, R27, R26 ;  /* 0x0000001a1b4f7221 */ /* 0x004fce0000010000 */
[----:B------:R-:W2:Y:S01]  /*3760*/  MUFU.EX2 R34, R34 ;  /* 0x0000002200227308 */ /* 0x000ea20000000800 */
[C---:B---3--:R-:W-:Y:S01]  /*3770*/  FADD.FTZ R26, R30.reuse, R79 ;  /* 0x0000004f1e1a7221 */ /* 0x048fe20000010000 */
[----:B------:R-:W-:Y:S02]  /*3780*/  F2FP.BF16.F32.PACK_AB R21, R30, R27 ;  /* 0x0000001b1e15723e */ /* 0x000fe400000010ff */
[----:B0-----:R-:W-:Y:S02]  /*3790*/  F2FP.BF16.F32.PACK_AB R4, R52, R45 ;  /* 0x0000002d3404723e */ /* 0x001fe400000010ff */
[----:B------:R-:W-:Y:S02]  /*37a0*/  F2FP.BF16.F32.PACK_AB R6, R56, R49 ;  /* 0x000000313806723e */ /* 0x000fe400000010ff */
[----:B------:R-:W0:Y:S01]  /*37b0*/  MUFU.EX2 R38, R38 ;  /* 0x0000002600267308 */ /* 0x000e220000000800 */
[----:B----4-:R-:W-:Y:S01]  /*37c0*/  FADD.FTZ R79, R31, R26 ;  /* 0x0000001a1f4f7221 */ /* 0x010fe20000010000 */
[----:B------:R-:W-:Y:S01]  /*37d0*/  FADD.FTZ R26, R24, R83 ;  /* 0x00000053181a7221 */ /* 0x000fe20000010000 */
[----:B------:R-:W-:-:S03]  /*37e0*/  F2FP.BF16.F32.PACK_AB R24, R23, R24 ;  /* 0x000000181718723e */ /* 0x000fc600000010ff */
[----:B------:R-:W-:Y:S02]  /*37f0*/  FADD.FTZ R86, R23, R26 ;  /* 0x0000001a17567221 */ /* 0x000fe40000010000 */
[----:B------:R-:W3:Y:S01]  /*3800*/  MUFU.EX2 R39, R39 ;  /* 0x0000002700277308 */ /* 0x000ee20000000800 */
[C---:B--2---:R-:W-:Y:S01]  /*3810*/  FADD.FTZ R79, R34.reuse, R79 ;  /* 0x0000004f224f7221 */ /* 0x044fe20000010000 */
[----:B------:R-:W-:Y:S01]  /*3820*/  FADD.FTZ R83, R25, R86 ;  /* 0x0000005619537221 */ /* 0x000fe20000010000 */
[----:B------:R-:W-:-:S03]  /*3830*/  F2FP.BF16.F32.PACK_AB R23, R34, R31 ;  /* 0x0000001f2217723e */ /* 0x000fc600000010ff */
[----:B------:R-:W-:Y:S02]  /*3840*/  FADD.FTZ R86, R44, R83 ;  /* 0x000000532c567221 */ /* 0x000fe40000010000 */
[----:B------:R-:W2:Y:S01]  /*3850*/  MUFU.EX2 R46, R46 ;  /* 0x0000002e002e7308 */ /* 0x000ea20000000800 */
[----:B0-----:R-:W-:Y:S01]  /*3860*/  FADD.FTZ R26, R38, R79 ;  /* 0x0000004f261a7221 */ /* 0x001fe20000010000 */
[----:B------:R-:W-:Y:S01]  /*3870*/  FADD.FTZ R83, R45, R86 ;  /* 0x000000562d537221 */ /* 0x000fe20000010000 */
[----:B------:R0:W-:Y:S03]  /*3880*/  STSM.16.M88.4 [R17], R20 ;  /* 0x0000001411007844 */ /* 0x0001e60000000200 */
[----:B------:R-:W-:Y:S02]  /*3890*/  FADD.FTZ R86, R52, R83 ;  /* 0x0000005334567221 */ /* 0x000fe40000010000 */
[----:B------:R-:W4:Y:S01]  /*38a0*/  MUFU.EX2 R47, R47 ;  /* 0x0000002f002f7308 */ /* 0x000f220000000800 */
[----:B---3--:R-:W-:Y:S01]  /*38b0*/  FADD.FTZ R79, R39, R26 ;  /* 0x0000001a274f7221 */ /* 0x008fe20000010000 */
[----:B------:R-:W-:-:S04]  /*38c0*/  FADD.FTZ R83, R49, R86 ;  /* 0x0000005631537221 */ /* 0x000fc80000010000 */
[----:B------:R-:W-:Y:S02]  /*38d0*/  FADD.FTZ R83, R56, R83 ;  /* 0x0000005338537221 */ /* 0x000fe40000010000 */
[----:B------:R-:W3:Y:S01]  /*38e0*/  MUFU.EX2 R54, R54 ;  /* 0x0000003600367308 */ /* 0x000ee20000000800 */
[----:B--2---:R-:W-:Y:S01]  /*38f0*/  FADD.FTZ R26, R46, R79 ;  /* 0x0000004f2e1a7221 */ /* 0x004fe20000010000 */
[----:B------:R-:W-:Y:S01]  /*3900*/  FADD.FTZ R88, R10, R83 ;  /* 0x000000530a587221 */ /* 0x000fe20000010000 */
[----:B0-----:R-:W-:Y:S02]  /*3910*/  F2FP.BF16.F32.PACK_AB R20, R36, R33 ;  /* 0x000000212414723e */ /* 0x001fe400000010ff */
[----:B------:R-:W-:Y:S01]  /*3920*/  F2FP.BF16.F32.PACK_AB R22, R41, R40 ;  /* 0x000000282916723e */ /* 0x000fe200000010ff */
[----:B------:R-:W-:Y:S02]  /*3930*/  FADD.FTZ R88, R11, R88 ;  /* 0x000000580b587221 */ /* 0x000fe40000010000 */
[----:B------:R-:W0:Y:S01]  /*3940*/  MUFU.EX2 R55, R55 ;  /* 0x0000003700377308 */ /* 0x000e220000000800 */
[----:B----4-:R-:W-:Y:S01]  /*3950*/  FADD.FTZ R79, R47, R26 ;  /* 0x0000001a2f4f7221 */ /* 0x010fe20000010000 */
[----:B------:R-:W-:Y:S01]  /*3960*/  FADD.FTZ R7, R29, R88 ;  /* 0x000000581d077221 */ /* 0x000fe20000010000 */
[----:B------:R-:W-:-:S03]  /*3970*/  F2FP.BF16.F32.PACK_AB R27, R47, R46 ;  /* 0x0000002e2f1b723e */ /* 0x000fc600000010ff */
[----:B------:R-:W-:Y:S02]  /*3980*/  FADD.FTZ R14, R32, R7 ;  /* 0x00000007200e7221 */ /* 0x000fe40000010000 */
[----:B------:R-:W2:Y:S01]  /*3990*/  MUFU.EX2 R58, R58 ;  /* 0x0000003a003a7308 */ /* 0x000ea20000000800 */
[----:B---3--:R-:W-:Y:S01]  /*39a0*/  FADD.FTZ R26, R54, R79 ;  /* 0x0000004f361a7221 */ /* 0x008fe20000010000 */
[----:B------:R-:W-:-:S04]  /*39b0*/  FADD.FTZ R7, R33, R14 ;  /* 0x0000000e21077221 */ /* 0x000fc80000010000 */
[----:B------:R-:W-:Y:S02]  /*39c0*/  FADD.FTZ R7, R36, R7 ;  /* 0x0000000724077221 */ /* 0x000fe40000010000 */
[----:B------:R-:W3:Y:S01]  /*39d0*/  MUFU.EX2 R59, R59 ;  /* 0x0000003b003b7308 */ /* 0x000ee20000000800 */
[----:B0-----:R-:W-:Y:S01]  /*39e0*/  FADD.FTZ R79, R55, R26 ;  /* 0x0000001a374f7221 */ /* 0x001fe20000010000 */
[----:B------:R-:W-:-:S04]  /*39f0*/  FADD.FTZ R14, R40, R7 ;  /* 0x00000007280e7221 */ /* 0x000fc80000010000 */
[----:B------:R-:W-:Y:S02]  /*3a00*/  FADD.FTZ R14, R41, R14 ;  /* 0x0000000e290e7221 */ /* 0x000fe40000010000 */
[----:B------:R-:W0:Y:S01]  /*3a10*/  MUFU.EX2 R35, R35 ;  /* 0x0000002300237308 */ /* 0x000e220000000800 */
[----:B--2---:R-:W-:Y:S01]  /*3a20*/  FADD.FTZ R26, R58, R79 ;  /* 0x0000004f3a1a7221 */ /* 0x004fe20000010000 */
[----:B------:R-:W-:-:S04]  /*3a30*/  FADD.FTZ R15, R9, R14 ;  /* 0x0000000e090f7221 */ /* 0x000fc80000010000 */
[----:B------:R-:W-:Y:S02]  /*3a40*/  FADD.FTZ R15, R18, R15 ;  /* 0x0000000f120f7221 */ /* 0x000fe40000010000 */
[----:B------:R-:W2:Y:S01]  /*3a50*/  MUFU.EX2 R42, R42 ;  /* 0x0000002a002a7308 */ /* 0x000ea20000000800 */
[----:B---3--:R-:W-:Y:S01]  /*3a60*/  FADD.FTZ R86, R59, R26 ;  /* 0x0000001a3b567221 */ /* 0x008fe20000010000 */
[----:B------:R-:W-:Y:S02]  /*3a70*/  F2FP.BF16.F32.PACK_AB R26, R44, R25 ;  /* 0x000000192c1a723e */ /* 0x000fe400000010ff */
[----:B------:R-:W-:Y:S02]  /*3a80*/  F2FP.BF16.F32.PACK_AB R25, R39, R38 ;  /* 0x000000262719723e */ /* 0x000fe400000010ff */
[----:B------:R-:W-:Y:S02]  /*3a90*/  F2FP.BF16.F32.PACK_AB R7, R59, R58 ;  /* 0x0000003a3b07723e */ /* 0x000fe400000010ff */
[----:B------:R-:W3:Y:S01]  /*3aa0*/  MUFU.EX2 R43, R43 ;  /* 0x0000002b002b7308 */ /* 0x000ee20000000800 */
[----:B0-----:R-:W-:Y:S01]  /*3ab0*/  FADD.FTZ R5, R35, R86 ;  /* 0x0000005623057221 */ /* 0x001fe20000010000 */
[----:B------:R-:W-:Y:S06]  /*3ac0*/  STSM.16.M88.4 [R16], R24 ;  /* 0x0000001810007844 */ /* 0x000fec0000000200 */
[----:B------:R-:W0:Y:S01]  /*3ad0*/  MUFU.EX2 R50, R50 ;  /* 0x0000003200327308 */ /* 0x000e220000000800 */
[----:B--2---:R-:W-:-:S07]  /*3ae0*/  FADD.FTZ R12, R42, R5 ;  /* 0x000000052a0c7221 */ /* 0x004fce0000010000 */
[----:B------:R-:W2:Y:S01]  /*3af0*/  MUFU.EX2 R51, R51 ;  /* 0x0000003300337308 */ /* 0x000ea20000000800 */
[----:B---3--:R-:W-:-:S07]  /*3b00*/  FADD.FTZ R5, R43, R12 ;  /* 0x0000000c2b057221 */ /* 0x008fce0000010000 */
[----:B------:R-:W3:Y:S01]  /*3b10*/  MUFU.EX2 R62, R62 ;  /* 0x0000003e003e7308 */ /* 0x000ee20000000800 */
[----:B0-----:R-:W-:Y:S01]  /*3b20*/  FADD.FTZ R12, R50, R5 ;  /* 0x00000005320c7221 */ /* 0x001fe20000010000 */
[----:B------:R-:W-:-:S05]  /*3b30*/  F2FP.BF16.F32.PACK_AB R5, R55, R54 ;  /* 0x000000363705723e */ /* 0x000fca00000010ff */
[----:B------:R0:W-:Y:S01]  /*3b40*/  STSM.16.M88.4 [R2+0x24800], R4 ;  /* 0x0248000402007844 */ /* 0x0001e20000000200 */
[----:B-1----:R1:W4:Y:S01]  /*3b50*/  MUFU.EX2 R3, R78 ;  /* 0x0000004e00037308 */ /* 0x0023220000000800 */
[----:B--2---:R-:W-:-:S07]  /*3b60*/  FADD.FTZ R13, R51, R12 ;  /* 0x0000000c330d7221 */ /* 0x004fce0000010000 */
[----:B------:R-:W2:Y:S01]  /*3b70*/  MUFU.EX2 R66, R66 ;  /* 0x0000004200427308 */ /* 0x000ea20000000800 */
[C---:B---3--:R-:W-:Y:S01]  /*3b80*/  FADD.FTZ R12, R62.reuse, R13 ;  /* 0x0000000d3e0c7221 */ /* 0x048fe20000010000 */
[--C-:B-1----:R-:W-:Y:S01]  /*3b90*/  FFMA.FTZ R78, R91, UR26, -R85.reuse ;  /* 0x0000001a5b4e7c23 */ /* 0x102fe20008010855 */
[----:B------:R-:W-:Y:S01]  /*3ba0*/  FFMA.FTZ R85, R119, UR26, -R85 ;  /* 0x0000001a77557c23 */ /* 0x000fe20008010855 */
[----:B------:R-:W-:-:S04]  /*3bb0*/  F2FP.BF16.F32.PACK_AB R21, R62, R51 ;  /* 0x000000333e15723e */ /* 0x000fc800000010ff */
[----:B------:R-:W1:Y:S01]  /*3bc0*/  MUFU.EX2 R63, R63 ;  /* 0x0000003f003f7308 */ /* 0x000e620000000800 */
[----:B----4-:R-:W-:Y:S01]  /*3bd0*/  FADD.FTZ R13, R3, R12 ;  /* 0x0000000c030d7221 */ /* 0x010fe20000010000 */
[----:B------:R-:W-:-:S06]  /*3be0*/  F2FP.BF16.F32.PACK_AB R12, R11, R10 ;  /* 0x0000000a0b0c723e */ /* 0x000fcc00000010ff */
[----:B------:R-:W3:Y:S01]  /*3bf0*/  MUFU.EX2 R28, R28 ;  /* 0x0000001c001c7308 */ /* 0x000ee20000000800 */
[C---:B--2---:R-:W-:Y:S01]  /*3c00*/  FADD.FTZ R14, R66.reuse, R13 ;  /* 0x0000000d420e7221 */ /* 0x044fe20000010000 */
[----:B------:R-:W-:Y:S02]  /*3c10*/  F2FP.BF16.F32.PACK_AB R23, R66, R3 ;  /* 0x000000034217723e */ /* 0x000fe400000010ff */
[----:B------:R-:W-:-:S04]  /*3c20*/  F2FP.BF16.F32.PACK_AB R13, R42, R35 ;  /* 0x000000232a0d723e */ /* 0x000fc800000010ff */
[----:B------:R-:W2:Y:S01]  /*3c30*/  MUFU.EX2 R70, R70 ;  /* 0x0000004600467308 */ /* 0x000ea20000000800 */
[----:B-1----:R-:W-:Y:S01]  /*3c40*/  FADD.FTZ R11, R63, R14 ;  /* 0x0000000e3f0b7221 */ /* 0x002fe20000010000 */
[----:B------:R-:W-:-:S06]  /*3c50*/  F2FP.BF16.F32.PACK_AB R14, R32, R29 ;  /* 0x0000001d200e723e */ /* 0x000fcc00000010ff */
[----:B------:R-:W1:Y:S01]  /*3c60*/  MUFU.EX2 R37, R37 ;  /* 0x0000002500257308 */ /* 0x000e620000000800 */
[----:B---3--:R-:W-:Y:S01]  /*3c70*/  FADD.FTZ R30, R28, R15 ;  /* 0x0000000f1c1e7221 */ /* 0x008fe20000010000 */
[----:B------:R-:W-:-:S05]  /*3c80*/  F2FP.BF16.F32.PACK_AB R15, R50, R43 ;  /* 0x0000002b320f723e */ /* 0x000fca00000010ff */
[----:B------:R3:W-:Y:S01]  /*3c90*/  STSM.16.M88.4 [R156], R12 ;  /* 0x0000000c9c007844 */ /* 0x0007e20000000200 */
[----:B------:R-:W0:Y:S01]  /*3ca0*/  MUFU.EX2 R67, R67 ;  /* 0x0000004300437308 */ /* 0x000e220000000800 */
[----:B--2---:R-:W-:Y:S02]  /*3cb0*/  FADD.FTZ R10, R70, R11 ;  /* 0x0000000b460a7221 */ /* 0x004fe40000010000 */
[----:B------:R-:W-:Y:S05]  /*3cc0*/  STSM.16.M88.4 [R17+0x6000], R20 ;  /* 0x0060001411007844 */ /* 0x000fea0000000200 */
[----:B------:R-:W2:Y:S01]  /*3cd0*/  MUFU.EX2 R48, R48 ;  /* 0x0000003000307308 */ /* 0x000ea20000000800 */
[----:B-1----:R-:W-:-:S07]  /*3ce0*/  FADD.FTZ R11, R37, R30 ;  /* 0x0000001e250b7221 */ /* 0x002fce0000010000 */
[----:B------:R-:W1:Y:S01]  /*3cf0*/  MUFU.EX2 R74, R74 ;  /* 0x0000004a004a7308 */ /* 0x000e620000000800 */
[----:B0-----:R-:W-:-:S07]  /*3d00*/  FADD.FTZ R5, R67, R10 ;  /* 0x0000000a43057221 */ /* 0x001fce0000010000 */
[----:B------:R-:W0:Y:S01]  /*3d10*/  MUFU.EX2 R53, R53 ;  /* 0x0000003500357308 */ /* 0x000e220000000800 */
[----:B--2---:R-:W-:-:S07]  /*3d20*/  FADD.FTZ R6, R48, R11 ;  /* 0x0000000b30067221 */ /* 0x004fce0000010000 */
[----:B------:R-:W2:Y:S01]  /*3d30*/  MUFU.EX2 R71, R71 ;  /* 0x0000004700477308 */ /* 0x000ea20000000800 */
[----:B-1----:R-:W-:-:S07]  /*3d40*/  FADD.FTZ R4, R74, R5 ;  /* 0x000000054a047221 */ /* 0x002fce0000010000 */
[----:B------:R-:W1:Y:S01]  /*3d50*/  MUFU.EX2 R57, R57 ;  /* 0x0000003900397308 */ /* 0x000e620000000800 */
[C---:B0-----:R-:W-:Y:S01]  /*3d60*/  FADD.FTZ R6, R53.reuse, R6 ;  /* 0x0000000635067221 */ /* 0x041fe20000010000 */
[----:B------:R-:W-:-:S06]  /*3d70*/  F2FP.BF16.F32.PACK_AB R48, R53, R48 ;  /* 0x000000303530723e */ /* 0x000fcc00000010ff */
[----:B------:R-:W0:Y:S01]  /*3d80*/  MUFU.EX2 R78, R78 ;  /* 0x0000004e004e7308 */ /* 0x000e220000000800 */
[----:B--2---:R-:W-:-:S07]  /*3d90*/  FADD.FTZ R5, R71, R4 ;  /* 0x0000000447057221 */ /* 0x004fce0000010000 */
[----:B------:R-:W2:Y:S01]  /*3da0*/  MUFU.EX2 R64, R64 ;  /* 0x0000004000407308 */ /* 0x000ea20000000800 */
[----:B-1----:R-:W-:Y:S01]  /*3db0*/  FADD.FTZ R7, R57, R6 ;  /* 0x0000000639077221 */ /* 0x002fe20000010000 */
[----:B------:R-:W-:-:S06]  /*3dc0*/  F2FP.BF16.F32.PACK_AB R6, R37, R28 ;  /* 0x0000001c2506723e */ /* 0x000fcc00000010ff */
[----:B------:R-:W1:Y:S01]  /*3dd0*/  MUFU.EX2 R75, R75 ;  /* 0x0000004b004b7308 */ /* 0x000e620000000800 */
[----:B0-----:R-:W-:Y:S01]  /*3de0*/  FADD.FTZ R4, R78, R5 ;  /* 0x000000054e047221 */ /* 0x001fe20000010000 */
[----:B------:R-:W-:Y:S02]  /*3df0*/  F2FP.BF16.F32.PACK_AB R5, R70, R63 ;  /* 0x0000003f4605723e */ /* 0x000fe400000010ff */
[----:B------:R-:W-:-:S04]  /*3e00*/  F2FP.BF16.F32.PACK_AB R49, R78, R71 ;  /* 0x000000474e31723e */ /* 0x000fc800000010ff */
[----:B------:R-:W0:Y:S01]  /*3e10*/  MUFU.EX2 R60, R60 ;  /* 0x0000003c003c7308 */ /* 0x000e220000000800 */
[C---:B--2---:R-:W-:Y:S01]  /*3e20*/  FADD.FTZ R7, R64.reuse, R7 ;  /* 0x0000000740077221 */ /* 0x044fe20000010000 */
[----:B------:R-:W-:-:S06]  /*3e30*/  F2FP.BF16.F32.PACK_AB R50, R64, R57 ;  /* 0x000000394032723e */ /* 0x000fcc00000010ff */
[----:B------:R-:W2:Y:S01]  /*3e40*/  MUFU.EX2 R82, R82 ;  /* 0x0000005200527308 */ /* 0x000ea20000000800 */
[----:B-1----:R-:W-:Y:S01]  /*3e50*/  FADD.FTZ R3, R75, R4 ;  /* 0x000000044b037221 */ /* 0x002fe20000010000 */
[----:B------:R-:W-:-:S06]  /*3e60*/  F2FP.BF16.F32.PACK_AB R4, R18, R9 ;  /* 0x000000091204723e */ /* 0x000fcc00000010ff */
[----:B------:R-:W1:Y:S01]  /*3e70*/  MUFU.EX2 R61, R61 ;  /* 0x0000003d003d7308 */ /* 0x000e620000000800 */
[----:B0-----:R-:W-:-:S07]  /*3e80*/  FADD.FTZ R24, R60, R7 ;  /* 0x000000073c187221 */ /* 0x001fce0000010000 */
[----:B------:R-:W0:Y:S01]  /*3e90*/  MUFU.EX2 R19, R98 ;  /* 0x0000006200137308 */ /* 0x000e220000000800 */
[C---:B--2---:R-:W-:Y:S01]  /*3ea0*/  FADD.FTZ R10, R82.reuse, R3 ;  /* 0x00000003520a7221 */ /* 0x044fe20000010000 */
[----:B------:R-:W-:-:S06]  /*3eb0*/  F2FP.BF16.F32.PACK_AB R51, R82, R75 ;  /* 0x0000004b5233723e */ /* 0x000fcc00000010ff */
[----:B------:R-:W2:Y:S01]  /*3ec0*/  MUFU.EX2 R65, R65 ;  /* 0x0000004100417308 */ /* 0x000ea20000000800 */
[C---:B-1----:R-:W-:Y:S01]  /*3ed0*/  FADD.FTZ R24, R61.reuse, R24 ;  /* 0x000000183d187221 */ /* 0x042fe20000010000 */
[----:B------:R-:W-:-:S06]  /*3ee0*/  F2FP.BF16.F32.PACK_AB R60, R61, R60 ;  /* 0x0000003c3d3c723e */ /* 0x000fcc00000010ff */
[----:B------:R-:W1:Y:S01]  /*3ef0*/  MUFU.EX2 R44, R99 ;  /* 0x00000063002c7308 */ /* 0x000e620000000800 */
[----:B0-----:R-:W-:-:S07]  /*3f00*/  FADD.FTZ R3, R19, R10 ;  /* 0x0000000a13037221 */ /* 0x001fce0000010000 */
[----:B------:R-:W3:Y:S01]  /*3f10*/  MUFU.EX2 R68, R68 ;  /* 0x0000004400447308 */ /* 0x000ee20000000800 */
[----:B--2---:R-:W-:-:S07]  /*3f20*/  FADD.FTZ R7, R65, R24 ;  /* 0x0000001841077221 */ /* 0x004fce0000010000 */
[----:B------:R-:W0:Y:S01]  /*3f30*/  MUFU.EX2 R102, R102 ;  /* 0x0000006600667308 */ /* 0x000e220000000800 */
[C---:B-1----:R-:W-:Y:S01]  /*3f40*/  FADD.FTZ R3, R44.reuse, R3 ;  /* 0x000000032c037221 */ /* 0x042fe20000010000 */
[----:B------:R-:W-:-:S06]  /*3f50*/  F2FP.BF16.F32.PACK_AB R61, R44, R19 ;  /* 0x000000132c3d723e */ /* 0x000fcc00000010ff */
[----:B------:R-:W1:Y:S01]  /*3f60*/  MUFU.EX2 R69, R69 ;  /* 0x0000004500457308 */ /* 0x000e620000000800 */
[----:B---3--:R-:W-:Y:S01]  /*3f70*/  FADD.FTZ R14, R68, R7 ;  /* 0x00000007440e7221 */ /* 0x008fe20000010000 */
[----:B------:R-:W-:Y:S02]  /*3f80*/  F2FP.BF16.F32.PACK_AB R7, R74, R67 ;  /* 0x000000434a07723e */ /* 0x000fe400000010ff */
[----:B------:R-:W-:-:S03]  /*3f90*/  F2FP.BF16.F32.PACK_AB R62, R68, R65 ;  /* 0x00000041443e723e */ /* 0x000fc600000010ff */
[----:B------:R2:W-:Y:S01]  /*3fa0*/  STSM.16.M88.4 [R16+0x6000], R4 ;  /* 0x0060000410007844 */ /* 0x0005e20000000200 */
[----:B------:R-:W3:Y:S01]  /*3fb0*/  MUFU.EX2 R103, R103 ;  /* 0x0000006700677308 */ /* 0x000ee20000000800 */
[----:B0-----:R-:W-:Y:S02]  /*3fc0*/  FADD.FTZ R12, R102, R3 ;  /* 0x00000003660c7221 */ /* 0x001fe40000010000 */
[----:B------:R0:W-:Y:S05]  /*3fd0*/  STSM.16.M88.4 [R2+0x2a800], R48 ;  /* 0x02a8003002007844 */ /* 0x0001ea0000000200 */
[----:B------:R-:W4:Y:S01]  /*3fe0*/  MUFU.EX2 R72, R72 ;  /* 0x0000004800487308 */ /* 0x000f220000000800 */
[----:B-1----:R-:W-:-:S07]  /*3ff0*/  FADD.FTZ R9, R69, R14 ;  /* 0x0000000e45097221 */ /* 0x002fce0000010000 */
[----:B------:R-:W1:Y:S01]  /*4000*/  MUFU.EX2 R106, R106 ;  /* 0x0000006a006a7308 */ /* 0x000e620000000800 */
[C---:B---3--:R-:W-:Y:S01]  /*4010*/  FADD.FTZ R3, R103.reuse, R12 ;  /* 0x0000000c67037221 */ /* 0x048fe20000010000 */
[----:B------:R-:W-:-:S05]  /*4020*/  F2FP.BF16.F32.PACK_AB R63, R103, R102 ;  /* 0x00000066673f723e */ /* 0x000fca00000010ff */
[----:B------:R0:W-:Y:S01]  /*4030*/  STSM.16.M88.4 [R155], R60 ;  /* 0x0000003c9b007844 */ /* 0x0001e20000000200 */
[----:B------:R-:W3:Y:S01]  /*4040*/  MUFU.EX2 R73, R73 ;  /* 0x0000004900497308 */ /* 0x000ee20000000800 */
[C---:B----4-:R-:W-:Y:S01]  /*4050*/  FADD.FTZ R14, R72.reuse, R9 ;  /* 0x00000009480e7221 */ /* 0x050fe20000010000 */
[----:B------:R-:W-:-:S06]  /*4060*/  F2FP.BF16.F32.PACK_AB R72, R72, R69 ;  /* 0x000000454848723e */ /* 0x000fcc00000010ff */
[----:B------:R-:W4:Y:S01]  /*4070*/  MUFU.EX2 R107, R107 ;  /* 0x0000006b006b7308 */ /* 0x000f220000000800 */
[----:B-1----:R-:W-:-:S07]  /*4080*/  FADD.FTZ R12, R106, R3 ;  /* 0x000000036a0c7221 */ /* 0x002fce0000010000 */
[----:B------:R-:W1:Y:S01]  /*4090*/  MUFU.EX2 R76, R76 ;  /* 0x0000004c004c7308 */ /* 0x000e620000000800 */
[----:B---3--:R-:W-:-:S07]  /*40a0*/  FADD.FTZ R9, R73, R14 ;  /* 0x0000000e49097221 */ /* 0x008fce0000010000 */
[----:B------:R-:W3:Y:S01]  /*40b0*/  MUFU.EX2 R110, R110 ;  /* 0x0000006e006e7308 */ /* 0x000ee20000000800 */
[----:B----4-:R-:W-:-:S07]  /*40c0*/  FADD.FTZ R3, R107, R12 ;  /* 0x0000000c6b037221 */ /* 0x010fce0000010000 */
[----:B------:R-:W4:Y:S01]  /*40d0*/  MUFU.EX2 R77, R77 ;  /* 0x0000004d004d7308 */ /* 0x000f220000000800 */
[C---:B-1----:R-:W-:Y:S01]  /*40e0*/  FADD.FTZ R14, R76.reuse, R9 ;  /* 0x000000094c0e7221 */ /* 0x042fe20000010000 */
[----:B------:R-:W-:Y:S02]  /*40f0*/  F2FP.BF16.F32.PACK_AB R74, R76, R73 ;  /* 0x000000494c4a723e */ /* 0x000fe400000010ff */
[----:B------:R-:W-:-:S04]  /*4100*/  F2FP.BF16.F32.PACK_AB R73, R107, R106 ;  /* 0x0000006a6b49723e */ /* 0x000fc800000010ff */
[----:B------:R-:W2:Y:S01]  /*4110*/  MUFU.EX2 R111, R111 ;  /* 0x0000006f006f7308 */ /* 0x000ea20000000800 */
[----:B---3--:R-:W-:-:S07]  /*4120*/  FADD.FTZ R12, R110, R3 ;  /* 0x000000036e0c7221 */ /* 0x008fce0000010000 */
[----:B------:R-:W1:Y:S01]  /*4130*/  MUFU.EX2 R80, R113 ;  /* 0x0000007100507308 */ /* 0x000e620000000800 */
[----:B----4-:R-:W-:-:S07]  /*4140*/  FADD.FTZ R3, R77, R14 ;  /* 0x0000000e4d037221 */ /* 0x010fce0000010000 */
[----:B------:R-:W3:Y:S01]  /*4150*/  MUFU.EX2 R13, R114 ;  /* 0x00000072000d7308 */ /* 0x000ee20000000800 */
[C---:B--2---:R-:W-:Y:S01]  /*4160*/  FADD.FTZ R4, R111.reuse, R12 ;  /* 0x0000000c6f047221 */ /* 0x044fe20000010000 */
[----:B------:R-:W-:-:S05]  /*4170*/  F2FP.BF16.F32.PACK_AB R75, R111, R110 ;  /* 0x0000006e6f4b723e */ /* 0x000fca00000010ff */
[----:B------:R0:W-:Y:S01]  /*4180*/  STSM.16.M88.4 [R17+0xc000], R72 ;  /* 0x00c0004811007844 */ /* 0x0001e20000000200 */
[----:B------:R-:W-:Y:S01]  /*4190*/  MUFU.EX2 R81, R81 ;  /* 0x0000005100517308 */ /* 0x000fe20000000800 */
[C---:B-1----:R-:W-:Y:S01]  /*41a0*/  FADD.FTZ R6, R80.reuse, R3 ;  /* 0x0000000350067221 */ /* 0x042fe20000010000 */
[----:B------:R-:W-:-:S06]  /*41b0*/  F2FP.BF16.F32.PACK_AB R12, R80, R77 ;  /* 0x0000004d500c723e */ /* 0x000fcc00000010ff */
[----:B------:R-:W1:Y:S01]  /*41c0*/  MUFU.EX2 R84, R84 ;  /* 0x0000005400547308 */ /* 0x000e620000000800 */
[----:B---3--:R-:W-:-:S07]  /*41d0*/  FADD.FTZ R3, R13, R4 ;  /* 0x000000040d037221 */ /* 0x008fce0000010000 */
[----:B------:R-:W2:Y:S08]  /*41e0*/  MUFU.EX2 R10, R115 ;  /* 0x00000073000a7308 */ /* 0x000eb00000000800 */
[----:B------:R-:W3:Y:S01]  /*41f0*/  MUFU.EX2 R118, R118 ;  /* 0x0000007600767308 */ /* 0x000ee20000000800 */
[----:B-1----:R-:W-:Y:S01]  /*4200*/  F2FP.BF16.F32.PACK_AB R14, R84, R81 ;  /* 0x00000051540e723e */ /* 0x002fe200000010ff */
[----:B------:R-:W-:-:S04]  /*4210*/  FADD.FTZ R81, R81, R6 ;  /* 0x0000000651517221 */ /* 0x000fc80000010000 */
[----:B------:R-:W-:Y:S02]  /*4220*/  FADD.FTZ R4, R84, R81 ;  /* 0x0000005154047221 */ /* 0x000fe40000010000 */
[----:B------:R-:W1:Y:S01]  /*4230*/  MUFU.EX2 R85, R85 ;  /* 0x0000005500557308 */ /* 0x000e620000000800 */
[C---:B--2---:R-:W-:Y:S01]  /*4240*/  F2FP.BF16.F32.PACK_AB R13, R10.reuse, R13 ;  /* 0x0000000d0a0d723e */ /* 0x044fe200000010ff */
[----:B------:R-:W-:-:S04]  /*4250*/  FADD.FTZ R3, R10, R3 ;  /* 0x000000030a037221 */ /* 0x000fc80000010000 */
[----:B---3--:R-:W-:Y:S01]  /*4260*/  FADD.FTZ R6, R118, R3 ;  /* 0x0000000376067221 */ /* 0x008fe20000010000 */
[----:B-1----:R-:W-:-:S03]  /*4270*/  F2FP.BF16.F32.PACK_AB R15, R85, R118 ;  /* 0x00000076550f723e */ /* 0x002fc600000010ff */
[----:B------:R-:W-:Y:S02]  /*4280*/  FADD.FTZ R6, R85, R6 ;  /* 0x0000000655067221 */ /* 0x000fe40000010000 */
[----:B------:R0:W-:Y:S01]  /*4290*/  STSM.16.M88.4 [R16+0xc000], R12 ;  /* 0x00c0000c10007844 */ /* 0x0001e20000000200 */
[----:B------:R1:W-:Y:S06]  /*42a0*/  MEMBAR.ALL.CTA ;  /* 0x0000000000007992 */ /* 0x0003ec0000008000 */
[----:B-1----:R-:W1:Y:S02]  /*42b0*/  FENCE.VIEW.ASYNC.S ;  /* 0x00000000000073c6 */ /* 0x002e640000000000 */
[----:B-1----:R-:W-:Y:S01]  /*42c0*/  NOP ;  /* 0x0000000000007918 */ /* 0x002fe20000000000 */
[----:B------:R-:W-:Y:S05]  /*42d0*/  @!P2 BRA `(.L_x_131) ;  /* 0x0000002800cca947 */ /* 0x000fea0003800000 */
[----:B------:R-:W-:Y:S01]  /*42e0*/  IMAD.MOV.U32 R9, RZ, RZ, R8 ;  /* 0x000000ffff097224 */ /* 0x000fe200078e0008 */
[----:B------:R-:W-:Y:S01]  /*42f0*/  CS2R R150, SRZ ;  /* 0x0000000000967805 */ /* 0x000fe2000001ff00 */
[----:B------:R-:W-:Y:S01]  /*4300*/  IMAD.MOV.U32 R3, RZ, RZ, R0 ;  /* 0x000000ffff037224 */ /* 0x000fe200078e0000 */
        /* <DEDUP_REMOVED lines=15> */
[----:B------:R-:W-:Y:S01]  /*4400*/  UIADD3 UR28, UR48, -0x2, URZ ;  /* 0xfffffffe301c7890 */ /* 0x000fe2000fffe03f */
[----:B------:R-:W-:Y:S01]  /*4410*/  UMOV UR20, UR38 ;  /* 0x0000002600147c82 */ /* 0x000fe20008000000 */
[----:B------:R-:W-:Y:S01]  /*4420*/  UMOV UR27, UR39 ;  /* 0x00000027001b7c82 */ /* 0x000fe20008000000 */
[----:B------:R-:W-:-:S09]  /*4430*/  ULDC UR26, c[0x0][0x988] ;  /* 0x00026200001a7ab9 */ /* 0x000fd20000000800 */
.L_x_140:
[----:B------:R-:W-:Y:S01]  /*4440*/  UIADD3 UR39, UR27, 0x1, URZ ;  /* 0x000000011b277890 */ /* 0x000fe2000fffe03f */
[----:B------:R-:W-:-:S03]  /*4450*/  ISETP.NE.AND P3, PT, RZ, UR44, PT ;  /* 0x0000002cff007c0c */ /* 0x000fc6000bf65270 */
[----:B------:R-:W-:-:S04]  /*4460*/  UISETP.NE.AND UP0, UPT, UR39, 0x2, UPT ;  /* 0x000000022700788c */ /* 0x000fc8000bf05270 */
[----:B------:R-:W-:Y:S02]  /*4470*/  USEL UR38, URZ, 0x1, UP0 ;  /* 0x000000013f267887 */ /* 0x000fe40008000000 */
[----:B------:R-:W-:Y:S02]  /*4480*/  USEL UR39, UR39, URZ, UP0 ;  /* 0x0000003f27277287 */ /* 0x000fe40008000000 */
[----:B------:R-:W-:Y:S02]  /*4490*/  ULOP3.LUT UR38, UR20, UR38, URZ, 0x3c, !UPT ;  /* 0x0000002614267292 */ /* 0x000fe4000f8e3c3f */
[----:B--2---:R-:W-:Y:S10]  /*44a0*/  @P3 BRA `(.L_x_132) ;  /* 0x00000000002c3947 */ /* 0x004ff40003800000 */
[----:B------:R-:W-:Y:S05]  /*44b0*/  @!P0 BRA `(.L_x_133) ;  /* 0x0000000000048947 */ /* 0x000fea0003800000 */
[----:B------:R-:W-:Y:S01]  /*44c0*/  BPT.TRAP 0x1 ;  /* 0x000000040000795c */ /* 0x000fe20000300000 */
.L_x_133:
[----:B------:R-:W-:Y:S01]  /*44d0*/  ULEA UR6, UR39, UR40, 0x3 ;  /* 0x0000002827067291 */ /* 0x000fe2000f8e183f */
[----:B------:R-:W-:-:S05]  /*44e0*/  IMAD.U32 R0, RZ, RZ, UR38 ;  /* 0x00000026ff007e24 */ /* 0x000fca000f8e00ff */
[----:B------:R-:W-:-:S04]  /*44f0*/  SHF.L.U32 R0, R0, 0x1f, RZ ;  /* 0x0000001f00007819 */ /* 0x000fc800000006ff */
[----:B------:R1:W2:Y:S01]  /*4500*/  SYNCS.PHASECHK.TRANS64.TRYWAIT P2, [UR6+0x30830], R0 ;  /* 0x03083000ff0075a7 */ /* 0x0002a20008040146 */
[----:B------:R-:W-:Y:S05]  /*4510*/  @!P0 BRA `(.L_x_134) ;  /* 0x0000000000048947 */ /* 0x000fea0003800000 */
[----:B------:R-:W-:Y:S01]  /*4520*/  BPT.TRAP 0x1 ;  /* 0x000000040000795c */ /* 0x000fe20000300000 */
.L_x_134:
[----:B--2---:R-:W-:Y:S05]  /*4530*/  @P2 BRA `(.L_x_132) ;  /* 0x0000000000082947 */ /* 0x004fea0003800000 */
[----:B------:R-:W2:Y:S02]  /*4540*/  SYNCS.PHASECHK.TRANS64.TRYWAIT P2, [UR6+0x30830], R0 ;  /* 0x03083000ff0075a7 */ /* 0x000ea40008040146 */
[----:B--2---:R-:W-:Y:S05]  /*4550*/  @!P2 BRA `(.L_x_135) ;  /* 0x0000008800e4a947 */ /* 0x004fea0003800000 */
.L_x_132:
[----:B--2---:R-:W2:Y:S01]  /*4560*/  S2R R5, SR_TID.X ;  /* 0x0000000000057919 */ /* 0x004ea20000002100 */
[----:B------:R-:W-:Y:S01]  /*4570*/  UIMAD UR6, UR39, 0x600, UR24 ;  /* 0x00000600270678a4 */ /* 0x000fe2000f8e0218 */
[----:B------:R-:W-:Y:S01]  /*4580*/  UMOV UR7, 0x40000040 ;  /* 0x4000004000077882 */ /* 0x000fe20000000000 */
[----:B------:R-:W-:Y:S02]  /*4590*/  UMOV UR11, 0x40000040 ;  /* 0x40000040000b7882 */ /* 0x000fe40000000000 */
[----:B------:R-:W-:Y:S02]  /*45a0*/  UIADD3 UR10, UR6, 0x2, URZ ;  /* 0x00000002060a7890 */ /* 0x000fe4000fffe03f */
[----:B------:R-:W-:Y:S01]  /*45b0*/  UIADD3 UR14, UR6, 0x4, URZ ;  /* 0x00000004060e7890 */ /* 0x000fe2000fffe03f */
[----:B------:R-:W-:Y:S01]  /*45c0*/  UMOV UR15, 0x40000040 ;  /* 0x40000040000f7882 */ /* 0x000fe20000000000 */
[----:B------:R-:W-:Y:S01]  /*45d0*/  UIADD3 UR18, UR6, 0x6, URZ ;  /* 0x0000000606127890 */ /* 0x000fe2000fffe03f */
[----:B------:R-:W-:Y:S01]  /*45e0*/  UMOV UR19, 0x40000040 ;  /* 0x4000004000137882 */ /* 0x000fe20000000000 */
[----:B--2---:R-:W-:-:S05]  /*45f0*/  SHF.R.U32.HI R5, RZ, 0x7, R5 ;  /* 0x00000007ff057819 */ /* 0x004fca0000011605 */
[----:B-1----:R-:W-:-:S05]  /*4600*/  VIADD R0, R5, 0x8 ;  /* 0x0000000805007836 */ /* 0x002fca0000000000 */
[----:B------:R1:W-:Y:S06]  /*4610*/  BAR.SYNC.DEFER_BLOCKING R0, 0x100 ;  /* 0x000400000000751d */ /* 0x0003ec0000010000 */
[----:B0-----:R-:W-:-:S06]  /*4620*/  WARPGROUP.ARRIVE ;  /* 0x00000000000079c5 */ /* 0x001fcc0000000000 */
        /* <DEDUP_REMOVED lines=14> */
.L_x_137:
[----:B------:R-:W-:Y:S01]  /*4710*/  ULEA UR6, UR27, UR40, 0x3 ;  /* 0x000000281b067291 */ /* 0x000fe2000f8e183f */
[----:B------:R-:W-:-:S05]  /*4720*/  IMAD.U32 R0, RZ, RZ, UR20 ;  /* 0x00000014ff007e24 */ /* 0x000fca000f8e00ff */
[----:B------:R-:W-:-:S04]  /*4730*/  SHF.L.U32 R0, R0, 0x1f, RZ ;  /* 0x0000001f00007819 */ /* 0x000fc800000006ff */
[----:B------:R0:W1:Y:S01]  /*4740*/  SYNCS.PHASECHK.TRANS64.TRYWAIT P2, [UR6+0x30850], R0 ;  /* 0x03085000ff0075a7 */ /* 0x0000620008040146 */
[----:B------:R-:W-:Y:S05]  /*4750*/  @!P0 BRA `(.L_x_138) ;  /* 0x0000000000048947 */ /* 0x000fea0003800000 */
[----:B------:R-:W-:Y:S01]  /*4760*/  BPT.TRAP 0x1 ;  /* 0x000000040000795c */ /* 0x000fe20000300000 */
.L_x_138:
[----:B-1----:R-:W-:Y:S05]  /*4770*/  @P2 BRA `(.L_x_136) ;  /* 0x0000000000082947 */ /* 0x002fea0003800000 */
[----:B------:R-:W1:Y:S02]  /*4780*/  SYNCS.PHASECHK.TRANS64.TRYWAIT P2, [UR6+0x30850], R0 ;  /* 0x03085000ff0075a7 */ /* 0x000e640008040146 */
[----:B-1----:R-:W-:Y:S05]  /*4790*/  @!P2 BRA `(.L_x_139) ;  /* 0x00000088006ca947 */ /* 0x002fea0003800000 */
.L_x_136:
[----:B------:R-:W-:Y:S01]  /*47a0*/  UIADD3 UR7, UR25, 0x1e800, URZ ;  /* 0x0001e80019077890 */ /* 0x000fe2000fffe03f */
[----:B------:R-:W-:Y:S01]  /*47b0*/  WARPGROUP.ARRIVE ;  /* 0x00000000000079c5 */ /* 0x000fe20000000000 */
[----:B------:R-:W-:Y:S01]  /*47c0*/  UIADD3 UR6, UR40, 0x400, URZ ;  /* 0x0000040028067890 */ /* 0x000fe2000fffe03f */
[----:B01----:R-:W-:Y:S01]  /*47d0*/  FMNMX.FTZ R0, R24, R3, !PT ;  /* 0x0000000318007209 */ /* 0x003fe20007810000 */
[----:B------:R-:W-:-:S03]  /*47e0*/  USHF.R.U32.HI UR7, URZ, 0x4, UR7 ;  /* 0x000000043f077899 */ /* 0x000fc60008011607 */
[----:B------:R-:W0:Y:S01]  /*47f0*/  S2R R13, SR_TID.X ;  /* 0x00000000000d7919 */ /* 0x000e220000002100 */
[----:B------:R-:W-:Y:S01]  /*4800*/  USHF.R.U32.HI UR6, URZ, 0x4, UR6 ;  /* 0x000000043f067899 */ /* 0x000fe20008011606 */
[----:B------:R-:W-:Y:S01]  /*4810*/  FMNMX.FTZ R5, R25, R0, !PT ;  /* 0x0000000019057209 */ /* 0x000fe20007810000 */
[----:B------:R-:W-:Y:S02]  /*4820*/  ULOP3.LUT UR10, UR7, 0x3fff, URZ, 0xc0, !UPT ;  /* 0x00003fff070a7892 */ /* 0x000fe4000f8ec03f */
[----:B------:R-:W-:Y:S01]  /*4830*/  ULOP3.LUT UR7, UR6, 0x3fff, URZ, 0xc0, !UPT ;  /* 0x00003fff06077892 */ /* 0x000fe2000f8ec03f */
[----:B------:R-:W-:Y:S01]  /*4840*/  FMNMX.FTZ R0, R28, R5, !PT ;  /* 0x000000051c007209 */ /* 0x000fe20007810000 */
[----:B------:R-:W-:Y:S02]  /*4850*/  ULOP3.LUT UR6, UR10, 0x10000, URZ, 0xfc, !UPT ;  /* 0x000100000a067892 */ /* 0x000fe4000f8efc3f */
[----:B------:R-:W-:Y:S01]  /*4860*/  UIMAD UR7, UR27, 0x600, UR7 ;  /* 0x000006001b0778a4 */ /* 0x000fe2000f8e0207 */
[----:B------:R-:W-:Y:S01]  /*4870*/  FMNMX.FTZ R5, R29, R0, !PT ;  /* 0x000000001d057209 */ /* 0x000fe20007810000 */
[----:B------:R-:W-:Y:S01]  /*4880*/  UMOV UR21, 0x40000040 ;  /* 0x4000004000157882 */ /* 0x000fe20000000000 */
[----:B------:R-:W-:-:S02]  /*4890*/  UMOV UR23, 0x40000040 ;  /* 0x4000004000177882 */ /* 0x000fc40000000000 */
        /* <DEDUP_REMOVED lines=10> */
[----:B------:R-:W-:Y:S02]  /*4940*/  FMNMX.FTZ R7, R37, R0, !PT ;  /* 0x0000000025077209 */ /* 0x000fe40007810000 */
[----:B------:R-:W-:Y:S02]  /*4950*/  FMNMX.FTZ R0, R26, R9, !PT ;  /* 0x000000091a007209 */ /* 0x000fe40007810000 */
[----:B------:R-:W-:Y:S02]  /*4960*/  FMNMX.FTZ R8, R40, R7, !PT ;  /* 0x0000000728087209 */ /* 0x000fe40007810000 */
[----:B------:R-:W-:Y:S02]  /*4970*/  FMNMX.FTZ R5, R27, R0, !PT ;  /* 0x000000001b057209 */ /* 0x000fe40007810000 */
[----:B------:R-:W-:Y:S02]  /*4980*/  FMNMX.FTZ R7, R41, R8, !PT ;  /* 0x0000000829077209 */ /* 0x000fe40007810000 */
[----:B------:R-:W-:-:S02]  /*4990*/  FMNMX.FTZ R0, R30, R5, !PT ;  /* 0x000000051e007209 */ /* 0x000fc40007810000 */
        /* <DEDUP_REMOVED lines=26> */
[----:B------:R-:W-:Y:S01]  /*4b40*/  FMNMX.FTZ R7, R69, R8, !PT ;  /* 0x0000000845077209 */ /* 0x000fe20007810000 */
[----:B------:R-:W-:Y:S02]  /*4b50*/  WARPGROUP.DEPBAR.LE gsb0, 0x0 ;  /* 0x00008000000079c5 */ /* 0x000fe40000010000 */
[----:B------:R-:W-:Y:S01]  /*4b60*/  WARPGROUP.ARRIVE ;  /* 0x00000000000079c5 */ /* 0x000fe20000000000 */
[----:B------:R-:W-:Y:S02]  /*4b70*/  FMNMX.FTZ R0, R58, R5, !PT ;  /* 0x000000053a007209 */ /* 0x000fe40007810000 */
[----:B------:R-:W-:-:S02]  /*4b80*/  FMNMX.FTZ R8, R72, R7, !PT ;  /* 0x0000000748087209 */ /* 0x000fc40007810000 */
[----:B------:R-:W-:Y:S01]  /*4b90*/  FMNMX.FTZ R5, R59, R0, !PT ;  /* 0x000000003b057209 */ /* 0x000fe20007810000 */
[----:B------:R-:W-:Y:S01]  /*4ba0*/  HGMMA.64x64x16.F32.BF16 R120, gdesc[UR20].tnspB, R120, gsb0 ;  /* 0x40e00000147879f0 */ /* 0x000fe20008001878 */
[----:B------:R-:W-:Y:S01]  /*4bb0*/  UIADD3 UR20, UR6, 0x4, URZ ;  /* 0x0000000406147890 */ /* 0x000fe2000fffe03f */
[----:B------:R-:W-:Y:S01]  /*4bc0*/  FMNMX.FTZ R7, R73, R8, !PT ;  /* 0x0000000849077209 */ /* 0x000fe20007810000 */
[----:B------:R-:W-:Y:S01]  /*4bd0*/  UIADD3 UR22, UR7, 0x100, URZ ;  /* 0x0000010007167890 */ /* 0x000fe2000fffe03f */
[----:B------:R-:W-:Y:S01]  /*4be0*/  FMNMX.FTZ R0, R62, R5, !PT ;  /* 0x000000053e007209 */ /* 0x000fe20007810000 */
[----:B------:R-:W-:Y:S01]  /*4bf0*/  UMOV UR21, 0x40000040 ;  /* 0x4000004000157882 */ /* 0x000fe20000000000 */
[----:B------:R-:W-:Y:S01]  /*4c00*/  UMOV UR23, 0x40000040 ;  /* 0x4000004000177882 */ /* 0x000fe20000000000 */
        /* <DEDUP_REMOVED lines=47> */
[----:B0-----:R-:W-:Y:S02]  /*4f00*/  SHF.R.U32.HI R12, RZ, 0x7, R13 ;  /* 0x00000007ff0c7819 */ /* 0x001fe4000001160d */
[----:B------:R-:W-:-:S02]  /*4f10*/  FMNMX.FTZ R5, R103, R0, !PT ;  /* 0x0000000067057209 */ /* 0x000fc40007810000 */
[----:B------:R-:W-:Y:S02]  /*4f20*/  FMNMX.FTZ R0, R116, R7, !PT ;  /* 0x0000000774007209 */ /* 0x000fe40007810000 */
[----:B------:R-:W-:Y:S02]  /*4f30*/  FMNMX.FTZ R8, R106, R5, !PT ;  /* 0x000000056a087209 */ /* 0x000fe40007810000 */
[----:B------:R-:W-:Y:S02]  /*4f40*/  FMNMX.FTZ R0, R117, R0, !PT ;  /* 0x0000000075007209 */ /* 0x000fe40007810000 */
[----:B------:R-:W-:Y:S02]  /*4f50*/  FMNMX.FTZ R7, R107, R8, !PT ;  /* 0x000000086b077209 */ /* 0x000fe40007810000 */
[----:B------:R-:W-:Y:S01]  /*4f60*/  ISETP.GE.U32.AND P2, PT, R13, 0x180, PT ;  /* 0x000001800d00780c */ /* 0x000fe20003f46070 */
[----:B------:R-:W0:Y:S01]  /*4f70*/  SHFL.BFLY PT, R5, R0, 0x2, 0x1f ;  /* 0x0c401f0000057f89 */ /* 0x000e2200000e0000 */
[----:B------:R-:W-:-:S04]  /*4f80*/  FMNMX.FTZ R8, R110, R7, !PT ;  /* 0x000000076e087209 */ /* 0x000fc80007810000 */
[----:B------:R-:W-:-:S04]  /*4f90*/  FMNMX.FTZ R7, R111, R8, !PT ;  /* 0x000000086f077209 */ /* 0x000fc80007810000 */
[----:B------:R-:W-:-:S04]  /*4fa0*/  FMNMX.FTZ R8, R114, R7, !PT ;  /* 0x0000000772087209 */ /* 0x000fc80007810000 */
[----:B------:R-:W-:-:S04]  /*4fb0*/  FMNMX.FTZ R7, R115, R8, !PT ;  /* 0x0000000873077209 */ /* 0x000fc80007810000 */
[----:B------:R-:W-:-:S04]  /*4fc0*/  FMNMX.FTZ R8, R118, R7, !PT ;  /* 0x0000000776087209 */ /* 0x000fc80007810000 */
[----:B------:R-:W-:Y:S02]  /*4fd0*/  FMNMX.FTZ R8, R119, R8, !PT ;  /* 0x0000000877087209 */ /* 0x000fe40007810000 */
[----:B0-----:R-:W-:Y:S01]  /*4fe0*/  FMNMX.FTZ R5, R0, R5, !PT ;  /* 0x0000000500057209 */ /* 0x001fe20007810000 */
[----:B------:R-:W-:Y:S02]  /*4ff0*/  VIADD R0, R12, 0x9 ;  /* 0x000000090c007836 */ /* 0x000fe40000000000 */
[----:B------:R-:W0:Y:S04]  /*5000*/  SHFL.BFLY PT, R11, R8, 0x2, 0x1f ;  /* 0x0c401f00080b7f89 */ /* 0x000e2800000e0000 */
[----:B------:R-:W1:Y:S01]  /*5010*/  SHFL.BFLY PT, R10, R5, 0x1, 0x1f ;  /* 0x0c201f00050a7f89 */ /* 0x000e6200000e0000 */
[----:B------:R-:W-:-:S02]  /*5020*/  SEL R7, R0, 0x9, !P2 ;  /* 0x0000000900077807 */ /* 0x000fc40005000000 */
[----:B------:R-:W-:Y:S02]  /*5030*/  ISETP.LT.AND P2, PT, RZ, UR28, PT ;  /* 0x0000001cff007c0c */ /* 0x000fe4000bf41270 */
[----:B0-----:R-:W-:Y:S02]  /*5040*/  FMNMX.FTZ R8, R8, R11, !PT ;  /* 0x0000000b08087209 */ /* 0x001fe40007810000 */
[----:B-1----:R-:W-:-:S03]  /*5050*/  FMNMX.FTZ R0, R5, R10, !PT ;  /* 0x0000000a05007209 */ /* 0x002fc60007810000 */
[----:B------:R-:W0:Y:S01]  /*5060*/  SHFL.BFLY PT, R11, R8, 0x1, 0x1f ;  /* 0x0c201f00080b7f89 */ /* 0x000e2200000e0000 */
[----:B------:R-:W-:Y:S02]  /*5070*/  WARPGROUP.DEPBAR.LE gsb0, 0x0 ;  /* 0x00008000000079c5 */ /* 0x000fe40000010000 */
[----:B------:R-:W-:Y:S01]  /*5080*/  WARPGROUP.ARRIVE ;  /* 0x00000000000079c5 */ /* 0x000fe20000000000 */
[----:B------:R-:W-:Y:S02]  /*5090*/  IMAD.U32 R5, RZ, RZ, UR39 ;  /* 0x00000027ff057e24 */ /* 0x000fe4000f8e00ff */
[----:B------:R-:W-:Y:S01]  /*50a0*/  FADD.FTZ R3, -R0, R3 ;  /* 0x0000000300037221 */ /* 0x000fe20000010100 */
[----:B------:R-:W-:Y:S01]  /*50b0*/  IMAD.U32 R10, RZ, RZ, UR27 ;  /* 0x0000001bff0a7e24 */ /* 0x000fe2000f8e00ff */
[----:B------:R-:W-:Y:S01]  /*50c0*/  UMOV UR27, UR39 ;  /* 0x00000027001b7c82 */ /* 0x000fe20008000000 */
[----:B------:R-:W-:Y:S01]  /*50d0*/  HGMMA.64x64x16.F32.BF16 R120, gdesc[UR20].tnspB, R120, gsb0 ;  /* 0x40e00000147879f0 */ /* 0x000fe20008001878 */
[----:B------:R-:W-:Y:S01]  /*50e0*/  UIADD3 UR20, UR6, 0x600, URZ ;  /* 0x0000060006147890 */ /* 0x000fe2000fffe03f */
[----:B------:R-:W-:Y:S01]  /*50f0*/  @!P1 LEA R5, R5, UR40, 0x3 ;  /* 0x0000002805059c11 */ /* 0x000fe2000f8e18ff */
[----:B------:R-:W-:Y:S01]  /*5100*/  UIADD3 UR22, UR7, 0x200, URZ ;  /* 0x0000020007167890 */ /* 0x000fe2000fffe03f */
[----:B------:R-:W-:Y:S01]  /*5110*/  @!P1 LEA R10, R10, UR40, 0x3 ;  /* 0x000000280a0a9c11 */ /* 0x000fe2000f8e18ff */
[----:B------:R-:W-:Y:S01]  /*5120*/  UMOV UR21, 0x40000040 ;  /* 0x4000004000157882 */ /* 0x000fe20000000000 */
[----:B------:R-:W-:Y:S01]  /*5130*/  UMOV UR23, 0x40000040 ;  /* 0x4000004000177882 */ /* 0x000fe20000000000 */
[----:B------:R-:W-:-:S02]  /*5140*/  @!P1 VIADD R5, R5, 0x30840 ;  /* 0x0003084005059836 */ /* 0x000fc40000000000 */
[----:B------:R-:W-:Y:S01]  /*5150*/  FMUL.FTZ R3, R3, UR26 ;  /* 0x0000001a03037c20 */ /* 0x000fe20008410000 */
[----:B------:R-:W-:Y:S02]  /*5160*/  @!P1 VIADD R10, R10, 0x30860 ;  /* 0x000308600a0a9836 */ /* 0x000fe40000000000 */
[----:B------:R-:W-:-:S03]  /*5170*/  @!P1 PRMT R5, RZ, 0x654, R5 ;  /* 0x00000654ff059816 */ /* 0x000fc60000000005 */
[----:B------:R-:W-:Y:S01]  /*5180*/  @!P1 PRMT R10, RZ, 0x654, R10 ;  /* 0x00000654ff0a9816 */ /* 0x000fe2000000000a */
[----:B------:R-:W1:Y:S01]  /*5190*/  MUFU.EX2 R3, R3 ;  /* 0x0000000300037308 */ /* 0x000e620000000800 */
[----:B0-----:R-:W-:-:S05]  /*51a0*/  FMNMX.FTZ R8, R8, R11, !PT ;  /* 0x0000000b08087209 */ /* 0x001fca0007810000 */
[----:B------:R-:W-:-:S04]  /*51b0*/  FADD.FTZ R9, -R8, R9 ;  /* 0x0000000908097221 */ /* 0x000fc80000010100 */
[----:B------:R-:W-:-:S06]  /*51c0*/  FMUL.FTZ R9, R9, UR26 ;  /* 0x0000001a09097c20 */ /* 0x000fcc0008410000 */
[----:B------:R-:W-:Y:S01]  /*51d0*/  MUFU.EX2 R9, R9 ;  /* 0x0000000900097308 */ /* 0x000fe20000000800 */
        /* <DEDUP_REMOVED lines=49> */
[----:B------:R-:W-:-:S07]  /*54f0*/  UIADD3 UR6, UR28, -0x1, URZ ;  /* 0xffffffff1c067890 */ /* 0x000fce000fffe03f */
[----:B------:R-:W-:Y:S01]  /*5500*/  UMOV UR28, UR6 ;  /* 0x00000006001c7c82 */ /* 0x000fe20008000000 */
[----:B------:R-:W-:Y:S02]  /*5510*/  WARPGROUP.DEPBAR.LE gsb0, 0x0 ;  /* 0x00008000000079c5 */ /* 0x000fe40000010000 */
[----:B------:R-:W-:-:S06]  /*5520*/  WARPGROUP.ARRIVE ;  /* 0x00000000000079c5 */ /* 0x000fcc0000000000 */
[----:B------:R-:W-:Y:S01]  /*5530*/  HGMMA.64x64x16.F32.BF16 R120, gdesc[UR20].tnspB, R120, gsb0 ;  /* 0x40e00000147879f0 */ /* 0x000fe20008001878 */
[----:B------:R-:W-:Y:S02]  /*5540*/  UMOV UR20, UR38 ;  /* 0x0000002600147c82 */ /* 0x000fe40008000000 */
[----:B------:R-:W-:Y:S02]  /*5550*/  WARPGROUP.DEPBAR.LE gsb0, 0x0 ;  /* 0x00008000000079c5 */ /* 0x000fe40000010000 */
[----:B------:R0:W-:Y:S06]  /*5560*/  BAR.ARV R7, 0x100 ;  /* 0x000400070000751d */ /* 0x0001ec0000002000 */
[----:B------:R2:W-:Y:S01]  /*5570*/  @!P1 SYNCS.ARRIVE.TRANS64.RED.A1T0 RZ, [R5+URZ], RZ ;  /* 0x000000ff05ff99a7 */ /* 0x0005e2000810043f */
[-C--:B-1----:R-:W-:Y:S01]  /*5580*/  FMUL.FTZ R120, R120, R3.reuse ;  /* 0x0000000378787220 */ /* 0x082fe20000410000 */
[-C--:B------:R-:W-:Y:S01]  /*5590*/  FMUL.FTZ R121, R121, R3.reuse ;  /* 0x0000000379797220 */ /* 0x080fe20000410000 */
[-C--:B------:R-:W-:Y:S01]  /*55a0*/  FMUL.FTZ R124, R124, R3.reuse ;  /* 0x000000037c7c7220 */ /* 0x080fe20000410000 */
[-C--:B------:R-:W-:Y:S01]  /*55b0*/  FMUL.FTZ R125, R125, R3.reuse ;  /* 0x000000037d7d7220 */ /* 0x080fe20000410000 */
[-C--:B------:R-:W-:Y:S01]  /*55c0*/  FMUL.FTZ R128, R128, R3.reuse ;  /* 0x0000000380807220 */ /* 0x080fe20000410000 */
[-C--:B------:R-:W-:Y:S01]  /*55d0*/  FMUL.FTZ R129, R129, R3.reuse ;  /* 0x0000000381817220 */ /* 0x080fe20000410000 */
[-C--:B------:R-:W-:Y:S01]  /*55e0*/  FMUL.FTZ R132, R132, R3.reuse ;  /* 0x0000000384847220 */ /* 0x080fe20000410000 */
[----:B--2---:R-:W-:Y:S01]  /*55f0*/  FMUL.FTZ R5, R0, UR26 ;  /* 0x0000001a00057c20 */ /* 0x004fe20008410000 */
[----:B------:R1:W-:Y:S01]  /*5600*/  @!P1 SYNCS.ARRIVE.TRANS64.RED.A1T0 RZ, [R10+URZ], RZ ;  /* 0x000000ff0aff99a7 */ /* 0x0003e2000810043f */
[-C--:B------:R-:W-:Y:S01]  /*5610*/  FMUL.FTZ R133, R133, R3.reuse ;  /* 0x0000000385857220 */ /* 0x080fe20000410000 */
[----:B------:R-:W-:Y:S01]  /*5620*/  FMUL.FTZ R136, R136, R3 ;  /* 0x0000000388887220 */ /* 0x000fe20000410000 */
[--C-:B0-----:R-:W-:Y:S01]  /*5630*/  FFMA.FTZ R7, R24, UR26, -R5.reuse ;  /* 0x0000001a18077c23 */ /* 0x101fe20008010805 */
[--C-:B------:R-:W-:Y:S01]  /*5640*/  FFMA.FTZ R21, R25, UR26, -R5.reuse ;  /* 0x0000001a19157c23 */ /* 0x100fe20008010805 */
[--C-:B------:R-:W-:Y:S01]  /*5650*/  FFMA.FTZ R20, R28, UR26, -R5.reuse ;  /* 0x0000001a1c147c23 */ /* 0x100fe20008010805 */
[--C-:B------:R-:W-:Y:S01]  /*5660*/  FFMA.FTZ R19, R29, UR26, -R5.reuse ;  /* 0x0000001a1d137c23 */ /* 0x100fe20008010805 */
[--C-:B------:R-:W-:Y:S01]  /*5670*/  FFMA.FTZ R32, R32, UR26, -R5.reuse ;  /* 0x0000001a20207c23 */ /* 0x100fe20008010805 */
[----:B-1----:R-:W-:Y:S01]  /*5680*/  FMUL.FTZ R10, R8, UR26 ;  /* 0x0000001a080a7c20 */ /* 0x002fe20008410000 */
[----:B------:R-:W0:Y:S01]  /*5690*/  MUFU.EX2 R7, R7 ;  /* 0x0000000700077308 */ /* 0x000e220000000800 */
[--C-:B------:R-:W-:Y:S01]  /*56a0*/  FFMA.FTZ R33, R33, UR26, -R5.reuse ;  /* 0x0000001a21217c23 */ /* 0x100fe20008010805 */
        /* <DEDUP_REMOVED lines=13> */
[----:B------:R-:W-:Y:S01]  /*5780*/  FFMA.FTZ R52, R52, UR26, -R5 ;  /* 0x0000001a34347c23 */ /* 0x000fe20008010805 */
[----:B------:R-:W1:Y:S01]  /*5790*/  MUFU.EX2 R11, R11 ;  /* 0x0000000b000b7308 */ /* 0x000e620000000800 */
[----:B0-----:R-:W-:Y:S01]  /*57a0*/  FFMA.FTZ R15, R3, R4, R7 ;  /* 0x00000004030f7223 */ /* 0x001fe20000010007 */
        /* <DEDUP_REMOVED lines=36> */
[----:B------:R-:W-:Y:S01]  /*59f0*/  FFMA.FTZ R117, R117, UR26, -R5 ;  /* 0x0000001a75757c23 */ /* 0x000fe20008010805 */
[----:B-1----:R-:W-:Y:S01]  /*5a00*/  FFMA.FTZ R18, R9, R6, R11 ;  /* 0x0000000609127223 */ /* 0x002fe2000001000b */
[----:B------:R-:W1:Y:S01]  /*5a10*/  MUFU.EX2 R14, R14 ;  /* 0x0000000e000e7308 */ /* 0x000e620000000800 */
[----:B------:R-:W-:Y:S01]  /*5a20*/  F2FP.BF16.F32.PACK_AB R4, R21, R7 ;  /* 0x000000071504723e */ /* 0x000fe200000010ff */
[--C-:B------:R-:W-:Y:S01]  /*5a30*/  FFMA.FTZ R23, R35, UR26, -R10.reuse ;  /* 0x0000001a23177c23 */ /* 0x100fe2000801080a */
[----:B0-----:R-:W-:Y:S01]  /*5a40*/  F2FP.BF16.F32.PACK_AB R5, R12, R11 ;  /* 0x0000000b0c05723e */ /* 0x001fe200000010ff */
[----:B------:R-:W-:Y:S01]  /*5a50*/  FFMA.FTZ R35, R38, UR26, -R10 ;  /* 0x0000001a26237c23 */ /* 0x000fe2000801080a */
[----:B------:R-:W-:Y:S01]  /*5a60*/  F2FP.BF16.F32.PACK_AB R6, R19, R20 ;  /* 0x000000141306723e */ /* 0x000fe200000010ff */
[----:B------:R-:W-:Y:S01]  /*5a70*/  FADD.FTZ R21, R21, R15 ;  /* 0x0000000f15157221 */ /* 0x000fe20000010000 */
[----:B------:R-:W-:Y:S01]  /*5a80*/  FADD.FTZ R18, R12, R18 ;  /* 0x000000120c127221 */ /* 0x000fe20000010000 */
[----:B------:R-:W-:Y:S01]  /*5a90*/  MUFU.EX2 R32, R32 ;  /* 0x0000002000207308 */ /* 0x000fe20000000800 */
[--C-:B------:R-:W-:Y:S01]  /*5aa0*/  FFMA.FTZ R24, R39, UR26, -R10.reuse ;  /* 0x0000001a27187c23 */ /* 0x100fe2000801080a */
[----:B------:R-:W-:Y:S01]  /*5ab0*/  FADD.FTZ R20, R20, R21 ;  /* 0x0000001514147221 */ /* 0x000fe20000010000 */
[--C-:B------:R-:W-:Y:S01]  /*5ac0*/  FFMA.FTZ R25, R43, UR26, -R10.reuse ;  /* 0x0000001a2b197c23 */ /* 0x100fe2000801080a */
[--C-:B------:R-:W-:Y:S01]  /*5ad0*/  FFMA.FTZ R43, R46, UR26, -R10.reuse ;  /* 0x0000001a2e2b7c23 */ /* 0x100fe2000801080a */
[----:B------:R-:W-:Y:S01]  /*5ae0*/  FFMA.FTZ R26, R47, UR26, -R10 ;  /* 0x0000001a2f1a7c23 */ /* 0x000fe2000801080a */
[----:B------:R-:W-:Y:S01]  /*5af0*/  FADD.FTZ R21, R19, R20 ;  /* 0x0000001413157221 */ /* 0x000fe20000010000 */
[----:B------:R-:W-:Y:S01]  /*5b00*/  FFMA.FTZ R27, R51, UR26, -R10 ;  /* 0x0000001a331b7c23 */ /* 0x000fe2000801080a */
[----:B------:R-:W-:Y:S01]  /*5b10*/  MUFU.EX2 R33, R33 ;  /* 0x0000002100217308 */ /* 0x000fe20000000800 */
[----:B-1----:R-:W-:Y:S01]  /*5b20*/  F2FP.BF16.F32.PACK_AB R7, R14, R13 ;  /* 0x0000000d0e07723e */ /* 0x002fe200000010ff */
[----:B------:R-:W-:Y:S01]  /*5b30*/  FADD.FTZ R13, R13, R18 ;  /* 0x000000120d0d7221 */ /* 0x000fe20000010000 */
[--C-:B------:R-:W-:Y:S01]  /*5b40*/  FFMA.FTZ R51, R54, UR26, -R10.reuse ;  /* 0x0000001a36337c23 */ /* 0x100fe2000801080a */
[--C-:B------:R-:W-:Y:S01]  /*5b50*/  FFMA.FTZ R28, R55, UR26, -R10.reuse ;  /* 0x0000001a371c7c23 */ /* 0x100fe2000801080a */
[--C-:B------:R-:W-:Y:S01]  /*5b60*/  FFMA.FTZ R29, R59, UR26, -R10.reuse ;  /* 0x0000001a3b1d7c23 */ /* 0x100fe2000801080a */
[----:B------:R0:W-:Y:S01]  /*5b70*/  STSM.16.M88.4 [R2+0x1e800], R4 ;  /* 0x01e8000402007844 */ /* 0x0001e20000000200 */
[----:B------:R-:W-:Y:S01]  /*5b80*/  FADD.FTZ R39, R14, R13 ;  /* 0x0000000d0e277221 */ /* 0x000fe20000010000 */
        /* <DEDUP_REMOVED lines=14> */
[--C-:B0-----:R-:W-:Y:S01]  /*5c70*/  FFMA.FTZ R4, R34, UR26, -R10.reuse ;  /* 0x0000001a22047c23 */ /* 0x101fe2000801080a */
        /* <DEDUP_REMOVED lines=24> */
[-C--:B------:R-:W-:Y:S01]  /*5e00*/  FMUL.FTZ R137, R137, R3.reuse ;  /* 0x0000000389897220 */ /* 0x080fe20000410000 */
[----:B------:R-:W1:Y:S01]  /*5e10*/  MUFU.EX2 R24, R24 ;  /* 0x0000001800187308 */ /* 0x000e620000000800 */
[----:B0-----:R-:W-:Y:S01]  /*5e20*/  FADD.FTZ R42, R4, R39 ;  /* 0x00000027042a7221 */ /* 0x001fe20000010000 */
[-C--:B------:R-:W-:Y:S01]  /*5e30*/  FMUL.FTZ R140, R140, R3.reuse ;  /* 0x000000038c8c7220 */ /* 0x080fe20000410000 */
[-C--:B------:R-:W-:Y:S01]  /*5e40*/  FMUL.FTZ R141, R141, R3.reuse ;  /* 0x000000038d8d7220 */ /* 0x080fe20000410000 */
[-C--:B------:R-:W-:Y:S01]  /*5e50*/  FMUL.FTZ R144, R144, R3.reuse ;  /* 0x0000000390907220 */ /* 0x080fe20000410000 */
[----:B------:R-:W-:Y:S01]  /*5e60*/  FADD.FTZ R42, R23, R42 ;  /* 0x0000002a172a7221 */ /* 0x000fe20000010000 */
[-C--:B------:R-:W-:Y:S01]  /*5e70*/  FMUL.FTZ R145, R145, R3.reuse ;  /* 0x0000000391917220 */ /* 0x080fe20000410000 */
[-C--:B------:R-:W-:Y:S01]  /*5e80*/  FMUL.FTZ R148, R148, R3.reuse ;  /* 0x0000000394947220 */ /* 0x080fe20000410000 */
[----:B------:R-:W0:Y:S01]  /*5e90*/  MUFU.EX2 R40, R40 ;  /* 0x0000002800287308 */ /* 0x000e220000000800 */
[----:B------:R-:W-:Y:S01]  /*5ea0*/  FMUL.FTZ R149, R149, R3 ;  /* 0x0000000395957220 */ /* 0x000fe20000410000 */
[-C--:B------:R-:W-:Y:S01]  /*5eb0*/  FMUL.FTZ R122, R122, R9.reuse ;  /* 0x000000097a7a7220 */ /* 0x080fe20000410000 */
[-C--:B------:R-:W-:Y:S01]  /*5ec0*/  FMUL.FTZ R123, R123, R9.reuse ;  /* 0x000000097b7b7220 */ /* 0x080fe20000410000 */
[-C--:B------:R-:W-:Y:S01]  /*5ed0*/  FMUL.FTZ R126, R126, R9.reuse ;  /* 0x000000097e7e7220 */ /* 0x080fe20000410000 */
[-C--:B------:R-:W-:Y:S01]  /*5ee0*/  FMUL.FTZ R127, R127, R9.reuse ;  /* 0x000000097f7f7220 */ /* 0x080fe20000410000 */
[-C--:B------:R-:W-:Y:S01]  /*5ef0*/  FMUL.FTZ R130, R130, R9.reuse ;  /* 0x0000000982827220 */ /* 0x080fe20000410000 */
[-C--:B------:R-:W-:Y:S01]  /*5f00*/  FMUL.FTZ R131, R131, R9.reuse ;  /* 0x0000000983837220 */ /* 0x080fe20000410000 */
[----:B------:R2:W-:Y:S01]  /*5f10*/  MUFU.EX2 R15, R34 ;  /* 0x00000022000f7308 */ /* 0x0005e20000000800 */
[-C--:B------:R-:W-:Y:S01]  /*5f20*/  FMUL.FTZ R134, R134, R9.reuse ;  /* 0x0000000986867220 */ /* 0x080fe20000410000 */
[-C--:B------:R-:W-:Y:S01]  /*5f30*/  FMUL.FTZ R135, R135, R9.reuse ;  /* 0x0000000987877220 */ /* 0x080fe20000410000 */
[-C--:B------:R-:W-:Y:S01]  /*5f40*/  FMUL.FTZ R138, R138, R9.reuse ;  /* 0x000000098a8a7220 */ /* 0x080fe20000410000 */
[-C--:B------:R-:W-:Y:S01]  /*5f50*/  FMUL.FTZ R139, R139, R9.reuse ;  /* 0x000000098b8b7220 */ /* 0x080fe20000410000 */
[-C--:B------:R-:W-:Y:S01]  /*5f60*/  FMUL.FTZ R142, R142, R9.reuse ;  /* 0x000000098e8e7220 */ /* 0x080fe20000410000 */
[-C--:B------:R-:W-:Y:S01]  /*5f70*/  FMUL.FTZ R143, R143, R9.reuse ;  /* 0x000000098f8f7220 */ /* 0x080fe20000410000 */
[-C--:B------:R-:W-:Y:S01]  /*5f80*/  FMUL.FTZ R146, R146, R9.reuse ;  /* 0x0000000992927220 */ /* 0x080fe20000410000 */
[----:B------:R-:W3:Y:S01]  /*5f90*/  MUFU.EX2 R5, R5 ;  /* 0x0000000500057308 */ /* 0x000ee20000000800 */
[----:B--2---:R-:W-:Y:S01]  /*5fa0*/  FADD.FTZ R34, R32, R21 ;  /* 0x0000001520227221 */ /* 0x004fe20000010000 */
[----:B------:R-:W-:Y:S01]  /*5fb0*/  F2FP.BF16.F32.PACK_AB R32, R33, R32 ;  /* 0x000000202120723e */ /* 0x000fe200000010ff */
[-C--:B------:R-:W-:Y:S01]  /*5fc0*/  FMUL.FTZ R147, R147, R9.reuse ;  /* 0x0000000993937220 */ /* 0x080fe20000410000 */
[-C--:B------:R-:W-:Y:S01]  /*5fd0*/  FMUL.FTZ R150, R150, R9.reuse ;  /* 0x0000000996967220 */ /* 0x080fe20000410000 */
[----:B------:R-:W-:Y:S01]  /*5fe0*/  FADD.FTZ R21, R33, R34 ;  /* 0x0000002221157221 */ /* 0x000fe20000010000 */
[----:B------:R-:W-:Y:S01]  /*5ff0*/  F2FP.BF16.F32.PACK_AB R33, R23, R4 ;  /* 0x000000041721723e */ /* 0x000fe200000010ff */
[----:B------:R-:W-:Y:S01]  /*6000*/  FMUL.FTZ R151, R151, R9 ;  /* 0x0000000997977220 */ /* 0x000fe20000410000 */
[----:B------:R-:W2:Y:S01]  /*6010*/  MUFU.EX2 R41, R41 ;  /* 0x0000002900297308 */ /* 0x000ea20000000800 */
[----:B------:R-:W-:Y:S01]  /*6020*/  FADD.FTZ R34, R36, R21 ;  /* 0x0000001524227221 */ /* 0x000fe20000010000 */
[----:B------:R-:W-:Y:S01]  /*6030*/  FADD.FTZ R21, R35, R42 ;  /* 0x0000002a23157221 */ /* 0x000fe20000010000 */
[----:B-1----:R-:W-:Y:S01]  /*6040*/  F2FP.BF16.F32.PACK_AB R35, R24, R35 ;  /* 0x000000231823723e */ /* 0x002fe200000010ff */
[----:B------:R-:W-:-:S02]  /*6050*/  IMAD.MOV.U32 R9, RZ, RZ, R8 ;  /* 0x000000ffff097224 */ /* 0x000fc400078e0008 */
[----:B------:R-:W-:Y:S01]  /*6060*/  FADD.FTZ R39, R37, R34 ;  /* 0x0000002225277221 */ /* 0x000fe20000010000 */
[----:B------:R-:W-:Y:S01]  /*6070*/  FADD.FTZ R34, R24, R21 ;  /* 0x0000001518227221 */ /* 0x000fe20000010000 */
[----:B------:R-:W-:Y:S01]  /*6080*/  IMAD.MOV.U32 R3, RZ, RZ, R0 ;  /* 0x000000ffff037224 */ /* 0x000fe200078e0000 */
[----:B------:R-:W1:Y:S01]  /*6090*/  MUFU.EX2 R25, R25 ;  /* 0x0000001900197308 */ /* 0x000e620000000800 */
[----:B0-----:R-:W-:Y:S01]  /*60a0*/  FADD.FTZ R42, R40, R39 ;  /* 0x00000027282a7221 */ /* 0x001fe20000010000 */
[----:B---3--:R-:W-:-:S06]  /*60b0*/  FADD.FTZ R34, R5, R34 ;  /* 0x0000002205227221 */ /* 0x008fcc0000010000 */
        /* <DEDUP_REMOVED lines=23> */
[C---:B--2---:R-:W-:Y:S01]  /*6230*/  FADD.FTZ R42, R27.reuse, R42 ;  /* 0x0000002a1b2a7221 */ /* 0x044fe20000010000 */
[----:B------:R-:W-:-:S06]  /*6240*/  F2FP.BF16.F32.PACK_AB R49, R27, R6 ;  /* 0x000000061b31723e */ /* 0x000fcc00000010ff */
[----:B------:R-:W2:Y:S01]  /*6250*/  MUFU.EX2 R53, R53 ;  /* 0x0000003500357308 */ /* 0x000ea20000000800 */
[----:B-1----:R-:W-:-:S07]  /*6260*/  FADD.FTZ R34, R52, R21 ;  /* 0x0000001534227221 */ /* 0x002fce0000010000 */
[----:B------:R-:W1:Y:S01]  /*6270*/  MUFU.EX2 R28, R28 ;  /* 0x0000001c001c7308 */ /* 0x000e620000000800 */
[----:B0-----:R-:W-:Y:S01]  /*6280*/  FADD.FTZ R21, R51, R42 ;  /* 0x0000002a33157221 */ /* 0x001fe20000010000 */
[----:B------:R-:W-:-:S06]  /*6290*/  F2FP.BF16.F32.PACK_AB R42, R45, R44 ;  /* 0x0000002c2d2a723e */ /* 0x000fcc00000010ff */
[----:B------:R-:W0:Y:S01]  /*62a0*/  MUFU.EX2 R56, R56 ;  /* 0x0000003800387308 */ /* 0x000e220000000800 */
[----:B--2---:R-:W-:Y:S01]  /*62b0*/  FADD.FTZ R23, R53, R34 ;  /* 0x0000002235177221 */ /* 0x004fe20000010000 */
[----:B------:R-:W-:Y:S02]  /*62c0*/  F2FP.BF16.F32.PACK_AB R34, R37, R36 ;  /* 0x000000242522723e */ /* 0x000fe400000010ff */
[----:B------:R-:W-:-:S03]  /*62d0*/  F2FP.BF16.F32.PACK_AB R50, R53, R52 ;  /* 0x000000343532723e */ /* 0x000fc600000010ff */
[----:B------:R2:W-:Y:S01]  /*62e0*/  STSM.16.M88.4 [R154], R32 ;  /* 0x000000209a007844 */ /* 0x0005e20000000200 */
[----:B------:R-:W3:Y:S01]  /*62f0*/  MUFU.EX2 R7, R7 ;  /* 0x0000000700077308 */ /* 0x000ee20000000800 */
[C---:B-1----:R-:W-:Y:S01]  /*6300*/  FADD.FTZ R4, R28.reuse, R21 ;  /* 0x000000151c047221 */ /* 0x042fe20000010000 */
[----:B------:R-:W-:Y:S01]  /*6310*/  F2FP.BF16.F32.PACK_AB R51, R28, R51 ;  /* 0x000000331c33723e */ /* 0x000fe200000010ff */
[----:B------:R2:W-:Y:S04]  /*6320*/  STSM.16.M88.4 [R17], R40 ;  /* 0x0000002811007844 */ /* 0x0005e80000000200 */
[----:B------:R2:W-:Y:S01]  /*6330*/  STSM.16.M88.4 [R16], R48 ;  /* 0x0000003010007844 */ /* 0x0005e20000000200 */
[----:B------:R-:W1:Y:S01]  /*6340*/  MUFU.EX2 R57, R57 ;  /* 0x0000003900397308 */ /* 0x000e620000000800 */
[----:B0-----:R-:W-:-:S07]  /*6350*/  FADD.FTZ R36, R56, R23 ;  /* 0x0000001738247221 */ /* 0x001fce0000010000 */
[----:B------:R-:W0:Y:S01]  /*6360*/  MUFU.EX2 R29, R29 ;  /* 0x0000001d001d7308 */ /* 0x000e220000000800 */
[----:B---3--:R-:W-:-:S07]  /*6370*/  FADD.FTZ R4, R7, R4 ;  /* 0x0000000407047221 */ /* 0x008fce0000010000 */
[----:B------:R-:W3:Y:S01]  /*6380*/  MUFU.EX2 R60, R60 ;  /* 0x0000003c003c7308 */ /* 0x000ee20000000800 */
[C---:B-1----:R-:W-:Y:S01]  /*6390*/  FADD.FTZ R21, R57.reuse, R36 ;  /* 0x0000002439157221 */ /* 0x042fe20000010000 */
[----:B------:R-:W-:-:S06]  /*63a0*/  F2FP.BF16.F32.PACK_AB R56, R57, R56 ;  /* 0x000000383938723e */ /* 0x000fcc00000010ff */
[----:B------:R-:W1:Y:S01]  /*63b0*/  MUFU.EX2 R59, R59 ;  /* 0x0000003b003b7308 */ /* 0x000e620000000800 */
[C---:B0-----:R-:W-:Y:S01]  /*63c0*/  FADD.FTZ R4, R29.reuse, R4 ;  /* 0x000000041d047221 */ /* 0x041fe20000010000 */
[----:B------:R-:W-:-:S06]  /*63d0*/  F2FP.BF16.F32.PACK_AB R57, R29, R7 ;  /* 0x000000071d39723e */ /* 0x000fcc00000010ff */
[----:B------:R-:W0:Y:S01]  /*63e0*/  MUFU.EX2 R61, R61 ;  /* 0x0000003d003d7308 */ /* 0x000e220000000800 */
[----:B---3--:R-:W-:-:S07]  /*63f0*/  FADD.FTZ R24, R60, R21 ;  /* 0x000000153c187221 */ /* 0x008fce0000010000 */
[----:B------:R-:W3:Y:S01]  /*6400*/  MUFU.EX2 R30, R30 ;  /* 0x0000001e001e7308 */ /* 0x000ee20000000800 */
[----:B-1----:R-:W-:-:S07]  /*6410*/  FADD.FTZ R5, R59, R4 ;  /* 0x000000043b057221 */ /* 0x002fce0000010000 */
[----:B------:R-:W1:Y:S01]  /*6420*/  MUFU.EX2 R64, R64 ;  /* 0x0000004000407308 */ /* 0x000e620000000800 */
[C---:B0-----:R-:W-:Y:S01]  /*6430*/  FADD.FTZ R21, R61.reuse, R24 ;  /* 0x000000183d157221 */ /* 0x041fe20000010000 */
[----:B------:R-:W-:-:S06]  /*6440*/  F2FP.BF16.F32.PACK_AB R58, R61, R60 ;  /* 0x0000003c3d3a723e */ /* 0x000fcc00000010ff */
[----:B------:R-:W0:Y:S01]  /*6450*/  MUFU.EX2 R11, R11 ;  /* 0x0000000b000b7308 */ /* 0x000e220000000800 */
[C---:B---3--:R-:W-:Y:S01]  /*6460*/  FADD.FTZ R4, R30.reuse, R5 ;  /* 0x000000051e047221 */ /* 0x048fe20000010000 */
[----:B------:R-:W-:-:S05]  /*6470*/  F2FP.BF16.F32.PACK_AB R59, R30, R59 ;  /* 0x0000003b1e3b723e */ /* 0x000fca00000010ff */
[----:B------:R2:W-:Y:S01]  /*6480*/  STSM.16.M88.4 [R2+0x24800], R56 ;  /* 0x0248003802007844 */ /* 0x0005e20000000200 */
[----:B------:R-:W3:Y:S01]  /*6490*/  MUFU.EX2 R65, R65 ;  /* 0x0000004100417308 */ /* 0x000ee20000000800 */
[----:B-1----:R-:W-:-:S07]  /*64a0*/  FADD.FTZ R24, R64, R21 ;  /* 0x0000001540187221 */ /* 0x002fce0000010000 */
[----:B------:R-:W1:Y:S01]  /*64b0*/  MUFU.EX2 R31, R31 ;  /* 0x0000001f001f7308 */ /* 0x000e620000000800 */
[----:B0-----:R-:W-:-:S07]  /*64c0*/  FADD.FTZ R4, R11, R4 ;  /* 0x000000040b047221 */ /* 0x001fce0000010000 */
[----:B------:R-:W0:Y:S01]  /*64d0*/  MUFU.EX2 R68, R68 ;  /* 0x0000004400447308 */ /* 0x000e220000000800 */
[C---:B---3--:R-:W-:Y:S01]  /*64e0*/  FADD.FTZ R5, R65.reuse, R24 ;  /* 0x0000001841057221 */ /* 0x048fe20000010000 */
[----:B------:R-:W-:-:S06]  /*64f0*/  F2FP.BF16.F32.PACK_AB R64, R65, R64 ;  /* 0x000000404140723e */ /* 0x000fcc00000010ff */
[----:B------:R-:W3:Y:S01]  /*6500*/  MUFU.EX2 R67, R67 ;  /* 0x0000004300437308 */ /* 0x000ee20000000800 */
[C---:B-1----:R-:W-:Y:S01]  /*6510*/  FADD.FTZ R4, R31.reuse, R4 ;  /* 0x000000041f047221 */ /* 0x042fe20000010000 */
[----:B------:R-:W-:-:S06]  /*6520*/  F2FP.BF16.F32.PACK_AB R65, R31, R11 ;  /* 0x0000000b1f41723e */ /* 0x000fcc00000010ff */
        /* <DEDUP_REMOVED lines=9> */
[----:B------:R-:W-:-:S05]  /*65c0*/  F2FP.BF16.F32.PACK_AB R67, R38, R67 ;  /* 0x000000432643723e */ /* 0x000fca00000010ff */
[----:B------:R2:W-:Y:S01]  /*65d0*/  STSM.16.M88.4 [R156], R64 ;  /* 0x000000409c007844 */ /* 0x0005e20000000200 */
[----:B------:R-:W0:Y:S01]  /*65e0*/  MUFU.EX2 R73, R73 ;  /* 0x0000004900497308 */ /* 0x000e220000000800 */
[----:B---3--:R-:W-:-:S07]  /*65f0*/  FADD.FTZ R4, R72, R21 ;  /* 0x0000001548047221 */ /* 0x008fce0000010000 */
[----:B------:R-:W3:Y:S01]  /*6600*/  MUFU.EX2 R76, R76 ;  /* 0x0000004c004c7308 */ /* 0x000ee20000000800 */
[----:B-1----:R-:W-:-:S04]  /*6610*/  FADD.FTZ R6, R22, R5 ;  /* 0x0000000516067221 */ /* 0x002fc80000010000 */
[----:B------:R-:W-:-:S03]  /*6620*/  FADD.FTZ R6, R15, R6 ;  /* 0x000000060f067221 */ /* 0x000fc60000010000 */
[----:B------:R-:W1:Y:S01]  /*6630*/  MUFU.EX2 R75, R75 ;  /* 0x0000004b004b7308 */ /* 0x000e620000000800 */
[C---:B0-----:R-:W-:Y:S01]  /*6640*/  FADD.FTZ R5, R73.reuse, R4 ;  /* 0x0000000449057221 */ /* 0x041fe20000010000 */
[----:B------:R-:W-:Y:S02]  /*6650*/  F2FP.BF16.F32.PACK_AB R72, R73, R72 ;  /* 0x000000484948723e */ /* 0x000fe400000010ff */
[----:B------:R-:W-:-:S04]  /*6660*/  F2FP.BF16.F32.PACK_AB R73, R15, R22 ;  /* 0x000000160f49723e */ /* 0x000fc800000010ff */
        /* <DEDUP_REMOVED lines=31> */
[----:B------:R2:W-:Y:S01]  /*6860*/  STSM.16.M88.4 [R16+0x6000], R80 ;  /* 0x0060005010007844 */ /* 0x0005e20000000200 */
        /* <DEDUP_REMOVED lines=9> */
[----:B------:R-:W-:-:S06]  /*6900*/  F2FP.BF16.F32.PACK_AB R89, R20, R19 ;  /* 0x000000131459723e */ /* 0x000fcc00000010ff */
        /* <DEDUP_REMOVED lines=9> */
[----:B------:R-:W-:-:S05]  /*69a0*/  F2FP.BF16.F32.PACK_AB R91, R95, R91 ;  /* 0x0000005b5f5b723e */ /* 0x000fca00000010ff */
[----:B------:R2:W-:Y:S01]  /*69b0*/  STSM.16.M88.4 [R2+0x2a800], R88 ;  /* 0x02a8005802007844 */ /* 0x0005e20000000200 */
        /* <DEDUP_REMOVED lines=20> */
[----:B------:R2:W-:Y:S01]  /*6b00*/  STSM.16.M88.4 [R155], R96 ;  /* 0x000000609b007844 */ /* 0x0005e20000000200 */
        /* <DEDUP_REMOVED lines=34> */
[C---:B0-----:R-:W-:Y:S01]  /*6d30*/  F2FP.BF16.F32.PACK_AB R114, R117.reuse, R116 ;  /* 0x000000747572723e */ /* 0x041fe200000010ff */
[----:B------:R-:W-:Y:S01]  /*6d40*/  FADD.FTZ R4, R117, R4 ;  /* 0x0000000475047221 */ /* 0x000fe20000010000 */
[----:B---3--:R-:W-:Y:S01]  /*6d50*/  FADD.FTZ R6, R15, R6 ;  /* 0x000000060f067221 */ /* 0x008fe20000010000 */
[----:B-1----:R-:W-:-:S03]  /*6d60*/  F2FP.BF16.F32.PACK_AB R115, R10, R15 ;  /* 0x0000000f0a73723e */ /* 0x002fc600000010ff */
[----:B------:R-:W-:Y:S02]  /*6d70*/  FADD.FTZ R6, R10, R6 ;  /* 0x000000060a067221 */ /* 0x000fe40000010000 */
[----:B------:R2:W-:Y:S01]  /*6d80*/  STSM.16.M88.4 [R16+0xc000], R112 ;  /* 0x00c0007010007844 */ /* 0x0005e20000000200 */
[----:B------:R-:W-:Y:S01]  /*6d90*/  @!PT LDS RZ, [RZ] ;  /* 0x00000000fffff984 */ /* 0x000fe20000000800 */
[----:B------:R-:W-:Y:S01]  /*6da0*/  @!PT LDS RZ, [RZ] ;  /* 0x00000000fffff984 */ /* 0x000fe20000000800 */
[----:B------:R-:W-:Y:S01]  /*6db0*/  @!PT LDS RZ, [RZ] ;  /* 0x00000000fffff984 */ /* 0x000fe20000000800 */
[----:B------:R-:W-:Y:S01]  /*6dc0*/  @!PT LDS RZ, [RZ] ;  /* 0x00000000fffff984 */ /* 0x000fe20000000800 */
[----:B------:R0:W-:Y:S06]  /*6dd0*/  MEMBAR.ALL.CTA ;  /* 0x0000000000007992 */ /* 0x0001ec0000008000 */
[----:B0-----:R-:W0:Y:S02]  /*6de0*/  FENCE.VIEW.ASYNC.S ;  /* 0x00000000000073c6 */ /* 0x001e240000000000 */
[----:B0-----:R-:W-:Y:S01]  /*6df0*/  NOP ;  /* 0x0000000000007918 */ /* 0x001fe20000000000 */
[----:B------:R-:W-:Y:S05]  /*6e00*/  @P2 BRA `(.L_x_140) ;  /* 0xffffffd4008c2947 */ /* 0x000fea000383ffff */
.L_x_131:
[----:B------:R-:W-:Y:S06]  /*6e10*/  BAR.ARV 0x8, 0x1a0 ;  /* 0x0206800000007b1d */ /* 0x000fec0000002000 */
[----:B------:R-:W-:Y:S05]  /*6e20*/  @!P0 BRA `(.L_x_141) ;  /* 0x0000000000048947 */ /* 0x000fea0003800000 */
[----:B------:R-:W-:Y:S01]  /*6e30*/  BPT.TRAP 0x1 ;  /* 0x000000040000795c */ /* 0x000fe20000300000 */
.L_x_141:
[----:B------:R-:W-:Y:S01]  /*6e40*/  ULEA UR5, UR39, UR40, 0x3 ;  /* 0x0000002827057291 */ /* 0x000fe2000f8e183f */
[----:B------:R-:W-:-:S05]  /*6e50*/  IMAD.U32 R3, RZ, RZ, UR38 ;  /* 0x00000026ff037e24 */ /* 0x000fca000f8e00ff */
[----:B------:R-:W-:-:S04]  /*6e60*/  SHF.L.U32 R3, R3, 0x1f, RZ ;  /* 0x0000001f03037819 */ /* 0x000fc800000006ff */
[----:B------:R1:W3:Y:S01]  /*6e70*/  SYNCS.PHASECHK.TRANS64.TRYWAIT P2, [UR5+0x30850], R3 ;  /* 0x03085003ff0075a7 */ /* 0x0002e20008040145 */
[----:B------:R-:W-:Y:S05]  /*6e80*/  @!P0 BRA `(.L_x_142) ;  /* 0x0000000000048947 */ /* 0x000fea0003800000 */
[----:B------:R-:W-:Y:S01]  /*6e90*/  BPT.TRAP 0x1 ;  /* 0x000000040000795c */ /* 0x000fe20000300000 */
.L_x_142:
[----:B---3--:R-:W-:Y:S05]  /*6ea0*/  @P2 BRA `(.L_x_143) ;  /* 0x0000000000082947 */ /* 0x008fea0003800000 */
[----:B------:R-:W3:Y:S02]  /*6eb0*/  SYNCS.PHASECHK.TRANS64.TRYWAIT P0, [UR5+0x30850], R3 ;  /* 0x03085003ff0075a7 */ /* 0x000ee40008000145 */
[----:B---3--:R-:W-:Y:S05]  /*6ec0*/  @!P0 BRA `(.L_x_144) ;  /* 0x0000006000b88947 */ /* 0x008fea0003800000 */
.L_x_143:
[----:B------:R-:W-:Y:S01]  /*6ed0*/  UIADD3 UR40, UR40, 0x400, URZ ;  /* 0x0000040028287890 */ /* 0x000fe2000fffe03f */
[----:B------:R-:W-:Y:S01]  /*6ee0*/  WARPGROUP.ARRIVE ;  /* 0x00000000000079c5 */ /* 0x000fe20000000000 */
[----:B------:R-:W-:Y:S01]  /*6ef0*/  UIADD3 UR25, UR25, 0x1e800, URZ ;  /* 0x0001e80019197890 */ /* 0x000fe2000fffe03f */
[----:B-1-3--:R-:W1:Y:S01]  /*6f00*/  SHFL.BFLY PT, R3, R4, 0x2, 0x1f ;  /* 0x0c401f0004037f89 */ /* 0x00ae6200000e0000 */
[----:B------:R-:W-:Y:S01]  /*6f10*/  USHF.R.U32.HI UR40, URZ, 0x4, UR40 ;  /* 0x000000043f287899 */ /* 0x000fe20008011628 */
[----:B------:R-:W-:Y:S01]  /*6f20*/  IMAD.U32 R9, RZ, RZ, UR5 ;  /* 0x00000005ff097e24 */ /* 0x000fe2000f8e00ff */
[----:B------:R-:W-:Y:S01]  /*6f30*/  USHF.R.U32.HI UR25, URZ, 0x4, UR25 ;  /* 0x000000043f197899 */ /* 0x000fe20008011619 */
[----:B------:R-:W3:Y:S01]  /*6f40*/  SHFL.BFLY PT, R5, R6, 0x2, 0x1f ;  /* 0x0c401f0006057f89 */ /* 0x000ee200000e0000 */
[----:B------:R-:W-:Y:S01]  /*6f50*/  ULOP3.LUT UR6, UR40, 0x3fff, URZ, 0xc0, !UPT ;  /* 0x00003fff28067892 */ /* 0x000fe2000f8ec03f */
[----:B------:R-:W-:Y:S01]  /*6f60*/  @!P1 VIADD R9, R9, 0x30860 ;  /* 0x0003086009099836 */ /* 0x000fe20000000000 */
[----:B------:R-:W-:Y:S01]  /*6f70*/  ULOP3.LUT UR4, UR25, 0x3fff, URZ, 0xc0, !UPT ;  /* 0x00003fff19047892 */ /* 0x000fe2000f8ec03f */
[----:B------:R-:W-:Y:S01]  /*6f80*/  IMAD.MOV.U32 R19, RZ, RZ, RZ ;  /* 0x000000ffff137224 */ /* 0x000fe200078e00ff */
[----:B------:R-:W-:Y:S01]  /*6f90*/  UIMAD UR6, UR39, 0x600, UR6 ;  /* 0x00000600270678a4 */ /* 0x000fe2000f8e0206 */
[----:B------:R-:W-:Y:S01]  /*6fa0*/  IMAD.U32 R11, RZ, RZ, UR26 ;  /* 0x0000001aff0b7e24 */ /* 0x000fe2000f8e00ff */
[----:B------:R-:W-:Y:S01]  /*6fb0*/  ULOP3.LUT UR4, UR4, 0x10000, URZ, 0xfc, !UPT ;  /* 0x0001000004047892 */ /* 0x000fe2000f8efc3f */
[----:B------:R-:W-:Y:S01]  /*6fc0*/  @!P1 PRMT R9, RZ, 0x654, R9 ;  /* 0x00000654ff099816 */ /* 0x000fe20000000009 */
[----:B------:R-:W-:Y:S01]  /*6fd0*/  UMOV UR11, 0x40000040 ;  /* 0x40000040000b7882 */ /* 0x000fe20000000000 */
[----:B------:R-:W-:Y:S01]  /*6fe0*/  UMOV UR9, 0x40000040 ;  /* 0x4000004000097882 */ /* 0x000fe20000000000 */
[----:B------:R-:W-:Y:S01]  /*6ff0*/  UIADD3 UR39, UR39, 0x1, URZ ;  /* 0x0000000127277890 */ /* 0x000fe2000fffe03f */
[----:B------:R-:W-:Y:S01]  /*7000*/  IMAD.MOV.U32 R18, RZ, RZ, -0x800000 ;  /* 0xff800000ff127424 */ /* 0x000fe200078e00ff */
[----:B------:R-:W-:Y:S01]  /*7010*/  UMOV UR10, UR6 ;  /* 0x00000006000a7c82 */ /* 0x000fe20008000000 */
[----:B------:R-:W-:Y:S01]  /*7020*/  UMOV UR8, UR4 ;  /* 0x0000000400087c82 */ /* 0x000fe20008000000 */
[----:B------:R-:W-:Y:S01]  /*7030*/  UISETP.NE.AND UP0, UPT, UR39, 0x2, UPT ;  /* 0x000000022700788c */ /* 0x000fe2000bf05270 */
[----:B------:R-:W-:Y:S01]  /*7040*/  HGMMA.64x64x16.F32.BF16 R120, gdesc[UR8].tnspB, R120, gsb0 ;  /* 0x40e00000087879f0 */ /* 0x000fe20008001878 */
[----:B------:R-:W-:-:S02]  /*7050*/  UIADD3 UR10, UR6, 0x80, URZ ;  /* 0x00000080060a7890 */ /* 0x000fc4000fffe03f */
[----:B------:R-:W-:Y:S01]  /*7060*/  UIADD3 UR8, UR4, 0x2, URZ ;  /* 0x0000000204087890 */ /* 0x000fe2000fffe03f */
[----:B-1----:R-:W-:Y:S01]  /*7070*/  FADD.FTZ R3, R3, R4 ;  /* 0x0000000403037221 */ /* 0x002fe20000010000 */
[----:B------:R-:W-:Y:S01]  /*7080*/  UMOV UR11, 0x40000040 ;  /* 0x40000040000b7882 */ /* 0x000fe20000000000 */
[----:B------:R-:W-:Y:S01]  /*7090*/  UMOV UR9, 0x40000040 ;  /* 0x4000004000097882 */ /* 0x000fe20000000000 */
[----:B------:R-:W-:Y:S01]  /*70a0*/  UIADD3 UR37, UR37, 0x1, URZ ;  /* 0x0000000125257890 */ /* 0x000fe2000fffe03f */
[----:B---3--:R-:W-:Y:S01]  /*70b0*/  FADD.FTZ R5, R5, R6 ;  /* 0x0000000605057221 */ /* 0x008fe20000010000 */
[----:B------:R-:W1:Y:S01]  /*70c0*/  SHFL.BFLY PT, R10, R3, 0x1, 0x1f ;  /* 0x0c201f00030a7f89 */ /* 0x000e6200000e0000 */
[----:B------:R-:W-:Y:S01]  /*70d0*/  IMAD.MOV.U32 R6, RZ, RZ, RZ ;  /* 0x000000ffff067224 */ /* 0x000fe200078e00ff */
[----:B------:R-:W-:Y:S02]  /*70e0*/  USEL UR39, UR39, URZ, UP0 ;  /* 0x0000003f27277287 */ /* 0x000fe40008000000 */
[----:B0-----:R-:W0:Y:S01]  /*70f0*/  SHFL.BFLY PT, R12, R5, 0x1, 0x1f ;  /* 0x0c201f00050c7f89 */ /* 0x001e2200000e0000 */
[----:B-1----:R-:W-:Y:S01]  /*7100*/  FADD.FTZ R10, R3, R10 ;  /* 0x0000000a030a7221 */ /* 0x002fe20000010000 */
[----:B------:R-:W-:-:S02]  /*7110*/  IMAD.MOV.U32 R3, RZ, RZ, -0x800000 ;  /* 0xff800000ff037424 */ /* 0x000fc400078e00ff */
[----:B0-----:R-:W-:Y:S02]  /*7120*/  FADD.FTZ R12, R5, R12 ;  /* 0x0000000c050c7221 */ /* 0x001fe40000010000 */
[----:B------:R-:W-:Y:S01]  /*7130*/  FSETP.NE.FTZ.AND P0, PT, R10, RZ, PT ;  /* 0x000000ff0a00720b */ /* 0x000fe20003f15000 */
[----:B------:R-:W-:Y:S02]  /*7140*/  IMAD.U32 R5, RZ, RZ, UR26 ;  /* 0x0000001aff057e24 */ /* 0x000fe4000f8e00ff */
[----:B------:R-:W-:-:S10]  /*7150*/  FSETP.NE.FTZ.AND P2, PT, R12, RZ, PT ;  /* 0x000000ff0c00720b */ /* 0x000fd40003f55000 */
[----:B------:R-:W0:Y:S01]  /*7160*/  @P0 MUFU.LG2 R4, R10 ;  /* 0x0000000a00040308 */ /* 0x000e220000000c00 */
[----:B------:R-:W-:-:S07]  /*7170*/  @P0 FMUL.FTZ R5, R5, 0.69314718246459960938 ;  /* 0x3f31721805050820 */ /* 0x000fce0000410000 */
[----:B------:R-:W1:Y:S08]  /*7180*/  @P2 MUFU.LG2 R7, R12 ;  /* 0x0000000c00072308 */ /* 0x000e700000000c00 */
[----:B------:R3:W2:Y:S01]  /*7190*/  @P0 MUFU.RCP R19, R10 ;  /* 0x0000000a00130308 */ /* 0x0006a20000001000 */
[----:B0-----:R-:W-:-:S04]  /*71a0*/  @P0 FMUL.FTZ R4, R4, 0.69314718246459960938 ;  /* 0x3f31721804040820 */ /* 0x001fc80000410000 */
[----:B------:R-:W-:Y:S01]  /*71b0*/  @P0 FFMA.FTZ R18, R5, R0, R4 ;  /* 0x0000000005120223 */ /* 0x000fe20000010004 */
[----:B------:R-:W-:Y:S02]  /*71c0*/  PLOP3.LUT P0, PT, PT, PT, PT, 0x8, 0x0 ;  /* 0x000000000000781c */ /* 0x000fe40003f0e170 */
[----:B------:R0:W4:Y:S01]  /*71d0*/  @P2 MUFU.RCP R6, R12 ;  /* 0x0000000c00062308 */ /* 0x0001220000001000 */
[----:B------:R-:W-:Y:S02]  /*71e0*/  WARPGROUP.DEPBAR.LE gsb0, 0x0 ;  /* 0x00008000000079c5 */ /* 0x000fe40000010000 */
[----:B------:R-:W-:Y:S01]  /*71f0*/  WARPGROUP.ARRIVE ;  /* 0x00000000000079c5 */ /* 0x000fe20000000000 */
[----:B---3--:R-:W-:Y:S01]  /*7200*/  @P2 FMUL.FTZ R10, R11, 0.69314718246459960938 ;  /* 0x3f3172180b0a2820 */ /* 0x008fe20000410000 */
[----:B-1----:R-:W-:-:S04]  /*7210*/  @P2 FMUL.FTZ R7, R7, 0.69314718246459960938 ;  /* 0x3f31721807072820 */ /* 0x002fc80000410000 */
[----:B------:R-:W-:Y:S01]  /*7220*/  HGMMA.64x64x16.F32.BF16 R120, gdesc[UR8].tnspB, R120, gsb0 ;  /* 0x40e00000087879f0 */ /* 0x000fe20008001878 */
[----:B------:R-:W-:Y:S01]  /*7230*/  UIADD3 UR10, UR6, 0x100, URZ ;  /* 0x00000100060a7890 */ /* 0x000fe2000fffe03f */
[----:B------:R-:W-:Y:S01]  /*7240*/  @P2 FFMA.FTZ R3, R10, R8, R7 ;  /* 0x000000080a032223 */ /* 0x000fe20000010007 */
        /* <DEDUP_REMOVED lines=66> */
[----:B------:R-:W-:-:S04]  /*7670*/  USEL UR4, URZ, 0x1, UP0 ;  /* 0x000000013f047887 */ /* 0x000fc80008000000 */
[----:B------:R-:W-:Y:S01]  /*7680*/  ULOP3.LUT UR38, UR38, UR4, URZ, 0x3c, !UPT ;  /* 0x0000000426267292 */ /* 0x000fe2000f8e3c3f */
[----:B------:R-:W-:Y:S02]  /*7690*/  WARPGROUP.DEPBAR.LE gsb0, 0x0 ;  /* 0x00008000000079c5 */ /* 0x000fe40000010000 */
[----:B------:R-:W-:-:S06]  /*76a0*/  WARPGROUP.ARRIVE ;  /* 0x00000000000079c5 */ /* 0x000fcc0000000000 */
[----:B------:R-:W-:Y:S03]  /*76b0*/  HGMMA.64x64x16.F32.BF16 R120, gdesc[UR8].tnspB, R120, gsb0 ;  /* 0x40e00000087879f0 */ /* 0x000fe60008001878 */
[----:B------:R-:W-:Y:S02]  /*76c0*/  WARPGROUP.DEPBAR.LE gsb0, 0x0 ;  /* 0x00008000000079c5 */ /* 0x000fe40000010000 */
[----:B------:R1:W-:Y:S01]  /*76d0*/  @!P1 SYNCS.ARRIVE.TRANS64.RED.A1T0 RZ, [R9+URZ], RZ ;  /* 0x000000ff09ff99a7 */ /* 0x0003e2000810043f */
[-C--:B--2---:R-:W-:Y:S01]  /*76e0*/  FMUL.FTZ R50, R120, R19.reuse ;  /* 0x0000001378327220 */ /* 0x084fe20000410000 */
        /* <DEDUP_REMOVED lines=8> */
[-C--:B0-----:R-:W-:Y:S01]  /*7770*/  FMUL.FTZ R12, R137, R19.reuse ;  /* 0x00000013890c7220 */ /* 0x081fe20000410000 */
[-C--:B------:R-:W-:Y:S01]  /*7780*/  FMUL.FTZ R31, R140, R19.reuse ;  /* 0x000000138c1f7220 */ /* 0x080fe20000410000 */
[-C--:B------:R-:W-:Y:S01]  /*7790*/  FMUL.FTZ R14, R141, R19.reuse ;  /* 0x000000138d0e7220 */ /* 0x080fe20000410000 */
[-C--:B------:R-:W-:Y:S01]  /*77a0*/  FMUL.FTZ R30, R144, R19.reuse ;  /* 0x00000013901e7220 */ /* 0x080fe20000410000 */
[-C--:B------:R-:W-:Y:S01]  /*77b0*/  FMUL.FTZ R29, R145, R19.reuse ;  /* 0x00000013911d7220 */ /* 0x080fe20000410000 */
[-C--:B------:R-:W-:Y:S01]  /*77c0*/  FMUL.FTZ R22, R148, R19.reuse ;  /* 0x0000001394167220 */ /* 0x080fe20000410000 */
[----:B------:R-:W-:Y:S01]  /*77d0*/  FMUL.FTZ R19, R149, R19 ;  /* 0x0000001395137220 */ /* 0x000fe20000410000 */
[-C--:B----4-:R-:W-:Y:S01]  /*77e0*/  FMUL.FTZ R48, R122, R6.reuse ;  /* 0x000000067a307220 */ /* 0x090fe20000410000 */
        /* <DEDUP_REMOVED lines=14> */
[----:B-1----:R-:W-:-:S07]  /*78d0*/  FMUL.FTZ R151, R151, R6 ;  /* 0x0000000697977220 */ /* 0x002fce0000410000 */
.L_x_124:
[----:B------:R-:W0:Y:S08]  /*78e0*/  S2UR UR4, SR_CgaCtaId ;  /* 0x00000000000479c3 */ /* 0x000e300000008800 */
[----:B------:R-:W-:Y:S06]  /*78f0*/  BAR.SYNC.DEFER_BLOCKING 0x5, 0x1a0 ;  /* 0x0146800000007b1d */ /* 0x000fec0000010000 */
[----:B------:R-:W-:Y:S01]  /*7900*/  UMOV UR40, 0x400 ;  /* 0x0000040000287882 */ /* 0x000fe20000000000 */
[----:B------:R-:W-:Y:S01]  /*7910*/  BSSY B0, `(.L_x_145) ;  /* 0x0000192000007945 */ /* 0x000fe20003800000 */
[----:B0-----:R-:W-:-:S09]  /*7920*/  ULEA UR40, UR4, UR40, 0x18 ;  /* 0x0000002804287291 */ /* 0x001fd2000f8ec03f */
[----:B------:R-:W0:Y:S02]  /*7930*/  LDS.128 R24, [UR40+0x308d0] ;  /* 0x0308d028ff187984 */ /* 0x000e240008000c00 */
[----:B0-----:R-:W-:Y:S01]  /*7940*/  R2UR UR5, R26 ;  /* 0x000000001a0572ca */ /* 0x001fe200000e0000 */
[----:B------:R-:W-:Y:S06]  /*7950*/  BAR.ARV 0x4, 0x1a0 ;  /* 0x0106800000007b1d */ /* 0x000fec0000002000 */
[----:B------:R-:W-:Y:S08]  /*7960*/  @P0 BRA `(.L_x_146) ;  /* 0x0000000c00c40947 */ /* 0x000ff00003800000 */
[----:B------:R-:W2:Y:S01]  /*7970*/  LDL R4, [R1+0x18] ;  /* 0x0000180001047983 */ /* 0x000ea20000100800 */
[----:B------:R-:W0:Y:S01]  /*7980*/  S2UR UR4, SR_SWINHI ;  /* 0x00000000000479c3 */ /* 0x000e220000002f00 */
[----:B------:R-:W-:Y:S01]  /*7990*/  USHF.L.U32 UR8, UR41, 0x2, URZ ;  /* 0x0000000229087899 */ /* 0x000fe2000800063f */
[----:B------:R-:W-:Y:S01]  /*79a0*/  F2FP.BF16.F32.PACK_AB R12, R12, R33 ;  /* 0x000000210c0c723e */ /* 0x000fe200000010ff */
[----:B------:R-:W-:Y:S01]  /*79b0*/  USHF.L.U64.HI UR9, UR41, 0x2, UR42 ;  /* 0x0000000229097899 */ /* 0x000fe2000801022a */
[----:B------:R-:W-:Y:S02]  /*79c0*/  F2FP.BF16.F32.PACK_AB R13, R13, R34 ;  /* 0x000000220d0d723e */ /* 0x000fe400000010ff */
[----:B------:R-:W-:Y:S02]  /*79d0*/  F2FP.BF16.F32.PACK_AB R14, R14, R31 ;  /* 0x0000001f0e0e723e */ /* 0x000fe400000010ff */
[----:B------:R-:W-:Y:S02]  /*79e0*/  F2FP.BF16.F32.PACK_AB R15, R15, R32 ;  /* 0x000000200f0f723e */ /* 0x000fe400000010ff */
[----:B------:R-:W-:-:S02]  /*79f0*/  F2FP.BF16.F32.PACK_AB R148, R29, R30 ;  /* 0x0000001e1d94723e */ /* 0x000fc400000010ff */
[----:B------:R-:W-:Y:S02]  /*7a00*/  F2FP.BF16.F32.PACK_AB R149, R23, R28 ;  /* 0x0000001c1795723e */ /* 0x000fe400000010ff */
[----:B------:R-:W-:Y:S02]  /*7a10*/  F2FP.BF16.F32.PACK_AB R150, R19, R22 ;  /* 0x000000161396723e */ /* 0x000fe400000010ff */
[----:B------:R-:W-:Y:S01]  /*7a20*/  F2FP.BF16.F32.PACK_AB R151, R151, R0 ;  /* 0x000000009797723e */ /* 0x000fe200000010ff */
[----:B------:R-:W-:Y:S01]  /*7a30*/  UMOV UR6, UR40 ;  /* 0x0000002800067c82 */ /* 0x000fe20008000000 */
[----:B0-----:R-:W-:Y:S01]  /*7a40*/  UMOV UR7, UR4 ;  /* 0x0000000400077c82 */ /* 0x001fe20008000000 */
[----:B------:R-:W-:Y:S02]  /*7a50*/  IMAD.U32 R20, RZ, RZ, UR6 ;  /* 0x00000006ff147e24 */ /* 0x000fe4000f8e00ff */
[----:B------:R-:W-:Y:S01]  /*7a60*/  IMAD.U32 R21, RZ, RZ, UR7 ;  /* 0x00000007ff157e24 */ /* 0x000fe2000f8e00ff */
[----:B------:R-:W-:-:S02]  /*7a70*/  ULDC.64 UR6, c[0x0][0xbd8] ;  /* 0x0002f60000067ab9 */ /* 0x000fc40000000a00 */
[----:B------:R-:W-:Y:S02]  /*7a80*/  UIADD3 UR4, UP1, UR8, UR6, URZ ;  /* 0x0000000608047290 */ /* 0x000fe4000ff3e03f */
[----:B------:R-:W-:Y:S02]  /*7a90*/  UISETP.NE.U32.AND UP0, UPT, UR6, URZ, UPT ;  /* 0x0000003f0600728c */ /* 0x000fe4000bf05070 */
[----:B------:R-:W-:Y:S02]  /*7aa0*/  UIADD3.X UR6, UR9, UR7, URZ, UP1, !UPT ;  /* 0x0000000709067290 */ /* 0x000fe40008ffe43f */
[----:B------:R-:W-:Y:S01]  /*7ab0*/  UISETP.NE.AND.EX UP0, UPT, UR7, URZ, UPT, UP0 ;  /* 0x0000003f0700728c */ /* 0x000fe2000bf05300 */
[----:B------:R-:W0:Y:S01]  /*7ac0*/  LDC R0, c[0x0][0xa88] ;  /* 0x0002a200ff007b82 */ /* 0x000e220000000800 */
[----:B------:R-:W-:Y:S02]  /*7ad0*/  IMAD.U32 R22, RZ, RZ, UR4 ;  /* 0x00000004ff167e24 */ /* 0x000fe4000f8e00ff */
[----:B------:R-:W-:Y:S01]  /*7ae0*/  IMAD.U32 R23, RZ, RZ, UR6 ;  /* 0x00000006ff177e24 */ /* 0x000fe2000f8e00ff */
[----:B------:R-:W-:-:S02]  /*7af0*/  ULDC.64 UR6, c[0x0][0xbe0] ;  /* 0x0002f80000067ab9 */ /* 0x000fc40000000a00 */
[----:B------:R-:W-:-:S04]  /*7b00*/  UISETP.NE.U32.AND UP1, UPT, UR6, URZ, UPT ;  /* 0x0000003f0600728c */ /* 0x000fc8000bf25070 */
[----:B------:R-:W-:-:S11]  /*7b10*/  UISETP.NE.AND.EX UP1, UPT, UR7, URZ, UPT, UP1 ;  /* 0x0000003f0700728c */ /* 0x000fd6000bf25310 */
[----:B------:R-:W-:-:S04]  /*7b20*/  @UP1 UIADD3 UR6, UP2, UR8, UR6, URZ ;  /* 0x0000000608061290 */ /* 0x000fc8000ff5e03f */
[----:B------:R-:W-:Y:S01]  /*7b30*/  @UP1 UIADD3.X UR7, UR9, UR7, URZ, UP2, !UPT ;  /* 0x0000000709071290 */ /* 0x000fe200097fe43f */
[----:B------:R-:W-:Y:S01]  /*7b40*/  BAR.SYNC.DEFER_BLOCKING 0x1, 0x180 ;  /* 0x0046000000007b1d */ /* 0x000fe20000010000 */
[----:B--2---:R-:W-:-:S03]  /*7b50*/  IMAD.WIDE R4, R4, 0x2, R20 ;  /* 0x0000000204047825 */ /* 0x004fc600078e0214 */
[C---:B------:R-:W-:Y:S02]  /*7b60*/  IADD3 R9, P1, R4.reuse, 0x40, RZ ;  /* 0x0000004004097810 */ /* 0x040fe40007f3e0ff */
[C---:B------:R-:W-:Y:S02]  /*7b70*/  IADD3 R11, P2, R4.reuse, 0x20, RZ ;  /* 0x00000020040b7810 */ /* 0x040fe40007f5e0ff */
[C---:B------:R-:W-:Y:S02]  /*7b80*/  IADD3 R51, P0, R4.reuse, 0x60, RZ ;  /* 0x0000006004337810 */ /* 0x040fe40007f1e0ff */
[----:B------:R-:W-:Y:S02]  /*7b90*/  LOP3.LUT R7, R4, 0x380, RZ, 0xc0, !PT ;  /* 0x0000038004077812 */ /* 0x000fe400078ec0ff */
[----:B------:R-:W-:Y:S02]  /*7ba0*/  LOP3.LUT R8, R9, 0x380, RZ, 0xc0, !PT ;  /* 0x0000038009087812 */ /* 0x000fe400078ec0ff */
[----:B------:R-:W-:-:S02]  /*7bb0*/  LOP3.LUT R10, R11, 0x380, RZ, 0xc0, !PT ;  /* 0x000003800b0a7812 */ /* 0x000fc400078ec0ff */
[----:B------:R-:W-:Y:S02]  /*7bc0*/  LOP3.LUT R6, R51, 0x380, RZ, 0xc0, !PT ;  /* 0x0000038033067812 */ /* 0x000fe400078ec0ff */
[----:B------:R-:W-:Y:S02]  /*7bd0*/  SHF.R.U64 R7, R7, 0x3, RZ ;  /* 0x0000000307077819 */ /* 0x000fe400000012ff */
[----:B------:R-:W-:Y:S02]  /*7be0*/  SHF.R.U64 R8, R8, 0x3, RZ ;  /* 0x0000000308087819 */ /* 0x000fe400000012ff */
[----:B------:R-:W-:Y:S02]  /*7bf0*/  SHF.R.U64 R10, R10, 0x3, RZ ;  /* 0x000000030a0a7819 */ /* 0x000fe400000012ff */
[----:B------:R-:W-:Y:S02]  /*7c00*/  SHF.R.U64 R6, R6, 0x3, RZ ;  /* 0x0000000306067819 */ /* 0x000fe400000012ff */
[----:B------:R-:W-:Y:S01]  /*7c10*/  LOP3.LUT R4, R7, R4, RZ, 0x3c, !PT ;  /* 0x0000000407047212 */ /* 0x000fe200078e3cff */
[--C-:B------:R-:W-:Y:S01]  /*7c20*/  IMAD.X R7, RZ, RZ, R5.reuse, P0 ;  /* 0x000000ffff077224 */ /* 0x100fe200000e0605 */
[----:B------:R-:W-:Y:S01]  /*7c30*/  LOP3.LUT R8, R8, R9, RZ, 0x3c, !PT ;  /* 0x0000000908087212 */ /* 0x000fe200078e3cff */
[--C-:B------:R-:W-:Y:S01]  /*7c40*/  IMAD.X R9, RZ, RZ, R5.reuse, P1 ;  /* 0x000000ffff097224 */ /* 0x100fe200008e0605 */
[----:B------:R-:W-:Y:S01]  /*7c50*/  LOP3.LUT R10, R10, R11, RZ, 0x3c, !PT ;  /* 0x0000000b0a0a7212 */ /* 0x000fe200078e3cff */
[----:B------:R-:W-:Y:S01]  /*7c60*/  IMAD.X R11, RZ, RZ, R5, P2 ;  /* 0x000000ffff0b7224 */ /* 0x000fe200010e0605 */
[----:B------:R-:W-:-:S02]  /*7c70*/  LOP3.LUT R6, R6, R51, RZ, 0x3c, !PT ;  /* 0x0000003306067212 */ /* 0x000fc400078e3cff */
[----:B------:R-:W-:Y:S02]  /*7c80*/  MOV R52, R4 ;  /* 0x0000000400347202 */ /* 0x000fe40000000f00 */
[----:B------:R-:W-:Y:S02]  /*7c90*/  MOV R24, R6 ;  /* 0x0000000600187202 */ /* 0x000fe40000000f00 */
[----:B------:R-:W-:Y:S02]  /*7ca0*/  MOV R26, R8 ;  /* 0x00000008001a7202 */ /* 0x000fe40000000f00 */
[----:B------:R-:W-:Y:S02]  /*7cb0*/  MOV R51, R10 ;  /* 0x0000000a00337202 */ /* 0x000fe40000000f00 */
[----:B------:R-:W-:Y:S02]  /*7cc0*/  F2FP.BF16.F32.PACK_AB R4, R49, R50 ;  /* 0x000000323104723e */ /* 0x000fe400000010ff */
[----:B------:R-:W-:-:S02]  /*7cd0*/  F2FP.BF16.F32.PACK_AB R5, R47, R48 ;  /* 0x000000302f05723e */ /* 0x000fc400000010ff */
[----:B------:R-:W-:Y:S02]  /*7ce0*/  F2FP.BF16.F32.PACK_AB R6, R45, R46 ;  /* 0x0000002e2d06723e */ /* 0x000fe400000010ff */
[----:B------:R-:W-:Y:S02]  /*7cf0*/  F2FP.BF16.F32.PACK_AB R7, R43, R44 ;  /* 0x0000002c2b07723e */ /* 0x000fe400000010ff */
[----:B------:R-:W-:Y:S02]  /*7d00*/  F2FP.BF16.F32.PACK_AB R8, R41, R42 ;  /* 0x0000002a2908723e */ /* 0x000fe400000010ff */
[----:B------:R-:W-:Y:S01]  /*7d10*/  F2FP.BF16.F32.PACK_AB R9, R39, R40 ;  /* 0x000000282709723e */ /* 0x000fe200000010ff */
[----:B------:R1:W-:Y:S01]  /*7d20*/  STSM.16.M88.4 [R52], R4 ;  /* 0x0000000434007844 */ /* 0x0003e20000000200 */
[----:B------:R-:W-:Y:S02]  /*7d30*/  F2FP.BF16.F32.PACK_AB R10, R37, R38 ;  /* 0x00000026250a723e */ /* 0x000fe400000010ff */
[----:B------:R-:W-:-:S02]  /*7d40*/  F2FP.BF16.F32.PACK_AB R11, R35, R36 ;  /* 0x00000024230b723e */ /* 0x000fc400000010ff */
[----:B------:R-:W-:-:S03]  /*7d50*/  PLOP3.LUT P0, PT, PT, PT, UP0, 0x80, 0x0 ;  /* 0x000000000000781c */ /* 0x000fc60003f0f008 */
[----:B------:R2:W-:Y:S04]  /*7d60*/  STSM.16.M88.4 [R51], R8 ;  /* 0x0000000833007844 */ /* 0x0005e80000000200 */
[----:B------:R2:W-:Y:S04]  /*7d70*/  STSM.16.M88.4 [R26], R12 ;  /* 0x0000000c1a007844 */ /* 0x0005e80000000200 */
[----:B------:R2:W-:Y:S01]  /*7d80*/  STSM.16.M88.4 [R24], R148 ;  /* 0x0000009418007844 */ /* 0x0005e20000000200 */
[----:B------:R-:W-:Y:S01]  /*7d90*/  BAR.SYNC.DEFER_BLOCKING 0x1, 0x180 ;  /* 0x0046000000007b1d */ /* 0x000fe20000010000 */
[----:B------:R-:W-:Y:S01]  /*7da0*/  PLOP3.LUT P1, PT, PT, PT, UP1, 0x80, 0x0 ;  /* 0x000000000000781c */ /* 0x000fe20003f2f018 */
[----:B-1----:R-:W-:-:S02]  /*7db0*/  IMAD.U32 R4, RZ, RZ, UR6 ;  /* 0x00000006ff047e24 */ /* 0x002fc4000f8e00ff */
[----:B------:R-:W-:Y:S02]  /*7dc0*/  IMAD.U32 R5, RZ, RZ, UR7 ;  /* 0x00000007ff057e24 */ /* 0x000fe4000f8e00ff */
[----:B------:R-:W3:Y:S01]  /*7dd0*/  @P0 LDG.E R19, desc[UR46][R22.64] ;  /* 0x0000002e16130981 */ /* 0x000ee2000c1e1900 */
[----:B------:R-:W-:-:S07]  /*7de0*/  UMOV UR4, URZ ;  /* 0x0000003f00047c82 */ /* 0x000fce0008000000 */
[----:B0-----:R2:W5:Y:S01]  /*7df0*/  @P1 LDG.E R0, desc[UR46][R4.64] ;  /* 0x0000002e04001981 */ /* 0x001562000c1e1900 */
[----:B---3--:R-:W-:Y:S01]  /*7e00*/  @P0 R2UR UR4, R19 ;  /* 0x00000000130402ca */ /* 0x008fe200000e0000 */
[----:B--2---:R-:W-:-:S14]  /*7e10*/  @P1 BRA `(.L_x_147) ;  /* 0x0000000000101947 */ /* 0x004fdc0003800000 */
[----:B------:R-:W-:Y:S05]  /*7e20*/  @!P0 BRA `(.L_x_147) ;  /* 0x00000000000c8947 */ /* 0x000fea0003800000 */
[----:B------:R-:W2:Y:S04]  /*7e30*/  LDG.E R5, desc[UR46][R22.64] ;  /* 0x0000002e16057981 */ /* 0x000ea8000c1e1900 */
[----:B-----5:R-:W2:Y:S02]  /*7e40*/  LDG.E R0, desc[UR46][R22.64+0x4] ;  /* 0x0000042e16007981 */ /* 0x020ea4000c1e1900 */
[----:B--2---:R-:W-:-:S07]  /*7e50*/  IMAD.IADD R0, R0, 0x1, -R5 ;  /* 0x0000000100007824 */ /* 0x004fce00078e0a05 */
.L_x_147:
[----:B------:R-:W2:Y:S01]  /*7e60*/  LDL R5, [R1+0x14] ;  /* 0x0000140001057983 */ /* 0x000ea20000100800 */
[----:B------:R-:W-:Y:S01]  /*7e70*/  USHF.R.S32.HI UR11, URZ, 0x1f, UR43 ;  /* 0x0000001f3f0b7899 */ /* 0x000fe2000801142b */
[----:B------:R-:W-:Y:S02]  /*7e80*/  ULDC.64 UR12, c[0x0][0xb70] ;  /* 0x0002dc00000c7ab9 */ /* 0x000fe40000000a00 */
[----:B------:R-:W2:Y:S01]  /*7e90*/  LDL.LU R26, [R1] ;  /* 0x00000000011a7983 */ /* 0x000ea20000300800 */
[----:B------:R-:W-:Y:S02]  /*7ea0*/  USHF.R.S32.HI UR9, URZ, 0x1f, UR4 ;  /* 0x0000001f3f097899 */ /* 0x000fe40008011404 */
[----:B------:R-:W-:Y:S01]  /*7eb0*/  UIMAD UR10, UR11, UR12, URZ ;  /* 0x0000000c0b0a72a4 */ /* 0x000fe2000f8e023f */
[----:B------:R-:W0:Y:S01]  /*7ec0*/  S2R R4, SR_TID.X ;  /* 0x0000000000047919 */ /* 0x000e220000002100 */
[----:B------:R-:W-:Y:S01]  /*7ed0*/  UMOV UR8, UR4 ;  /* 0x0000000400087c82 */ /* 0x000fe20008000000 */
[----:B------:R-:W-:-:S02]  /*7ee0*/  USEL UR42, UR42, URZ, !UP0 ;  /* 0x0000003f2a2a7287 */ /* 0x000fc4000c000000 */
[----:B------:R-:W-:Y:S02]  /*7ef0*/  UIMAD.WIDE.U32 UR6, UR43, UR12, UR8 ;  /* 0x0000000c2b0672a5 */ /* 0x000fe4000f8e0008 */
[----:B------:R-:W-:Y:S02]  /*7f00*/  UIMAD UR10, UR43, UR13, UR10 ;  /* 0x0000000d2b0a72a4 */ /* 0x000fe4000f8e020a */
[----:B------:R-:W-:Y:S01]  /*7f10*/  USEL UR41, UR41, URZ, !UP0 ;  /* 0x0000003f29297287 */ /* 0x000fe2000c000000 */
[----:B------:R-:W-:Y:S01]  /*7f20*/  ULDC.64 UR12, c[0x0][0xb78] ;  /* 0x0002de00000c7ab9 */ /* 0x000fe20000000a00 */
[----:B------:R-:W-:Y:S02]  /*7f30*/  UIADD3 UR7, UR7, UR10, URZ ;  /* 0x0000000a07077290 */ /* 0x000fe4000fffe03f */
[----:B------:R-:W-:Y:S02]  /*7f40*/  UIMAD UR8, UR42, UR12, URZ ;  /* 0x0000000c2a0872a4 */ /* 0x000fe4000f8e023f */
[----:B------:R-:W-:-:S02]  /*7f50*/  UIMAD.WIDE.U32 UR6, UR41, UR12, UR6 ;  /* 0x0000000c290672a5 */ /* 0x000fc4000f8e0006 */
[----:B------:R-:W-:-:S03]  /*7f60*/  UIMAD UR8, UR41, UR13, UR8 ;  /* 0x0000000d290872a4 */ /* 0x000fc6000f8e0208 */
[----:B------:R-:W-:-:S03]  /*7f70*/  ULDC.64 UR12, c[0x0][0xaa0] ;  /* 0x0002a800000c7ab9 */ /* 0x000fc60000000a00 */
[----:B------:R-:W-:Y:S02]  /*7f80*/  IMAD.U32 R7, RZ, RZ, UR8 ;  /* 0x00000008ff077e24 */ /* 0x000fe4000f8e00ff */
[----:B0-----:R-:W-:-:S05]  /*7f90*/  VIADD R6, R4, 0xffffff80 ;  /* 0xffffff8004067836 */ /* 0x001fca0000000000 */
[----:B------:R-:W-:-:S04]  /*7fa0*/  SHF.R.S32.HI R8, RZ, 0x1f, R6 ;  /* 0x0000001fff087819 */ /* 0x000fc80000011406 */
[----:B------:R-:W-:-:S04]  /*7fb0*/  LEA.HI R8, R8, R6, RZ, 0x7 ;  /* 0x0000000608087211 */ /* 0x000fc800078f38ff */
[----:B------:R-:W-:-:S05]  /*7fc0*/  LOP3.LUT R8, R8, 0xffffff80, RZ, 0xc0, !PT ;  /* 0xffffff8008087812 */ /* 0x000fca00078ec0ff */
[----:B------:R-:W-:-:S05]  /*7fd0*/  IMAD.IADD R8, R6, 0x1, -R8 ;  /* 0x0000000106087824 */ /* 0x000fca00078e0a08 */
[----:B------:R-:W-:Y:S01]  /*7fe0*/  LOP3.LUT P0, RZ, R8, 0x3, RZ, 0xc0, !PT ;  /* 0x0000000308ff7812 */ /* 0x000fe2000780c0ff */
[----:B------:R-:W-:Y:S01]  /*7ff0*/  IMAD.U32 R19, RZ, RZ, UR12 ;  /* 0x0000000cff137e24 */ /* 0x000fe2000f8e00ff */
[--C-:B------:R-:W-:Y:S01]  /*8000*/  SHF.R.S32.HI R29, RZ, 0x1f, R157.reuse ;  /* 0x0000001fff1d7819 */ /* 0x100fe2000001149d */
[----:B------:R-:W-:Y:S02]  /*8010*/  IMAD.MOV.U32 R28, RZ, RZ, R157 ;  /* 0x000000ffff1c7224 */ /* 0x000fe400078e009d */
[----:B------:R-:W-:Y:S01]  /*8020*/  VIADD R24, R152, 0x90 ;  /* 0x0000009098187836 */ /* 0x000fe20000000000 */
[----:B------:R-:W-:Y:S01]  /*8030*/  SHF.R.S32.HI R153, RZ, 0x1f, R152 ;  /* 0x0000001fff997819 */ /* 0x000fe20000011498 */
[----:B------:R-:W-:Y:S01]  /*8040*/  BSSY B1, `(.L_x_148) ;  /* 0x0000054000017945 */ /* 0x000fe20003800000 */
[----:B--2---:R-:W-:Y:S02]  /*8050*/  IMAD R9, R26, 0xc0, R5 ;  /* 0x000000c01a097824 */ /* 0x004fe400078e0205 */
[----:B------:R-:W-:-:S03]  /*8060*/  IMAD R5, R152, 0x40, R157 ;  /* 0x0000004098057824 */ /* 0x000fc600078e029d */
[----:B------:R-:W-:Y:S01]  /*8070*/  SHF.R.S32.HI R4, RZ, 0x1f, R9 ;  /* 0x0000001fff047819 */ /* 0x000fe20000011409 */
[----:B------:R-:W-:Y:S01]  /*8080*/  IMAD.WIDE R20, R5, 0x2, R20 ;  /* 0x0000000205147825 */ /* 0x000fe200078e0214 */
[----:B------:R-:W-:-:S03]  /*8090*/  IADD3 R6, P1, R9, UR6, RZ ;  /* 0x0000000609067c10 */ /* 0x000fc6000ff3e0ff */
[C---:B------:R-:W-:Y:S01]  /*80a0*/  VIADD R5, R9.reuse, 0x8 ;  /* 0x0000000809057836 */ /* 0x040fe20000000000 */
[----:B------:R-:W-:Y:S01]  /*80b0*/  IADD3.X R7, R4, UR7, R7, P1, !PT ;  /* 0x0000000704077c10 */ /* 0x000fe20008ffe407 */
[----:B------:R-:W-:Y:S01]  /*80c0*/  ULDC.64 UR6, c[0x0][0xb40] ;  /* 0x0002d00000067ab9 */ /* 0x000fe20000000a00 */
[----:B-----5:R-:W-:Y:S02]  /*80d0*/  ISETP.GE.OR P1, PT, R9, R0, P0 ;  /* 0x000000000900720c */ /* 0x020fe40000726670 */
[----:B------:R-:W-:Y:S02]  /*80e0*/  LEA R30, P2, R6, UR6, 0x2 ;  /* 0x00000006061e7c11 */ /* 0x000fe4000f8410ff */
[----:B------:R-:W-:Y:S02]  /*80f0*/  IADD3 R11, P3, R20, 0x3000, RZ ;  /* 0x00003000140b7810 */ /* 0x000fe40007f7e0ff */
[----:B------:R-:W-:Y:S02]  /*8100*/  LEA.HI.X R31, R6, UR7, R7, 0x2, P2 ;  /* 0x00000007061f7c11 */ /* 0x000fe400090f1407 */
[----:B------:R-:W-:-:S02]  /*8110*/  IADD3 R15, P2, R20, 0x1800, RZ ;  /* 0x00001800140f7810 */ /* 0x000fc40007f5e0ff */
[----:B------:R-:W-:Y:S01]  /*8120*/  ISETP.GE.OR P0, PT, R5, R0, P0 ;  /* 0x000000000500720c */ /* 0x000fe20000706670 */
[----:B------:R-:W-:Y:S01]  /*8130*/  UIMAD UR6, UR9, UR12, URZ ;  /* 0x0000000c090672a4 */ /* 0x000fe2000f8e023f */
[C---:B------:R-:W-:Y:S01]  /*8140*/  IADD3 R7, P4, R20.reuse, 0x4800, RZ ;  /* 0x0000480014077810 */ /* 0x040fe20007f9e0ff */
[----:B------:R0:W-:Y:S01]  /*8150*/  @!P1 STG.E desc[UR46][R30.64], R18 ;  /* 0x000000121e009986 */ /* 0x0001e2000c10192e */
[----:B------:R-:W-:Y:S01]  /*8160*/  LOP3.LUT R5, R20, 0x380, RZ, 0xc0, !PT ;  /* 0x0000038014057812 */ /* 0x000fe200078ec0ff */
[--C-:B------:R-:W-:Y:S01]  /*8170*/  IMAD.X R13, RZ, RZ, R21.reuse, P2 ;  /* 0x000000ffff0d7224 */ /* 0x100fe200010e0615 */
[----:B------:R-:W-:Y:S01]  /*8180*/  LOP3.LUT R8, R15, 0x380, RZ, 0xc0, !PT ;  /* 0x000003800f087812 */ /* 0x000fe200078ec0ff */
[----:B------:R-:W-:Y:S01]  /*8190*/  IMAD.X R9, RZ, RZ, R21, P3 ;  /* 0x000000ffff097224 */ /* 0x000fe200018e0615 */
[----:B------:R-:W-:Y:S01]  /*81a0*/  LOP3.LUT R6, R11, 0x380, RZ, 0xc0, !PT ;  /* 0x000003800b067812 */ /* 0x000fe200078ec0ff */
[----:B------:R-:W-:Y:S01]  /*81b0*/  ULDC.64 UR8, c[0x0][0xae8] ;  /* 0x0002ba0000087ab9 */ /* 0x000fe20000000a00 */
[----:B------:R-:W-:Y:S01]  /*81c0*/  LOP3.LUT R4, R7, 0x380, RZ, 0xc0, !PT ;  /* 0x0000038007047812 */ /* 0x000fe200078ec0ff */
[----:B------:R-:W-:Y:S01]  /*81d0*/  UIMAD UR6, UR4, UR13, UR6 ;  /* 0x0000000d040672a4 */ /* 0x000fe2000f8e0206 */
[----:B------:R-:W-:Y:S01]  /*81e0*/  SHF.R.U64 R5, R5, 0x3, RZ ;  /* 0x0000000305057819 */ /* 0x000fe200000012ff */
[----:B------:R1:W-:Y:S01]  /*81f0*/  @!P0 STG.E desc[UR46][R30.64+0x20], R3 ;  /* 0x000020031e008986 */ /* 0x0003e2000c10192e */
[----:B------:R-:W-:-:S02]  /*8200*/  SHF.R.U64 R8, R8, 0x3, RZ ;  /* 0x0000000308087819 */ /* 0x000fc400000012ff */
[----:B------:R-:W-:Y:S02]  /*8210*/  SHF.R.U64 R6, R6, 0x3, RZ ;  /* 0x0000000306067819 */ /* 0x000fe400000012ff */
[----:B------:R-:W-:Y:S01]  /*8220*/  SHF.R.U64 R4, R4, 0x3, RZ ;  /* 0x0000000304047819 */ /* 0x000fe200000012ff */
[----:B0-----:R-:W-:Y:S01]  /*8230*/  IMAD.WIDE.U32 R18, R19, UR4, R28 ;  /* 0x0000000413127c25 */ /* 0x001fe2000f8e001c */
[----:B------:R-:W-:Y:S02]  /*8240*/  LOP3.LUT R20, R5, R20, RZ, 0x3c, !PT ;  /* 0x0000001405147212 */ /* 0x000fe400078e3cff */
[----:B------:R-:W-:Y:S01]  /*8250*/  LOP3.LUT R12, R8, R15, RZ, 0x3c, !PT ;  /* 0x0000000f080c7212 */ /* 0x000fe200078e3cff */
[----:B------:R-:W-:Y:S01]  /*8260*/  IMAD.X R5, RZ, RZ, R21, P4 ;  /* 0x000000ffff057224 */ /* 0x000fe200020e0615 */
[----:B------:R-:W-:Y:S02]  /*8270*/  LOP3.LUT R8, R6, R11, RZ, 0x3c, !PT ;  /* 0x0000000b06087212 */ /* 0x000fe400078e3cff */
[----:B------:R-:W-:Y:S01]  /*8280*/  LOP3.LUT R4, R4, R7, RZ, 0x3c, !PT ;  /* 0x0000000704047212 */ /* 0x000fe200078e3cff */
[----:B------:R-:W-:Y:S01]  /*8290*/  VIADD R19, R19, UR6 ;  /* 0x0000000613137c36 */ /* 0x000fe20008000000 */
[----:B------:R-:W-:Y:S01]  /*82a0*/  ULDC.64 UR6, c[0x0][0xae0] ;  /* 0x0002b80000067ab9 */ /* 0x000fe20000000a00 */
[----:B------:R-:W5:Y:S01]  /*82b0*/  LD.E.128 R20, desc[UR46][R20.64] ;  /* 0x0000002e14147980 */ /* 0x000f62000c101d00 */
[----:B------:R-:W-:-:S03]  /*82c0*/  UIMAD UR4, UR11, UR6, URZ ;  /* 0x000000060b0472a4 */ /* 0x000fc6000f8e023f */
[----:B------:R-:W5:Y:S04]  /*82d0*/  LD.E.128 R12, desc[UR46][R12.64] ;  /* 0x0000002e0c0c7980 */ /* 0x000f68000c101d00 */
[----:B------:R-:W5:Y:S04]  /*82e0*/  LD.E.128 R8, desc[UR46][R8.64] ;  /* 0x0000002e08087980 */ /* 0x000f68000c101d00 */
[----:B------:R-:W5:Y:S01]  /*82f0*/  LD.E.128 R4, desc[UR46][R4.64] ;  /* 0x0000002e04047980 */ /* 0x000f62000c101d00 */
[----:B-1----:R-:W-:Y:S01]  /*8300*/  IMAD.U32 R31, RZ, RZ, UR6 ;  /* 0x00000006ff1f7e24 */ /* 0x002fe2000f8e00ff */
[----:B------:R-:W-:Y:S01]  /*8310*/  UIMAD UR6, UR43, UR7, UR4 ;  /* 0x000000072b0672a4 */ /* 0x000fe2000f8e0204 */
[----:B------:R-:W-:Y:S01]  /*8320*/  IMAD R29, R26, -0xc0, R0 ;  /* 0xffffff401a1d7824 */ /* 0x000fe200078e0200 */
[----:B------:R-:W-:Y:S01]  /*8330*/  @!PT LDS RZ, [RZ] ;  /* 0x00000000fffff984 */ /* 0x000fe20000000800 */
[----:B------:R-:W-:Y:S01]  /*8340*/  @!PT LDS RZ, [RZ] ;  /* 0x00000000fffff984 */ /* 0x000fe20000000800 */
[----:B------:R-:W-:Y:S01]  /*8350*/  @!PT LDS RZ, [RZ] ;  /* 0x00000000fffff984 */ /* 0x000fe20000000800 */
[----:B------:R-:W-:Y:S01]  /*8360*/  @!PT LDS RZ, [RZ] ;  /* 0x00000000fffff984 */ /* 0x000fe20000000800 */
[----:B------:R0:W-:Y:S06]  /*8370*/  MEMBAR.ALL.CTA ;  /* 0x0000000000007992 */ /* 0x0001ec0000008000 */
[----:B0-----:R-:W0:Y:S01]  /*8380*/  FENCE.VIEW.ASYNC.S ;  /* 0x00000000000073c6 */ /* 0x001e220000000000 */
[----:B------:R-:W-:Y:S01]  /*8390*/  ULDC UR4, c[0x0][0xa8c] ;  /* 0x0002a30000047ab9 */ /* 0x000fe20000000800 */
[C---:B------:R-:W-:Y:S01]  /*83a0*/  VIADD R3, R152.reuse, 0x30 ;  /* 0x0000003098037836 */ /* 0x040fe20000000000 */
[----:B------:R-:W-:Y:S01]  /*83b0*/  ISETP.GE.AND P0, PT, R157, UR4, PT ;  /* 0x000000049d007c0c */ /* 0x000fe2000bf06270 */
[----:B------:R-:W-:Y:S01]  /*83c0*/  VIADD R0, R152, 0x60 ;  /* 0x0000006098007836 */ /* 0x000fe20000000000 */
[----:B------:R-:W-:Y:S01]  /*83d0*/  UIADD3 UR4, UR40, 0x30820, URZ ;  /* 0x0003082028047890 */ /* 0x000fe2000fffe03f */
[----:B------:R-:W-:Y:S01]  /*83e0*/  IMAD.WIDE.U32 R18, R31, UR43, R18 ;  /* 0x0000002b1f127c25 */ /* 0x000fe2000f8e0012 */
[----:B------:R-:W-:-:S02]  /*83f0*/  ISETP.GE.OR P3, PT, R3, R29, P0 ;  /* 0x0000001d0300720c */ /* 0x000fc40000766670 */
[-C--:B------:R-:W-:Y:S01]  /*8400*/  ISETP.GE.OR P1, PT, R0, R29.reuse, P0 ;  /* 0x0000001d0000720c */ /* 0x080fe20000726670 */
[----:B------:R-:W-:Y:S01]  /*8410*/  VIADD R19, R19, UR6 ;  /* 0x0000000613137c36 */ /* 0x000fe20008000000 */
[-C--:B------:R-:W-:Y:S01]  /*8420*/  ISETP.GE.OR P2, PT, R24, R29.reuse, P0 ;  /* 0x0000001d1800720c */ /* 0x080fe20000746670 */
[----:B------:R-:W-:Y:S01]  /*8430*/  UIMAD UR6, UR42, UR8, URZ ;  /* 0x000000082a0672a4 */ /* 0x000fe2000f8e023f */
[----:B------:R-:W-:Y:S01]  /*8440*/  ISETP.GE.OR P0, PT, R152, R29, P0 ;  /* 0x0000001d9800720c */ /* 0x000fe20000706670 */
[----:B------:R-:W-:Y:S01]  /*8450*/  UPRMT UR4, URZ, 0x654, UR4 ;  /* 0x000006543f047896 */ /* 0x000fe20008000004 */
[----:B------:R-:W-:Y:S01]  /*8460*/  IMAD.U32 R33, RZ, RZ, UR8 ;  /* 0x00000008ff217e24 */ /* 0x000fe2000f8e00ff */
[----:B------:R-:W-:Y:S01]  /*8470*/  UIMAD UR6, UR41, UR9, UR6 ;  /* 0x00000009290672a4 */ /* 0x000fe2000f8e0206 */
[----:B------:R-:W-:-:S04]  /*8480*/  IMAD.WIDE R30, R26, 0xc0, R152 ;  /* 0x000000c01a1e7825 */ /* 0x000fc800078e0298 */
[----:B------:R-:W-:Y:S02]  /*8490*/  IMAD.WIDE.U32 R32, R33, UR41, R18 ;  /* 0x0000002921207c25 */ /* 0x000fe4000f8e0012 */
[----:B0-----:R-:W-:Y:S02]  /*84a0*/  SYNCS.ARRIVE.TRANS64.RED.A1T0 RZ, [UR4], RZ ;  /* 0x000000ffffff79a7 */ /* 0x001fe40008100404 */
[----:B------:R-:W-:Y:S01]  /*84b0*/  VIADD R35, R33, UR6 ;  /* 0x0000000621237c36 */ /* 0x000fe20008000000 */
[----:B------:R-:W-:Y:S06]  /*84c0*/  @P0 BRA `(.L_x_149) ;  /* 0x00000000002c0947 */ /* 0x000fec0003800000 */
[----:B------:R-:W-:Y:S01]  /*84d0*/  ULDC.64 UR6, c[0x0][0xad8] ;  /* 0x0002b60000067ab9 */ /* 0x000fe20000000a00 */
[----:B------:R-:W-:Y:S02]  /*84e0*/  IMAD.MOV.U32 R18, RZ, RZ, R32 ;  /* 0x000000ffff127224 */ /* 0x000fe400078e0020 */
[----:B------:R-:W-:Y:S02]  /*84f0*/  IMAD R3, R31, UR6, RZ ;  /* 0x000000061f037c24 */ /* 0x000fe4000f8e02ff */
[----:B------:R-:W-:Y:S02]  /*8500*/  IMAD.MOV.U32 R19, RZ, RZ, R35 ;  /* 0x000000ffff137224 */ /* 0x000fe400078e0023 */
[C---:B------:R-:W-:Y:S02]  /*8510*/  IMAD R3, R30.reuse, UR7, R3 ;  /* 0x000000071e037c24 */ /* 0x040fe4000f8e0203 */
[----:B------:R-:W-:Y:S01]  /*8520*/  IMAD.WIDE.U32 R18, R30, UR6, R18 ;  /* 0x000000061e127c25 */ /* 0x000fe2000f8e0012 */
[----:B------:R-:W-:-:S03]  /*8530*/  ULDC.64 UR6, c[0x0][0xa80] ;  /* 0x0002a00000067ab9 */ /* 0x000fc60000000a00 */
[----:B------:R-:W-:Y:S01]  /*8540*/  IMAD.IADD R3, R19, 0x1, R3 ;  /* 0x0000000113037824 */ /* 0x000fe200078e0203 */
[----:B------:R-:W-:-:S04]  /*8550*/  LEA R28, P0, R18, UR6, 0x1 ;  /* 0x00000006121c7c11 */ /* 0x000fc8000f8008ff */
[----:B------:R-:W-:-:S05]  /*8560*/  LEA.HI.X R29, R18, UR7, R3, 0x1, P0 ;  /* 0x00000007121d7c11 */ /* 0x000fca00080f0c03 */
[----:B-----5:R0:W-:Y:S04]  /*8570*/  STG.E.128 desc[UR46][R28.64], R20 ;  /* 0x000000141c007986 */ /* 0x0201e8000c101d2e */
.L_x_149:
[----:B------:R-:W-:Y:S05]  /*8580*/  BSYNC B1 ;  /* 0x0000000000017941 */ /* 0x000fea0003800000 */
.L_x_148:
[----:B------:R-:W-:Y:S04]  /*8590*/  BSSY B1, `(.L_x_150) ;  /* 0x000000f000017945 */ /* 0x000fe80003800000 */
[----:B------:R-:W-:Y:S05]  /*85a0*/  @P3 BRA `(.L_x_151) ;  /* 0x0000000000343947 */ /* 0x000fea0003800000 */
[----:B------:R-:W-:Y:S01]  /*85b0*/  IADD3 R3, P0, R30, 0x30, RZ ;  /* 0x000000301e037810 */ /* 0x000fe20007f1e0ff */
[----:B------:R-:W-:Y:S01]  /*85c0*/  ULDC.64 UR6, c[0x0][0xad8] ;  /* 0x0002b60000067ab9 */ /* 0x000fe20000000a00 */
[----:B------:R-:W-:Y:S02]  /*85d0*/  IMAD.MOV.U32 R18, RZ, RZ, R32 ;  /* 0x000000ffff127224 */ /* 0x000fe400078e0020 */
[----:B------:R-:W-:Y:S02]  /*85e0*/  IMAD.MOV.U32 R19, RZ, RZ, R35 ;  /* 0x000000ffff137224 */ /* 0x000fe400078e0023 */
[----:B------:R-:W-:Y:S02]  /*85f0*/  IMAD.X R0, RZ, RZ, R31, P0 ;  /* 0x000000ffff007224 */ /* 0x000fe400000e061f */
[----:B------:R-:W-:-:S04]  /*8600*/  IMAD.WIDE.U32 R18, R3, UR6, R18 ;  /* 0x0000000603127c25 */ /* 0x000fc8000f8e0012 */
[----:B------:R-:W-:-:S04]  /*8610*/  IMAD R0, R0, UR6, RZ ;  /* 0x0000000600007c24 */ /* 0x000fc8000f8e02ff */
[----:B------:R-:W-:Y:S01]  /*8620*/  IMAD R3, R3, UR7, R0 ;  /* 0x0000000703037c24 */ /* 0x000fe2000f8e0200 */
[----:B------:R-:W-:Y:S02]  /*8630*/  ULDC.64 UR6, c[0x0][0xa80] ;  /* 0x0002a00000067ab9 */ /* 0x000fe40000000a00 */
[----:B0----5:R-:W-:Y:S01]  /*8640*/  LEA R20, P0, R18, UR6, 0x1 ;  /* 0x0000000612147c11 */ /* 0x021fe2000f8008ff */
[----:B------:R-:W-:-:S05]  /*8650*/  IMAD.IADD R3, R19, 0x1, R3 ;  /* 0x0000000113037824 */ /* 0x000fca00078e0203 */
[----:B------:R-:W-:-:S05]  /*8660*/  LEA.HI.X R21, R18, UR7, R3, 0x1, P0 ;  /* 0x0000000712157c11 */ /* 0x000fca00080f0c03 */
[----:B------:R1:W-:Y:S02]  /*8670*/  STG.E.128 desc[UR46][R20.64], R12 ;  /* 0x0000000c14007986 */ /* 0x0003e4000c101d2e */
.L_x_151:
[----:B------:R-:W-:Y:S05]  /*8680*/  BSYNC B1 ;  /* 0x0000000000017941 */ /* 0x000fea0003800000 */
.L_x_150:
[----:B------:R-:W-:Y:S04]  /*8690*/  BSSY B1, `(.L_x_152) ;  /* 0x000000f000017945 */ /* 0x000fe80003800000 */
[----:B------:R-:W-:Y:S05]  /*86a0*/  @P1 BRA `(.L_x_153) ;  /* 0x0000000000341947 */ /* 0x000fea0003800000 */
[----:B------:R-:W-:Y:S01]  /*86b0*/  IADD3 R3, P0, R30, 0x60, RZ ;  /* 0x000000601e037810 */ /* 0x000fe20007f1e0ff */
[----:B------:R-:W-:Y:S01]  /*86c0*/  ULDC.64 UR6, c[0x0][0xad8] ;  /* 0x0002b60000067ab9 */ /* 0x000fe20000000a00 */
[----:B-1---5:R-:W-:Y:S02]  /*86d0*/  IMAD.MOV.U32 R12, RZ, RZ, R32 ;  /* 0x000000ffff0c7224 */ /* 0x022fe400078e0020 */
[----:B------:R-:W-:Y:S02]  /*86e0*/  IMAD.MOV.U32 R13, RZ, RZ, R35 ;  /* 0x000000ffff0d7224 */ /* 0x000fe400078e0023 */
[----:B------:R-:W-:Y:S02]  /*86f0*/  IMAD.X R0, RZ, RZ, R31, P0 ;  /* 0x000000ffff007224 */ /* 0x000fe400000e061f */
[----:B------:R-:W-:-:S04]  /*8700*/  IMAD.WIDE.U32 R12, R3, UR6, R12 ;  /* 0x00000006030c7c25 */ /* 0x000fc8000f8e000c */
[----:B------:R-:W-:-:S04]  /*8710*/  IMAD R0, R0, UR6, RZ ;  /* 0x0000000600007c24 */ /* 0x000fc8000f8e02ff */
[----:B------:R-:W-:Y:S01]  /*8720*/  IMAD R3, R3, UR7, R0 ;  /* 0x0000000703037c24 */ /* 0x000fe2000f8e0200 */
[----:B------:R-:W-:Y:S02]  /*8730*/  ULDC.64 UR6, c[0x0][0xa80] ;  /* 0x0002a00000067ab9 */ /* 0x000fe40000000a00 */
[----:B------:R-:W-:Y:S01]  /*8740*/  LEA R14, P0, R12, UR6, 0x1 ;  /* 0x000000060c0e7c11 */ /* 0x000fe2000f8008ff */
[----:B------:R-:W-:-:S05]  /*8750*/  IMAD.IADD R3, R13, 0x1, R3 ;  /* 0x000000010d037824 */ /* 0x000fca00078e0203 */
[----:B------:R-:W-:-:S05]  /*8760*/  LEA.HI.X R15, R12, UR7, R3, 0x1, P0 ;  /* 0x000000070c0f7c11 */ /* 0x000fca00080f0c03 */
[----:B------:R2:W-:Y:S02]  /*8770*/  STG.E.128 desc[UR46][R14.64], R8 ;  /* 0x000000080e007986 */ /* 0x0005e4000c101d2e */
.L_x_153:
[----:B------:R-:W-:Y:S05]  /*8780*/  BSYNC B1 ;  /* 0x0000000000017941 */ /* 0x000fea0003800000 */
.L_x_152:
[----:B------:R-:W-:Y:S05]  /*8790*/  @P2 BRA `(.L_x_154) ;  /* 0x0000000800a42947 */ /* 0x000fea0003800000 */
[----:B------:R-:W-:Y:S01]  /*87a0*/  IADD3 R3, P0, R30, 0x90, RZ ;  /* 0x000000901e037810 */ /* 0x000fe20007f1e0ff */
[----:B------:R-:W-:Y:S01]  /*87b0*/  ULDC.64 UR6, c[0x0][0xad8] ;  /* 0x0002b60000067ab9 */ /* 0x000fe20000000a00 */
[----:B--2--5:R-:W-:Y:S02]  /*87c0*/  IMAD.MOV.U32 R8, RZ, RZ, R32 ;  /* 0x000000ffff087224 */ /* 0x024fe400078e0020 */
        /* <DEDUP_REMOVED lines=9> */
[----:B------:R3:W-:Y:S01]  /*8860*/  STG.E.128 desc[UR46][R10.64], R4 ;  /* 0x000000040a007986 */ /* 0x0007e2000c101d2e */
[----:B------:R-:W-:Y:S05]  /*8870*/  BRA `(.L_x_154) ;  /* 0x00000008006c7947 */ /* 0x000fea0003800000 */
.L_x_146:
[----:B------:R-:W-:Y:S01]  /*8880*/  USHF.L.U32 UR8, UR41, 0x2, URZ ;  /* 0x0000000229087899 */ /* 0x000fe2000800063f */
[----:B------:R-:W-:Y:S01]  /*8890*/  ULDC.64 UR6, c[0x0][0xbd8] ;  /* 0x0002f60000067ab9 */ /* 0x000fe20000000a00 */
[----:B------:R-:W-:Y:S01]  /*88a0*/  USHF.L.U64.HI UR9, UR41, 0x2, UR42 ;  /* 0x0000000229097899 */ /* 0x000fe2000801022a */
[----:B------:R-:W-:Y:S01]  /*88b0*/  MOV R3, RZ ;  /* 0x000000ff00037202 */ /* 0x000fe20000000f00 */
[----:B------:R-:W-:Y:S02]  /*88c0*/  UIADD3 UR4, UP1, UR8, UR6, URZ ;  /* 0x0000000608047290 */ /* 0x000fe4000ff3e03f */
[----:B------:R-:W-:Y:S01]  /*88d0*/  UISETP.NE.U32.AND UP0, UPT, UR6, URZ, UPT ;  /* 0x0000003f0600728c */ /* 0x000fe2000bf05070 */
[----:B------:R-:W0:Y:S01]  /*88e0*/  S2R R6, SR_TID.X ;  /* 0x0000000000067919 */ /* 0x000e220000002100 */
[----:B------:R-:W-:Y:S02]  /*88f0*/  UIADD3.X UR6, UR9, UR7, URZ, UP1, !UPT ;  /* 0x0000000709067290 */ /* 0x000fe40008ffe43f */
[----:B------:R-:W-:Y:S01]  /*8900*/  UISETP.NE.AND.EX UP0, UPT, UR7, URZ, UPT, UP0 ;  /* 0x0000003f0700728c */ /* 0x000fe2000bf05300 */
[----:B------:R-:W1:Y:S01]  /*8910*/  LDC R0, c[0x0][0xa88] ;  /* 0x0002a200ff007b82 */ /* 0x000e620000000800 */
[----:B------:R-:W-:-:S02]  /*8920*/  IMAD.U32 R4, RZ, RZ, UR4 ;  /* 0x00000004ff047e24 */ /* 0x000fc4000f8e00ff */
[----:B------:R-:W-:Y:S01]  /*8930*/  IMAD.U32 R5, RZ, RZ, UR6 ;  /* 0x00000006ff057e24 */ /* 0x000fe2000f8e00ff */
[----:B------:R-:W-:Y:S01]  /*8940*/  ULDC.64 UR6, c[0x0][0xbe0] ;  /* 0x0002f80000067ab9 */ /* 0x000fe20000000a00 */
[----:B------:R-:W-:Y:S01]  /*8950*/  PLOP3.LUT P1, PT, PT, PT, UP0, 0x80, 0x0 ;  /* 0x000000000000781c */ /* 0x000fe20003f2f008 */
[----:B------:R-:W-:-:S04]  /*8960*/  UISETP.NE.U32.AND UP1, UPT, UR6, URZ, UPT ;  /* 0x0000003f0600728c */ /* 0x000fc8000bf25070 */
[----:B------:R-:W-:-:S06]  /*8970*/  UISETP.NE.AND.EX UP1, UPT, UR7, URZ, UPT, UP1 ;  /* 0x0000003f0700728c */ /* 0x000fcc000bf25310 */
[----:B------:R-:W-:Y:S02]  /*8980*/  PLOP3.LUT P2, PT, PT, PT, UP1, 0x80, 0x0 ;  /* 0x000000000000781c */ /* 0x000fe40003f4f018 */
[----:B------:R2:W5:Y:S03]  /*8990*/  @P1 LDG.E R3, desc[UR46][R4.64] ;  /* 0x0000002e04031981 */ /* 0x000566000c1e1900 */
[----:B------:R-:W-:-:S04]  /*89a0*/  @UP1 UIADD3 UR6, UP2, UR8, UR6, URZ ;  /* 0x0000000608061290 */ /* 0x000fc8000ff5e03f */
[----:B------:R-:W-:Y:S01]  /*89b0*/  @UP1 UIADD3.X UR7, UR9, UR7, URZ, UP2, !UPT ;  /* 0x0000000709071290 */ /* 0x000fe200097fe43f */
[----:B0-----:R-:W-:Y:S02]  /*89c0*/  VIADD R8, R6, 0xffffff80 ;  /* 0xffffff8006087836 */ /* 0x001fe40000000000 */
[----:B------:R-:W-:-:S03]  /*89d0*/  IMAD.U32 R6, RZ, RZ, UR6 ;  /* 0x00000006ff067e24 */ /* 0x000fc6000f8e00ff */
[----:B------:R-:W-:-:S05]  /*89e0*/  IMAD.U32 R7, RZ, RZ, UR7 ;  /* 0x00000007ff077e24 */ /* 0x000fca000f8e00ff */
[----:B-1----:R2:W5:Y:S01]  /*89f0*/  @P2 LDG.E R0, desc[UR46][R6.64] ;  /* 0x0000002e06002981 */ /* 0x002562000c1e1900 */
[----:B------:R-:W-:Y:S01]  /*8a00*/  ISETP.GT.AND P0, PT, R8, 0xbf, PT ;  /* 0x000000bf0800780c */ /* 0x000fe20003f04270 */
[----:B------:R-:W-:-:S12]  /*8a10*/  @P2 BRA `(.L_x_155) ;  /* 0x0000000000102947 */ /* 0x000fd80003800000 */
[----:B------:R-:W-:Y:S05]  /*8a20*/  @!P1 BRA `(.L_x_155) ;  /* 0x00000000000c9947 */ /* 0x000fea0003800000 */
[----:B--2---:R-:W2:Y:S04]  /*8a30*/  LDG.E R7, desc[UR46][R4.64] ;  /* 0x0000002e04077981 */ /* 0x004ea8000c1e1900 */
[----:B-----5:R-:W2:Y:S02]  /*8a40*/  LDG.E R0, desc[UR46][R4.64+0x4] ;  /* 0x0000042e04007981 */ /* 0x020ea4000c1e1900 */
[----:B--2---:R-:W-:-:S07]  /*8a50*/  IMAD.IADD R0, R0, 0x1, -R7 ;  /* 0x0000000100007824 */ /* 0x004fce00078e0a07 */
.L_x_155:
[----:B------:R0:W5:Y:S01]  /*8a60*/  LDL R11, [R1] ;  /* 0x00000000010b7983 */ /* 0x0001620000100800 */
[----:B------:R-:W-:Y:S01]  /*8a70*/  USHF.R.S32.HI UR7, URZ, 0x1f, UR43 ;  /* 0x0000001f3f077899 */ /* 0x000fe2000801142b */
[----:B------:R-:W-:Y:S01]  /*8a80*/  BSSY B1, `(.L_x_156) ;  /* 0x000001e000017945 */ /* 0x000fe20003800000 */
[----:B------:R-:W-:Y:S01]  /*8a90*/  USEL UR41, UR41, URZ, !UP0 ;  /* 0x0000003f29297287 */ /* 0x000fe2000c000000 */
[----:B------:R-:W-:Y:S01]  /*8aa0*/  SHF.R.S32.HI R10, RZ, 0x1f, R157 ;  /* 0x0000001fff0a7819 */ /* 0x000fe2000001149d */
[----:B------:R-:W-:Y:S01]  /*8ab0*/  USEL UR42, UR42, URZ, !UP0 ;  /* 0x0000003f2a2a7287 */ /* 0x000fe2000c000000 */
[----:B-----5:R-:W-:Y:S01]  /*8ac0*/  SHF.R.S32.HI R8, RZ, 0x1f, R3 ;  /* 0x0000001fff087819 */ /* 0x020fe20000011403 */
[----:B------:R-:W-:Y:S10]  /*8ad0*/  @P0 BRA `(.L_x_157) ;  /* 0x0000000000600947 */ /* 0x000ff40003800000 */
[----:B--2---:R-:W1:Y:S02]  /*8ae0*/  S2R R4, SR_TID.X ;  /* 0x0000000000047919 */ /* 0x004e640000002100 */
[----:B-1----:R-:W-:-:S04]  /*8af0*/  IMAD R4, R11, 0xc0, R4 ;  /* 0x000000c00b047824 */ /* 0x002fc800078e0204 */
[----:B------:R-:W-:-:S05]  /*8b00*/  VIADD R5, R4, 0xffffff80 ;  /* 0xffffff8004057836 */ /* 0x000fca0000000000 */
[----:B------:R-:W-:-:S13]  /*8b10*/  ISETP.GE.AND P0, PT, R5, R0, PT ;  /* 0x000000000500720c */ /* 0x000fda0003f06270 */
[----:B------:R-:W-:Y:S05]  /*8b20*/  @P0 BRA `(.L_x_157) ;  /* 0x00000000004c0947 */ /* 0x000fea0003800000 */
[C---:B------:R-:W-:Y:S01]  /*8b30*/  IADD3 R4, P0, R5.reuse, R3, RZ ;  /* 0x0000000305047210 */ /* 0x040fe20007f1e0ff */
[----:B------:R-:W-:Y:S02]  /*8b40*/  ULDC.64 UR8, c[0x0][0xb70] ;  /* 0x0002dc0000087ab9 */ /* 0x000fe40000000a00 */
[----:B------:R-:W-:Y:S01]  /*8b50*/  UIMAD UR4, UR7, UR8, URZ ;  /* 0x00000008070472a4 */ /* 0x000fe2000f8e023f */
[----:B------:R-:W-:Y:S01]  /*8b60*/  LEA.HI.X.SX32 R5, R5, R8, 0x1, P0 ;  /* 0x0000000805057211 */ /* 0x000fe200000f0eff */
[----:B------:R-:W-:Y:S02]  /*8b70*/  IMAD.U32 R7, RZ, RZ, UR8 ;  /* 0x00000008ff077e24 */ /* 0x000fe4000f8e00ff */
[----:B------:R-:W-:Y:S02]  /*8b80*/  UIMAD UR4, UR43, UR9, UR4 ;  /* 0x000000092b0472a4 */ /* 0x000fe4000f8e0204 */
[----:B------:R-:W-:Y:S01]  /*8b90*/  IMAD.WIDE.U32 R4, R7, UR43, R4 ;  /* 0x0000002b07047c25 */ /* 0x000fe2000f8e0004 */
[----:B------:R-:W-:-:S02]  /*8ba0*/  ULDC.64 UR8, c[0x0][0xb78] ;  /* 0x0002de0000087ab9 */ /* 0x000fc40000000a00 */
[----:B------:R-:W-:Y:S01]  /*8bb0*/  UIMAD UR6, UR42, UR8, URZ ;  /* 0x000000082a0672a4 */ /* 0x000fe2000f8e023f */
[----:B------:R-:W-:Y:S02]  /*8bc0*/  VIADD R5, R5, UR4 ;  /* 0x0000000405057c36 */ /* 0x000fe40008000000 */
[----:B------:R-:W-:Y:S01]  /*8bd0*/  IMAD.U32 R7, RZ, RZ, UR8 ;  /* 0x00000008ff077e24 */ /* 0x000fe2000f8e00ff */
[----:B------:R-:W-:-:S03]  /*8be0*/  UIMAD UR6, UR41, UR9, UR6 ;  /* 0x00000009290672a4 */ /* 0x000fc6000f8e0206 */
[----:B------:R-:W-:Y:S01]  /*8bf0*/  IMAD.WIDE.U32 R4, R7, UR41, R4 ;  /* 0x0000002907047c25 */ /* 0x000fe2000f8e0004 */
[----:B------:R-:W-:-:S03]  /*8c00*/  ULDC.64 UR8, c[0x0][0xb40] ;  /* 0x0002d00000087ab9 */ /* 0x000fc60000000a00 */
[----:B------:R-:W-:Y:S01]  /*8c10*/  VIADD R5, R5, UR6 ;  /* 0x0000000605057c36 */ /* 0x000fe20008000000 */
[----:B------:R-:W-:-:S04]  /*8c20*/  LEA R6, P0, R4, UR8, 0x2 ;  /* 0x0000000804067c11 */ /* 0x000fc8000f8010ff */
[----:B------:R-:W-:Y:S01]  /*8c30*/  LEA.HI.X R7, R4, UR9, R5, 0x2, P0 ;  /* 0x0000000904077c11 */ /* 0x000fe200080f1405 */
[----:B------:R-:W-:-:S05]  /*8c40*/  IMAD.MOV.U32 R5, RZ, RZ, -0x800000 ;  /* 0xff800000ff057424 */ /* 0x000fca00078e00ff */
[----:B------:R1:W-:Y:S03]  /*8c50*/  STG.E desc[UR46][R6.64], R5 ;  /* 0x0000000506007986 */ /* 0x0003e6000c10192e */
.L_x_157:
[----:B------:R-:W-:Y:S05]  /*8c60*/  BSYNC B1 ;  /* 0x0000000000017941 */ /* 0x000fea0003800000 */
.L_x_156:
[----:B------:R-:W-:Y:S01]  /*8c70*/  ULDC.64 UR8, c[0x0][0xaa0] ;  /* 0x0002a80000087ab9 */ /* 0x000fe20000000a00 */
[----:B--2---:R-:W-:Y:S01]  /*8c80*/  IMAD.MOV.U32 R4, RZ, RZ, R157 ;  /* 0x000000ffff047224 */ /* 0x004fe200078e009d */
[----:B------:R-:W-:Y:S01]  /*8c90*/  ULDC UR6, c[0x0][0xa8c] ;  /* 0x0002a30000067ab9 */ /* 0x000fe20000000800 */
[----:B-1----:R-:W-:Y:S01]  /*8ca0*/  IMAD.MOV.U32 R5, RZ, RZ, R10 ;  /* 0x000000ffff057224 */ /* 0x002fe200078e000a */
[----:B------:R-:W-:Y:S01]  /*8cb0*/  ISETP.GE.AND P0, PT, R157, UR6, PT ;  /* 0x000000069d007c0c */ /* 0x000fe2000bf06270 */
[----:B------:R-:W-:Y:S01]  /*8cc0*/  IMAD R6, R8, UR8, RZ ;  /* 0x0000000808067c24 */ /* 0x000fe2000f8e02ff */
[----:B------:R-:W-:Y:S01]  /*8cd0*/  SHF.R.S32.HI R9, RZ, 0x1f, R152 ;  /* 0x0000001fff097819 */ /* 0x000fe20000011498 */
[C---:B------:R-:W-:Y:S01]  /*8ce0*/  IMAD.WIDE.U32 R4, R3.reuse, UR8, R4 ;  /* 0x0000000803047c25 */ /* 0x040fe2000f8e0004 */
[----:B------:R-:W-:Y:S03]  /*8cf0*/  BSSY B1, `(.L_x_158) ;  /* 0x0000025000017945 */ /* 0x000fe60003800000 */
[----:B------:R-:W-:Y:S01]  /*8d00*/  IMAD R3, R3, UR9, R6 ;  /* 0x0000000903037c24 */ /* 0x000fe2000f8e0206 */
[----:B------:R-:W-:Y:S01]  /*8d10*/  ULDC.64 UR8, c[0x0][0xae0] ;  /* 0x0002b80000087ab9 */ /* 0x000fe20000000a00 */
[----:B------:R-:W-:Y:S01]  /*8d20*/  VIADD R6, R152, 0x30 ;  /* 0x0000003098067836 */ /* 0x000fe20000000000 */
[----:B------:R-:W-:Y:S01]  /*8d30*/  UIMAD UR4, UR7, UR8, URZ ;  /* 0x00000008070472a4 */ /* 0x000fe2000f8e023f */
[----:B------:R-:W-:-:S02]  /*8d40*/  IMAD.IADD R5, R5, 0x1, R3 ;  /* 0x0000000105057824 */ /* 0x000fc400078e0203 */
[----:B------:R-:W-:Y:S01]  /*8d50*/  IMAD R3, R11, -0xc0, R0 ;  /* 0xffffff400b037824 */ /* 0x000fe200078e0200 */
[----:B------:R-:W-:Y:S01]  /*8d60*/  UIMAD UR4, UR43, UR9, UR4 ;  /* 0x000000092b0472a4 */ /* 0x000fe2000f8e0204 */
[----:B------:R-:W-:Y:S01]  /*8d70*/  IMAD.U32 R7, RZ, RZ, UR8 ;  /* 0x00000008ff077e24 */ /* 0x000fe2000f8e00ff */
[----:B------:R-:W-:Y:S01]  /*8d80*/  ULDC.64 UR6, c[0x0][0xae8] ;  /* 0x0002ba0000067ab9 */ /* 0x000fe20000000a00 */
[----:B------:R-:W-:Y:S01]  /*8d90*/  VIADD R0, R152, 0x60 ;  /* 0x0000006098007836 */ /* 0x000fe20000000000 */
[-C--:B------:R-:W-:Y:S01]  /*8da0*/  ISETP.GE.OR P3, PT, R6, R3.reuse, P0 ;  /* 0x000000030600720c */ /* 0x080fe20000766670 */
[----:B------:R-:W-:Y:S02]  /*8db0*/  VIADD R6, R152, 0x90 ;  /* 0x0000009098067836 */ /* 0x000fe40000000000 */
[----:B------:R-:W-:Y:S01]  /*8dc0*/  IMAD.WIDE.U32 R4, R7, UR43, R4 ;  /* 0x0000002b07047c25 */ /* 0x000fe2000f8e0004 */
[-C--:B------:R-:W-:Y:S02]  /*8dd0*/  ISETP.GE.OR P1, PT, R0, R3.reuse, P0 ;  /* 0x000000030000720c */ /* 0x080fe40000726670 */
[-C--:B------:R-:W-:Y:S01]  /*8de0*/  ISETP.GE.OR P2, PT, R6, R3.reuse, P0 ;  /* 0x000000030600720c */ /* 0x080fe20000746670 */
[----:B------:R-:W-:Y:S01]  /*8df0*/  VIADD R5, R5, UR4 ;  /* 0x0000000405057c36 */ /* 0x000fe20008000000 */
[----:B------:R-:W-:Y:S01]  /*8e00*/  ISETP.GE.OR P0, PT, R152, R3, P0 ;  /* 0x000000039800720c */ /* 0x000fe20000706670 */
[----:B------:R-:W-:-:S02]  /*8e10*/  UIMAD UR4, UR42, UR6, URZ ;  /* 0x000000062a0472a4 */ /* 0x000fc4000f8e023f */
[----:B------:R-:W-:Y:S02]  /*8e20*/  IMAD.U32 R7, RZ, RZ, UR6 ;  /* 0x00000006ff077e24 */ /* 0x000fe4000f8e00ff */
[----:B------:R-:W-:Y:S01]  /*8e30*/  IMAD.MOV.U32 R8, RZ, RZ, R152 ;  /* 0x000000ffff087224 */ /* 0x000fe200078e0098 */
[----:B------:R-:W-:Y:S02]  /*8e40*/  UIMAD UR4, UR41, UR7, UR4 ;  /* 0x00000007290472a4 */ /* 0x000fe4000f8e0204 */
[----:B------:R-:W-:-:S04]  /*8e50*/  IMAD.WIDE.U32 R6, R7, UR41, R4 ;  /* 0x0000002907067c25 */ /* 0x000fc8000f8e0004 */
[----:B------:R-:W-:-:S04]  /*8e60*/  IMAD.WIDE R8, R11, 0xc0, R8 ;  /* 0x000000c00b087825 */ /* 0x000fc800078e0208 */
        /* <DEDUP_REMOVED lines=12> */
[----:B------:R1:W-:Y:S04]  /*8f30*/  STG.E.128 desc[UR46][R12.64], RZ ;  /* 0x000000ff0c007986 */ /* 0x0003e8000c101d2e */
.L_x_159:
[----:B------:R-:W-:Y:S05]  /*8f40*/  BSYNC B1 ;  /* 0x0000000000017941 */ /* 0x000fea0003800000 */
.L_x_158:
        /* <DEDUP_REMOVED lines=11> */
[----:B-1----:R-:W-:Y:S01]  /*9000*/  LEA R12, P0, R4, UR6, 0x1 ;  /* 0x00000006040c7c11 */ /* 0x002fe2000f8008ff */
[----:B------:R-:W-:-:S05]  /*9010*/  IMAD.IADD R3, R5, 0x1, R3 ;  /* 0x0000000105037824 */ /* 0x000fca00078e0203 */
[----:B------:R-:W-:-:S05]  /*9020*/  LEA.HI.X R13, R4, UR7, R3, 0x1, P0 ;  /* 0x00000007040d7c11 */ /* 0x000fca00080f0c03 */
[----:B------:R2:W-:Y:S02]  /*9030*/  STG.E.128 desc[UR46][R12.64], RZ ;  /* 0x000000ff0c007986 */ /* 0x0005e4000c101d2e */
.L_x_161:
[----:B------:R-:W-:Y:S05]  /*9040*/  BSYNC B1 ;  /* 0x0000000000017941 */ /* 0x000fea0003800000 */
.L_x_160:
        /* <DEDUP_REMOVED lines=11> */
[----:B-12---:R-:W-:Y:S01]  /*9100*/  LEA R12, P0, R4, UR6, 0x1 ;  /* 0x00000006040c7c11 */ /* 0x006fe2000f8008ff */
[----:B------:R-:W-:-:S05]  /*9110*/  IMAD.IADD R3, R5, 0x1, R3 ;  /* 0x0000000105037824 */ /* 0x000fca00078e0203 */
[----:B------:R-:W-:-:S05]  /*9120*/  LEA.HI.X R13, R4, UR7, R3, 0x1, P0 ;  /* 0x00000007040d7c11 */ /* 0x000fca00080f0c03 */
[----:B------:R3:W-:Y:S02]  /*9130*/  STG.E.128 desc[UR46][R12.64], RZ ;  /* 0x000000ff0c007986 */ /* 0x0007e4000c101d2e */
.L_x_163:
[----:B------:R-:W-:Y:S05]  /*9140*/  BSYNC B1 ;  /* 0x0000000000017941 */ /* 0x000fea0003800000 */
.L_x_162:
        /* <DEDUP_REMOVED lines=13> */
[----:B------:R4:W-:Y:S02]  /*9220*/  STG.E.128 desc[UR46][R6.64], RZ ;  /* 0x000000ff06007986 */ /* 0x0009e4000c101d2e */
.L_x_154:
[----:B------:R-:W-:Y:S05]  /*9230*/  BSYNC B0 ;  /* 0x0000000000007941 */ /* 0x000fea0003800000 */
.L_x_145:
[----:B------:R-:W-:Y:S02]  /*9240*/  ULDC UR4, c[0x0][0xc14] ;  /* 0x0003050000047ab9 */ /* 0x000fe40000000800 */
[----:B------:R-:W-:-:S13]  /*9250*/  ISETP.GE.AND P0, PT, R27, UR4, PT ;  /* 0x000000041b007c0c */ /* 0x000fda000bf06270 */
[----:B------:R-:W-:Y:S05]  /*9260*/  @!P0 BRA `(.L_x_164) ;  /* 0xffffff7c00388947 */ /* 0x000fea000383ffff */
[----:B------:R-:W-:Y:S05]  /*9270*/  EXIT ;  /* 0x000000000000794d */ /* 0x000fea0003800000 */
.L_x_121:
[----:B------:R-:W-:-:S08]  /*9280*/  NOP ;  /* 0x0000000000007918 */ /* 0x000fd00000000000 */
[----:B------:R-:W0:-:S00]  /*9290*/  USETMAXREG.DEALLOC.CTAPOOL 0x20 ;  /* 0x00000020000079c8 */ /* 0x000e0000080e0500 */
[----:B0-----:R-:W-:-:S06]  /*92a0*/  LOP3.LUT R0, R0, 0x3, RZ, 0xc0, !PT ;  /* 0x0000000300007812 */ /* 0x001fcc00078ec0ff */
[----:B------:R-:W0:Y:S02]  /*92b0*/  SHFL.IDX PT, R0, R0, RZ, 0x1f ;  /* 0x00001fff00007589 */ /* 0x000e2400000e0000 */
[----:B0-----:R-:W-:-:S13]  /*92c0*/  ISETP.NE.AND P0, PT, R0, RZ, PT ;  /* 0x000000ff0000720c */ /* 0x001fda0003f05270 */
[----:B------:R-:W-:Y:S05]  /*92d0*/  @P0 EXIT ;  /* 0x000000000000094d */ /* 0x000fea0003800000 */
[----:B------:R-:W0:Y:S01]  /*92e0*/  S2R R2, SR_TID.X ;  /* 0x0000000000027919 */ /* 0x000e220000002100 */
[----:B------:R-:W-:Y:S01]  /*92f0*/  LOP3.LUT R6, R6, 0xffffffdf, RZ, 0xc0, !PT ;  /* 0xffffffdf06067812 */ /* 0x000fe200078ec0ff */
[----:B------:R-:W-:Y:S01]  /*9300*/  ULDC UR5, c[0x0][0xc14] ;  /* 0x0003050000057ab9 */ /* 0x000fe20000000800 */
[----:B------:R-:W-:Y:S01]  /*9310*/  IMAD.MOV.U32 R0, RZ, RZ, RZ ;  /* 0x000000ffff007224 */ /* 0x000fe200078e00ff */
[----:B------:R-:W1:Y:S01]  /*9320*/  S2UR UR6, SR_CTAID.X ;  /* 0x00000000000679c3 */ /* 0x000e620000002500 */
[----:B------:R-:W-:Y:S01]  /*9330*/  ULDC UR4, c[0x0][0xc10] ;  /* 0x0003040000047ab9 */ /* 0x000fe20000000800 */
[----:B0-----:R-:W-:-:S04]  /*9340*/  LOP3.LUT R27, R2, 0x1f, RZ, 0xc0, !PT ;  /* 0x0000001f021b7812 */ /* 0x001fc800078ec0ff */
[----:B------:R-:W-:-:S13]  /*9350*/  ISETP.NE.AND P0, PT, R27, 0x1f, PT ;  /* 0x0000001f1b00780c */ /* 0x000fda0003f05270 */
[----:B------:R-:W-:Y:S02]  /*9360*/  @P0 LOP3.LUT R6, R6, 0x20, RZ, 0xfc, !PT ;  /* 0x0000002006060812 */ /* 0x000fe400078efcff */
[----:B------:R-:W-:-:S13]  /*9370*/  ISETP.GE.OR P0, PT, R27, UR5, !P0 ;  /* 0x000000051b007c0c */ /* 0x000fda000c706670 */
[----:B------:R-:W0:Y:S02]  /*9380*/  @!P0 LDC.64 R2, c[0x0][0xc58] ;  /* 0x00031600ff028b82 */ /* 0x000e240000000a00 */
[----:B0-----:R-:W-:-:S05]  /*9390*/  @!P0 IMAD.WIDE.U32 R2, R27, 0x4, R2 ;  /* 0x000000041b028825 */ /* 0x001fca00078e0002 */
[----:B------:R-:W2:Y:S01]  /*93a0*/  @!P0 LDG.E R0, desc[UR46][R2.64] ;  /* 0x0000002e02008981 */ /* 0x000ea2000c1e1900 */
[C---:B------:R-:W-:Y:S01]  /*93b0*/  ISETP.NE.AND P1, PT, R27.reuse, RZ, PT ;  /* 0x000000ff1b00720c */ /* 0x040fe20003f25270 */
[----:B------:R-:W-:Y:S01]  /*93c0*/  IMAD.MOV.U32 R16, RZ, RZ, RZ ;  /* 0x000000ffff107224 */ /* 0x000fe200078e00ff */
[----:B------:R-:W-:Y:S02]  /*93d0*/  ISETP.GE.U32.AND P0, PT, R27, 0x2, PT ;  /* 0x000000021b00780c */ /* 0x000fe40003f06070 */
[----:B------:R-:W-:-:S09]  /*93e0*/  LOP3.LUT R6, R6, 0xfffffffe, RZ, 0xc0, !PT ;  /* 0xfffffffe06067812 */ /* 0x000fd200078ec0ff */
[----:B------:R-:W-:-:S04]  /*93f0*/  @P1 LOP3.LUT R6, R6, 0x1, RZ, 0xfc, !PT ;  /* 0x0000000106061812 */ /* 0x000fc800078efcff */
[----:B------:R-:W-:-:S04]  /*9400*/  LOP3.LUT R6, R6, 0xffffffef, RZ, 0xc0, !PT ;  /* 0xffffffef06067812 */ /* 0x000fc800078ec0ff */
[----:B------:R-:W-:-:S04]  /*9410*/  @P0 LOP3.LUT R6, R6, 0x10, RZ, 0xfc, !PT ;  /* 0x0000001006060812 */ /* 0x000fc800078efcff */
[----:B------:R-:W-:Y:S01]  /*9420*/  LOP3.LUT R6, R6, 0xfffffff7, RZ, 0xc0, !PT ;  /* 0xfffffff706067812 */ /* 0x000fe200078ec0ff */
[----:B--2---:R-:W0:Y:S02]  /*9430*/  SHFL.UP PT, R4, R0, 0x1, RZ ;  /* 0x0420000000047989 */ /* 0x004e2400000e00ff */
[----:B0-----:R-:W-:-:S05]  /*9440*/  SEL R5, R4, RZ, P1 ;  /* 0x000000ff04057207 */ /* 0x001fca0000800000 */
[----:B------:R-:W-:-:S05]  /*9450*/  IMAD.IADD R5, R0, 0x1, R5 ;  /* 0x0000000100057824 */ /* 0x000fca00078e0205 */
[----:B------:R-:W0:Y:S02]  /*9460*/  SHFL.UP PT, R4, R5, 0x2, RZ ;  /* 0x0440000005047989 */ /* 0x000e2400000e00ff */
[----:B0-----:R-:W-:Y:S02]  /*9470*/  SEL R4, R4, RZ, P0 ;  /* 0x000000ff04047207 */ /* 0x001fe40000000000 */
[----:B------:R-:W-:-:S03]  /*9480*/  ISETP.GE.U32.AND P0, PT, R27, 0x4, PT ;  /* 0x000000041b00780c */ /* 0x000fc60003f06070 */
[----:B------:R-:W-:-:S05]  /*9490*/  IMAD.IADD R4, R5, 0x1, R4 ;  /* 0x0000000105047824 */ /* 0x000fca00078e0204 */
[----:B------:R-:W0:Y:S05]  /*94a0*/  SHFL.UP PT, R7, R4, 0x4, RZ ;  /* 0x0480000004077989 */ /* 0x000e2a00000e00ff */
[----:B------:R-:W-:-:S04]  /*94b0*/  @P0 LOP3.LUT R6, R6, 0x8, RZ, 0xfc, !PT ;  /* 0x0000000806060812 */ /* 0x000fc800078efcff */
[----:B------:R-:W-:Y:S02]  /*94c0*/  LOP3.LUT R6, R6, 0xfffffffb, RZ, 0xc0, !PT ;  /* 0xfffffffb06067812 */ /* 0x000fe400078ec0ff */
[----:B0-----:R-:W-:Y:S02]  /*94d0*/  SEL R7, R7, RZ, P0 ;  /* 0x000000ff07077207 */ /* 0x001fe40000000000 */
[----:B------:R-:W-:-:S03]  /*94e0*/  ISETP.GE.U32.AND P0, PT, R27, 0x8, PT ;  /* 0x000000081b00780c */ /* 0x000fc60003f06070 */
[----:B------:R-:W-:Y:S02]  /*94f0*/  IMAD.IADD R7, R4, 0x1, R7 ;  /* 0x0000000104077824 */ /* 0x000fe400078e0207 */
[----:B------:R-:W-:-:S03]  /*9500*/  IMAD.MOV.U32 R4, RZ, RZ, RZ ;  /* 0x000000ffff047224 */ /* 0x000fc600078e00ff */
[----:B------:R-:W0:Y:S05]  /*9510*/  SHFL.UP PT, R2, R7, 0x8, RZ ;  /* 0x0500000007027989 */ /* 0x000e2a00000e00ff */
[----:B------:R-:W-:-:S04]  /*9520*/  @P0 LOP3.LUT R6, R6, 0x4, RZ, 0xfc, !PT ;  /* 0x0000000406060812 */ /* 0x000fc800078efcff */
[----:B------:R-:W-:Y:S02]  /*9530*/  LOP3.LUT R6, R6, 0xfffffffd, RZ, 0xc0, !PT ;  /* 0xfffffffd06067812 */ /* 0x000fe400078ec0ff */
[----:B0-----:R-:W-:Y:S02]  /*9540*/  SEL R2, R2, RZ, P0 ;  /* 0x000000ff02027207 */ /* 0x001fe40000000000 */
[----:B------:R-:W-:-:S03]  /*9550*/  ISETP.GE.U32.AND P0, PT, R27, 0x10, PT ;  /* 0x000000101b00780c */ /* 0x000fc60003f06070 */
[----:B------:R-:W-:-:S05]  /*9560*/  IMAD.IADD R2, R7, 0x1, R2 ;  /* 0x0000000107027824 */ /* 0x000fca00078e0202 */
[----:B------:R-:W0:Y:S05]  /*9570*/  SHFL.UP PT, R3, R2, 0x10, RZ ;  /* 0x0600000002037989 */ /* 0x000e2a00000e00ff */
[----:B------:R-:W-:Y:S02]  /*9580*/  @P0 LOP3.LUT R6, R6, 0x2, RZ, 0xfc, !PT ;  /* 0x0000000206060812 */ /* 0x000fe400078efcff */
[----:B0-----:R-:W-:-:S05]  /*9590*/  SEL R3, R3, RZ, P0 ;  /* 0x000000ff03037207 */ /* 0x001fca0000000000 */
[----:B------:R-:W-:-:S05]  /*95a0*/  IMAD.IADD R8, R2, 0x1, R3 ;  /* 0x0000000102087824 */ /* 0x000fca00078e0203 */
[----:B------:R-:W0:Y:S02]  /*95b0*/  SHFL.IDX PT, R5, R8, 0x1f, 0x1f ;  /* 0x03e01f0008057f89 */ /* 0x000e2400000e0000 */
[----:B0-----:R-:W-:-:S04]  /*95c0*/  IMAD R5, R5, UR4, RZ ;  /* 0x0000000405057c24 */ /* 0x001fc8000f8e02ff */
[----:B------:R-:W-:Y:S01]  /*95d0*/  IMAD.MOV.U32 R2, RZ, RZ, R5 ;  /* 0x000000ffff027224 */ /* 0x000fe200078e0005 */
[----:B-1----:R-:W-:-:S13]  /*95e0*/  ISETP.GT.AND P0, PT, R5, UR6, PT ;  /* 0x0000000605007c0c */ /* 0x002fda000bf04270 */
[----:B------:R-:W-:Y:S05]  /*95f0*/  @P0 BRA `(.L_x_165) ;  /* 0x0000000000b00947 */ /* 0x000fea0003800000 */
[----:B------:R-:W-:Y:S01]  /*9600*/  IMAD.MOV.U32 R5, RZ, RZ, R2 ;  /* 0x000000ffff057224 */ /* 0x000fe200078e0002 */
[----:B------:R-:W-:Y:S01]  /*9610*/  ULDC UR5, c[0x0][0xc14] ;  /* 0x0003050000057ab9 */ /* 0x000fe20000000800 */
[----:B------:R-:W-:Y:S01]  /*9620*/  IMAD.MOV.U32 R4, RZ, RZ, RZ ;  /* 0x000000ffff047224 */ /* 0x000fe200078e00ff */
[----:B------:R-:W-:Y:S01]  /*9630*/  ULDC UR7, c[0x0][0xc14] ;  /* 0x0003050000077ab9 */ /* 0x000fe20000000800 */
[----:B------:R-:W-:-:S05]  /*9640*/  ULDC UR4, c[0x0][0xc10] ;  /* 0x0003040000047ab9 */ /* 0x000fca0000000800 */
.L_x_169:
[----:B------:R-:W-:Y:S02]  /*9650*/  VIADD R4, R4, 0x1f ;  /* 0x0000001f04047836 */ /* 0x000fe40000000000 */
[----:B------:R-:W-:-:S03]  /*9660*/  IMAD.U32 R19, RZ, RZ, UR7 ;  /* 0x00000007ff137e24 */ /* 0x000fc6000f8e00ff */
[----:B------:R-:W-:-:S13]  /*9670*/  ISETP.GE.AND P0, PT, R4, UR5, PT ;  /* 0x0000000504007c0c */ /* 0x000fda000bf06270 */
[----:B------:R-:W-:Y:S05]  /*9680*/  @P0 BRA `(.L_x_166) ;  /* 0x0000000400380947 */ /* 0x000fea0003800000 */
[C---:B------:R-:W-:Y:S01]  /*9690*/  IMAD.IADD R7, R27.reuse, 0x1, R4 ;  /* 0x000000011b077824 */ /* 0x040fe200078e0204 */
[----:B------:R-:W-:Y:S01]  /*96a0*/  ISETP.NE.AND P1, PT, R27, 0x1f, PT ;  /* 0x0000001f1b00780c */ /* 0x000fe20003f25270 */
[----:B------:R-:W-:Y:S01]  /*96b0*/  BSSY B0, `(.L_x_167) ;  /* 0x0000007000007945 */ /* 0x000fe20003800000 */
[----:B------:R-:W-:Y:S02]  /*96c0*/  IMAD.MOV.U32 R0, RZ, RZ, RZ ;  /* 0x000000ffff007224 */ /* 0x000fe400078e00ff */
[----:B------:R-:W-:-:S13]  /*96d0*/  ISETP.GE.OR P0, PT, R7, UR5, !P1 ;  /* 0x0000000507007c0c */ /* 0x000fda000cf06670 */
[----:B------:R-:W-:Y:S05]  /*96e0*/  @P0 BRA `(.L_x_168) ;  /* 0x00000000000c0947 */ /* 0x000fea0003800000 */
[----:B------:R-:W0:Y:S02]  /*96f0*/  LDC.64 R2, c[0x0][0xc58] ;  /* 0x00031600ff027b82 */ /* 0x000e240000000a00 */
[----:B0-----:R-:W-:-:S05]  /*9700*/  IMAD.WIDE R2, R7, 0x4, R2 ;  /* 0x0000000407027825 */ /* 0x001fca00078e0202 */
[----:B------:R0:W5:Y:S02]  /*9710*/  LDG.E R0, desc[UR46][R2.64] ;  /* 0x0000002e02007981 */ /* 0x000164000c1e1900 */
.L_x_168:
[----:B------:R-:W-:Y:S05]  /*9720*/  BSYNC B0 ;  /* 0x0000000000007941 */ /* 0x000fea0003800000 */
.L_x_167:
[----:B0----5:R-:W0:Y:S01]  /*9730*/  SHFL.UP PT, R2, R0, 0x1, RZ ;  /* 0x0420000000027989 */ /* 0x021e2200000e00ff */
[C---:B------:R-:W-:Y:S02]  /*9740*/  ISETP.NE.AND P0, PT, R27.reuse, RZ, PT ;  /* 0x000000ff1b00720c */ /* 0x040fe40003f05270 */
[C---:B------:R-:W-:Y:S02]  /*9750*/  ISETP.GE.U32.AND P1, PT, R27.reuse, 0x2, PT ;  /* 0x000000021b00780c */ /* 0x040fe40003f26070 */
[----:B0-----:R-:W-:Y:S02]  /*9760*/  SEL R3, R2, RZ, P0 ;  /* 0x000000ff02037207 */ /* 0x001fe40000000000 */
[----:B------:R-:W-:-:S03]  /*9770*/  ISETP.GE.U32.AND P0, PT, R27, 0x4, PT ;  /* 0x000000041b00780c */ /* 0x000fc60003f06070 */
[----:B------:R-:W-:-:S05]  /*9780*/  IMAD.IADD R3, R0, 0x1, R3 ;  /* 0x0000000100037824 */ /* 0x000fca00078e0203 */
[----:B------:R-:W0:Y:S02]  /*9790*/  SHFL.UP PT, R2, R3, 0x2, RZ ;  /* 0x0440000003027989 */ /* 0x000e2400000e00ff */
        /* <DEDUP_REMOVED lines=8> */
[----:B0-----:R-:W-:-:S05]  /*9820*/  SEL R8, R8, RZ, P1 ;  /* 0x000000ff08087207 */ /* 0x001fca0000800000 */
[----:B------:R-:W-:-:S05]  /*9830*/  IMAD.IADD R8, R7, 0x1, R8 ;  /* 0x0000000107087824 */ /* 0x000fca00078e0208 */
[----:B------:R-:W0:Y:S02]  /*9840*/  SHFL.UP PT, R9, R8, 0x10, RZ ;  /* 0x0600000008097989 */ /* 0x000e2400000e00ff */
[----:B0-----:R-:W-:-:S05]  /*9850*/  SEL R9, R9, RZ, P0 ;  /* 0x000000ff09097207 */ /* 0x001fca0000000000 */
[----:B------:R-:W-:-:S05]  /*9860*/  IMAD.IADD R8, R8, 0x1, R9 ;  /* 0x0000000108087824 */ /* 0x000fca00078e0209 */
[----:B------:R-:W0:Y:S02]  /*9870*/  SHFL.IDX PT, R3, R8, 0x1f, 0x1f ;  /* 0x03e01f0008037f89 */ /* 0x000e2400000e0000 */
[----:B0-----:R-:W-:-:S04]  /*9880*/  IMAD R2, R3, UR4, RZ ;  /* 0x0000000403027c24 */ /* 0x001fc8000f8e02ff */
[----:B------:R-:W-:-:S05]  /*9890*/  IMAD.IADD R5, R2, 0x1, R5 ;  /* 0x0000000102057824 */ /* 0x000fca00078e0205 */
[----:B------:R-:W-:-:S13]  /*98a0*/  ISETP.GT.AND P0, PT, R5, UR6, PT ;  /* 0x0000000605007c0c */ /* 0x000fda000bf04270 */
[----:B------:R-:W-:Y:S05]  /*98b0*/  @!P0 BRA `(.L_x_169) ;  /* 0xfffffffc00648947 */ /* 0x000fea000383ffff */
.L_x_165:
[----:B------:R-:W-:-:S04]  /*98c0*/  IMAD.IADD R11, R5, 0x1, -R2 ;  /* 0x00000001050b7824 */ /* 0x000fc800078e0a02 */
[----:B------:R-:W-:-:S05]  /*98d0*/  IMAD R2, R8, UR4, R11 ;  /* 0x0000000408027c24 */ /* 0x000fca000f8e020b */
[----:B------:R-:W-:-:S13]  /*98e0*/  ISETP.GT.AND P0, PT, R2, UR6, PT ;  /* 0x0000000602007c0c */ /* 0x000fda000bf04270 */
[----:B------:R-:W-:-:S04]  /*98f0*/  VOTE.ANY R7, PT, !P0 ;  /* 0x0000000000077806 */ /* 0x000fc800040e0100 */
[----:B------:R-:W0:Y:S01]  /*9900*/  POPC R19, R7 ;  /* 0x0000000700137309 */ /* 0x000e220000000000 */
[----:B------:R-:W-:Y:S01]  /*9910*/  ISETP.NE.AND P0, PT, R7, RZ, PT ;  /* 0x000000ff0700720c */ /* 0x000fe20003f05270 */
[----:B0-----:R-:W0:Y:S02]  /*9920*/  SHFL.IDX PT, R0, R0, R19, 0x1f ;  /* 0x00001f1300007589 */ /* 0x001e2400000e0000 */
[----:B0-----:R-:W-:-:S04]  /*9930*/  IABS R5, R0 ;  /* 0x0000000000057213 */ /* 0x001fc80000000000 */
[----:B------:R-:W0:Y:S08]  /*9940*/  I2F.RP R9, R5 ;  /* 0x0000000500097306 */ /* 0x000e300000209400 */
[----:B0-----:R-:W0:Y:S02]  /*9950*/  MUFU.RCP R9, R9 ;  /* 0x0000000900097308 */ /* 0x001e240000001000 */
[----:B0-----:R-:W-:-:S06]  /*9960*/  VIADD R2, R9, 0xffffffe ;  /* 0x0ffffffe09027836 */ /* 0x001fcc0000000000 */
[----:B------:R0:W1:Y:S01]  /*9970*/  F2I.FTZ.U32.TRUNC.NTZ R3, R2 ;  /* 0x0000000200037305 */ /* 0x000062000021f000 */
[----:B------:R-:W-:Y:S05]  /*9980*/  @!P0 BRA `(.L_x_170) ;  /* 0x0000000000088947 */ /* 0x000fea0003800000 */
[----:B------:R-:W-:-:S05]  /*9990*/  VIADD R7, R19, 0xffffffff ;  /* 0xffffffff13077836 */ /* 0x000fca0000000000 */
[----:B------:R2:W3:Y:S02]  /*99a0*/  SHFL.IDX PT, R16, R8, R7, 0x1f ;  /* 0x00001f0708107589 */ /* 0x0004e400000e0000 */
.L_x_170:
[----:B---3--:R-:W-:Y:S01]  /*99b0*/  IMAD R16, R16, UR4, R11 ;  /* 0x0000000410107c24 */ /* 0x008fe2000f8e020b */
[----:B------:R-:W-:Y:S01]  /*99c0*/  IABS R10, R0 ;  /* 0x00000000000a7213 */ /* 0x000fe20000000000 */
[----:B01----:R-:W-:Y:S02]  /*99d0*/  IMAD.MOV R2, RZ, RZ, -R3 ;  /* 0x000000ffff027224 */ /* 0x003fe400078e0a03 */
[----:B------:R-:W-:Y:S01]  /*99e0*/  IMAD.IADD R19, R19, 0x1, R4 ;  /* 0x0000000113137824 */ /* 0x000fe200078e0204 */
[----:B------:R-:W-:Y:S01]  /*99f0*/  IADD3 R9, -R16, UR6, RZ ;  /* 0x0000000610097c10 */ /* 0x000fe2000fffe1ff */
[----:B--2---:R-:W-:Y:S02]  /*9a00*/  IMAD R7, R2, R5, RZ ;  /* 0x0000000502077224 */ /* 0x004fe400078e02ff */
[----:B------:R-:W-:Y:S01]  /*9a10*/  IMAD.MOV.U32 R2, RZ, RZ, RZ ;  /* 0x000000ffff027224 */ /* 0x000fe200078e00ff */
[----:B------:R-:W-:Y:S01]  /*9a20*/  IABS R8, R9 ;  /* 0x0000000900087213 */ /* 0x000fe20000000000 */
[----:B------:R-:W-:-:S02]  /*9a30*/  IMAD.MOV R10, RZ, RZ, -R10 ;  /* 0x000000ffff0a7224 */ /* 0x000fc400078e0a0a */
[----:B------:R-:W-:-:S04]  /*9a40*/  IMAD.HI.U32 R2, R3, R7, R2 ;  /* 0x0000000703027227 */ /* 0x000fc800078e0002 */
[----:B------:R-:W-:Y:S02]  /*9a50*/  IMAD.MOV.U32 R3, RZ, RZ, R8 ;  /* 0x000000ffff037224 */ /* 0x000fe400078e0008 */
[----:B------:R-:W-:Y:S02]  /*9a60*/  IMAD.MOV.U32 R8, RZ, RZ, R10 ;  /* 0x000000ffff087224 */ /* 0x000fe400078e000a */
[----:B------:R-:W-:-:S04]  /*9a70*/  IMAD.HI.U32 R2, R2, R3, RZ ;  /* 0x0000000302027227 */ /* 0x000fc800078e00ff */
[----:B------:R-:W-:Y:S01]  /*9a80*/  IMAD R8, R2, R8, R3 ;  /* 0x0000000802087224 */ /* 0x000fe200078e0203 */
[----:B------:R-:W-:-:S04]  /*9a90*/  LOP3.LUT R3, R9, R0, RZ, 0x3c, !PT ;  /* 0x0000000009037212 */ /* 0x000fc800078e3cff */
[----:B------:R-:W-:-:S13]  /*9aa0*/  ISETP.GT.U32.AND P0, PT, R5, R8, PT ;  /* 0x000000080500720c */ /* 0x000fda0003f04070 */
[----:B------:R-:W-:Y:S02]  /*9ab0*/  @!P0 IMAD.IADD R8, R8, 0x1, -R5 ;  /* 0x0000000108088824 */ /* 0x000fe400078e0a05 */
[----:B------:R-:W-:-:S03]  /*9ac0*/  @!P0 VIADD R2, R2, 0x1 ;  /* 0x0000000102028836 */ /* 0x000fc60000000000 */
[----:B------:R-:W-:-:S13]  /*9ad0*/  ISETP.GE.U32.AND P0, PT, R8, R5, PT ;  /* 0x000000050800720c */ /* 0x000fda0003f06070 */
[----:B------:R-:W-:Y:S01]  /*9ae0*/  @P0 VIADD R2, R2, 0x1 ;  /* 0x0000000102020836 */ /* 0x000fe20000000000 */
[----:B------:R-:W-:-:S13]  /*9af0*/  ISETP.GE.AND P0, PT, R3, RZ, PT ;  /* 0x000000ff0300720c */ /* 0x000fda0003f06270 */
[----:B------:R-:W-:Y:S01]  /*9b00*/  @!P0 IMAD.MOV R2, RZ, RZ, -R2 ;  /* 0x000000ffff028224 */ /* 0x000fe200078e0a02 */
[----:B------:R-:W-:-:S13]  /*9b10*/  ISETP.NE.AND P0, PT, R0, RZ, PT ;  /* 0x000000ff0000720c */ /* 0x000fda0003f05270 */
[----:B------:R-:W-:-:S05]  /*9b20*/  @!P0 LOP3.LUT R2, RZ, R0, RZ, 0x33, !PT ;  /* 0x00000000ff028212 */ /* 0x000fca00078e33ff */
[--C-:B------:R-:W-:Y:S02]  /*9b30*/  IMAD.MOV R17, RZ, RZ, -R2.reuse ;  /* 0x000000ffff117224 */ /* 0x100fe400078e0a02 */
[----:B------:R-:W-:Y:S02]  /*9b40*/  IMAD.MOV.U32 R18, RZ, RZ, R2 ;  /* 0x000000ffff127224 */ /* 0x000fe400078e0002 */
[----:B------:R-:W-:Y:S01]  /*9b50*/  IMAD R17, R0, R17, R9 ;  /* 0x0000001100117224 */ /* 0x000fe200078e0209 */
[----:B------:R-:W-:Y:S06]  /*9b60*/  BRA `(.L_x_171) ;  /* 0x00000000000c7947 */ /* 0x000fec0003800000 */
.L_x_166:
[----:B------:R-:W-:Y:S02]  /*9b70*/  IMAD.MOV.U32 R17, RZ, RZ, RZ ;  /* 0x000000ffff117224 */ /* 0x000fe400078e00ff */
[----:B------:R-:W-:Y:S02]  /*9b80*/  IMAD.U32 R16, RZ, RZ, UR6 ;  /* 0x00000006ff107e24 */ /* 0x000fe4000f8e00ff */
[----:B------:R-:W-:-:S07]  /*9b90*/  IMAD.MOV.U32 R18, RZ, RZ, RZ ;  /* 0x000000ffff127224 */ /* 0x000fce00078e00ff */
.L_x_171:
[----:B------:R-:W-:Y:S01]  /*9ba0*/  ISETP.NE.AND P0, PT, R27, RZ, PT ;  /* 0x000000ff1b00720c */ /* 0x000fe20003f05270 */
[----:B------:R0:W-:Y:S01]  /*9bb0*/  STL [R1+0xc], RZ ;  /* 0x00000cff01007387 */ /* 0x0001e20000100800 */
[----:B------:R-:W-:Y:S02]  /*9bc0*/  IMAD.MOV.U32 R24, RZ, RZ, 0x1 ;  /* 0x00000001ff187424 */ /* 0x000fe400078e00ff */
[----:B------:R-:W-:-:S09]  /*9bd0*/  IMAD.MOV.U32 R22, RZ, RZ, RZ ;  /* 0x000000ffff167224 */ /* 0x000fd200078e00ff */
[----:B------:R-:W1:Y:S01]  /*9be0*/  @!P0 S2R R3, SR_CgaCtaId ;  /* 0x0000000000038919 */ /* 0x000e620000008800 */
[----:B------:R-:W-:-:S04]  /*9bf0*/  @!P0 MOV R0, 0x400 ;  /* 0x0000040000008802 */ /* 0x000fc80000000f00 */
[----:B-1----:R-:W-:-:S05]  /*9c00*/  @!P0 LEA R0, R3, R0, 0x18 ;  /* 0x0000000003008211 */ /* 0x002fca00078ec0ff */
[----:B------:R0:W-:Y:S01]  /*9c10*/  @!P0 STS.128 [R0+0x308d0], R16 ;  /* 0x0308d01000008388 */ /* 0x0001e20000000c00 */
[----:B------:R-:W-:Y:S06]  /*9c20*/  BAR.ARV 0x5, 0x1a0 ;  /* 0x0146800000007b1d */ /* 0x000fec0000002000 */
[----:B------:R-:W-:-:S13]  /*9c30*/  ISETP.GE.AND P0, PT, R19, UR5, PT ;  /* 0x0000000513007c0c */ /* 0x000fda000bf06270 */
[----:B------:R-:W-:Y:S05]  /*9c40*/  @P0 BRA `(.L_x_172) ;  /* 0x0000003000140947 */ /* 0x000fea0003800000 */
[----:B------:R1:W-:Y:S01]  /*9c50*/  STL [R1+0xc], RZ ;  /* 0x00000cff01007387 */ /* 0x0003e20000100800 */
[----:B------:R-:W-:Y:S01]  /*9c60*/  IMAD.MOV.U32 R24, RZ, RZ, 0x1 ;  /* 0x00000001ff187424 */ /* 0x000fe200078e00ff */
[----:B------:R-:W-:Y:S01]  /*9c70*/  ULDC UR37, c[0x0][0xc] ;  /* 0x0000030000257ab9 */ /* 0x000fe20000000800 */
[----:B------:R-:W-:Y:S01]  /*9c80*/  IMAD.MOV.U32 R22, RZ, RZ, RZ ;  /* 0x000000ffff167224 */ /* 0x000fe200078e00ff */
[----:B------:R-:W-:-:S06]  /*9c90*/  ULDC.64 UR38, c[0x0][0x198] ;  /* 0x0000660000267ab9 */ /* 0x000fcc0000000a00 */
.L_x_235:
[----:B--2---:R-:W2:Y:S02]  /*9ca0*/  LDC.64 R28, c[0x0][0xc60] ;  /* 0x00031800ff1c7b82 */ /* 0x004ea40000000a00 */
[----:B--2---:R-:W-:-:S06]  /*9cb0*/  IMAD.WIDE R28, R19, 0x4, R28 ;  /* 0x00000004131c7825 */ /* 0x004fcc00078e021c */
[----:B------:R-:W2:Y:S01]  /*9cc0*/  LDG.E R28, desc[UR46][R28.64] ;  /* 0x0000002e1c1c7981 */ /* 0x000ea2000c1e1900 */
[----:B------:R-:W-:Y:S05]  /*9cd0*/  YIELD ;  /* 0x0000000000007946 */ /* 0x000fea0003800000 */
[----:B------:R-:W-:Y:S01]  /*9ce0*/  ULDC.64 UR4, c[0x0][0xa28] ;  /* 0x00028a0000047ab9 */ /* 0x000fe20000000a00 */
[----:B------:R-:W-:Y:S01]  /*9cf0*/  IMAD.MOV.U32 R23, RZ, RZ, RZ ;  /* 0x000000ffff177224 */ /* 0x000fe200078e00ff */
[----:B------:R-:W-:-:S04]  /*9d00*/  ISETP.NE.U32.AND P0, PT, RZ, UR4, PT ;  /* 0x00000004ff007c0c */ /* 0x000fc8000bf05070 */
[----:B------:R-:W-:Y:S01]  /*9d10*/  ISETP.NE.AND.EX P0, PT, RZ, UR5, PT, P0 ;  /* 0x00000005ff007c0c */ /* 0x000fe2000bf05300 */
[----:B0-----:R-:W-:Y:S01]  /*9d20*/  IMAD.MOV.U32 R0, RZ, RZ, RZ ;  /* 0x000000ffff007224 */ /* 0x001fe200078e00ff */
[----:B--2---:R-:W-:-:S11]  /*9d30*/  SHF.R.S32.HI R5, RZ, 0x1f, R28 ;  /* 0x0000001fff057819 */ /* 0x004fd6000001141c */
[----:B------:R-:W-:-:S04]  /*9d40*/  @P0 LEA R2, P1, R28, UR4, 0x2 ;  /* 0x000000041c020c11 */ /* 0x000fc8000f8210ff */
[----:B------:R-:W-:Y:S01]  /*9d50*/  @P0 LEA.HI.X R3, R28, UR5, R5, 0x2, P1 ;  /* 0x000000051c030c11 */ /* 0x000fe200088f1405 */
[----:B------:R-:W-:-:S04]  /*9d60*/  ULDC.64 UR4, c[0x0][0xa00] ;  /* 0x0002800000047ab9 */ /* 0x000fc80000000a00 */
[----:B------:R0:W5:Y:S01]  /*9d70*/  @P0 LDG.E R23, desc[UR46][R2.64] ;  /* 0x0000002e02170981 */ /* 0x000162000c1e1900 */
[----:B------:R-:W-:-:S04]  /*9d80*/  ISETP.NE.U32.AND P0, PT, RZ, UR4, PT ;  /* 0x00000004ff007c0c */ /* 0x000fc8000bf05070 */
[----:B------:R-:W-:-:S13]  /*9d90*/  ISETP.NE.AND.EX P0, PT, RZ, UR5, PT, P0 ;  /* 0x00000005ff007c0c */ /* 0x000fda000bf05300 */
[----:B0-----:R-:W-:-:S04]  /*9da0*/  @P0 LEA R2, P1, R28, UR4, 0x2 ;  /* 0x000000041c020c11 */ /* 0x001fc8000f8210ff */
[----:B------:R-:W-:Y:S01]  /*9db0*/  @P0 LEA.HI.X R3, R28, UR5, R5, 0x2, P1 ;  /* 0x000000051c030c11 */ /* 0x000fe200088f1405 */
[----:B------:R-:W-:-:S04]  /*9dc0*/  ULDC.64 UR4, c[0x0][0xa20] ;  /* 0x0002880000047ab9 */ /* 0x000fc80000000a00 */
[----:B------:R-:W2:Y:S01]  /*9dd0*/  @P0 LDG.E R0, desc[UR46][R2.64] ;  /* 0x0000002e02000981 */ /* 0x000ea2000c1e1900 */
[----:B------:R-:W-:Y:S01]  /*9de0*/  ISETP.NE.U32.AND P0, PT, RZ, UR4, PT ;  /* 0x00000004ff007c0c */ /* 0x000fe2000bf05070 */
[----:B------:R-:W-:-:S03]  /*9df0*/  IMAD.SHL.U32 R6, R28, 0x4, RZ ;  /* 0x000000041c067824 */ /* 0x000fc600078e00ff */
[----:B------:R-:W-:-:S13]  /*9e00*/  ISETP.NE.AND.EX P0, PT, RZ, UR5, PT, P0 ;  /* 0x00000005ff007c0c */ /* 0x000fda000bf05300 */
[----:B------:R-:W-:Y:S01]  /*9e10*/  @P0 IADD3 R4, P1, R6, UR4, RZ ;  /* 0x0000000406040c10 */ /* 0x000fe2000ff3e0ff */
[----:B--2---:R0:W-:Y:S04]  /*9e20*/  STL [R1+0x10], R0 ;  /* 0x0000100001007387 */ /* 0x0041e80000100800 */
[----:B------:R2:W-:Y:S01]  /*9e30*/  STL [R1], R6 ;  /* 0x0000000601007387 */ /* 0x0005e20000100800 */
[----:B0-----:R-:W-:-:S04]  /*9e40*/  SHF.L.U64.HI R0, R28, 0x2, R5 ;  /* 0x000000021c007819 */ /* 0x001fc80000010205 */
[----:B------:R-:W-:Y:S01]  /*9e50*/  @P0 IADD3.X R5, R0, UR5, RZ, P1, !PT ;  /* 0x0000000500050c10 */ /* 0x000fe20008ffe4ff */
[----:B------:R-:W-:Y:S01]  /*9e60*/  ULDC.64 UR4, c[0x0][0xa08] ;  /* 0x0002820000047ab9 */ /* 0x000fe20000000a00 */
[----:B------:R0:W-:Y:S01]  /*9e70*/  STL [R1+0x4], R0 ;  /* 0x0000040001007387 */ /* 0x0001e20000100800 */
[----:B------:R-:W-:Y:S01]  /*9e80*/  IADD3 R2, P1, R6, UR4, RZ ;  /* 0x0000000406027c10 */ /* 0x000fe2000ff3e0ff */
[----:B--2---:R-:W-:-:S03]  /*9e90*/  IMAD.MOV.U32 R6, RZ, RZ, RZ ;  /* 0x000000ffff067224 */ /* 0x004fc600078e00ff */
[----:B------:R-:W-:Y:S02]  /*9ea0*/  IADD3.X R3, R0, UR5, RZ, P1, !PT ;  /* 0x0000000500037c10 */ /* 0x000fe40008ffe4ff */
[----:B------:R-:W-:-:S04]  /*9eb0*/  ISETP.NE.U32.AND P1, PT, RZ, UR4, PT ;  /* 0x00000004ff007c0c */ /* 0x000fc8000bf25070 */
[----:B------:R-:W-:Y:S01]  /*9ec0*/  ISETP.NE.AND.EX P1, PT, RZ, UR5, PT, P1 ;  /* 0x00000005ff007c0c */ /* 0x000fe2000bf25310 */
[----:B------:R-:W-:Y:S02]  /*9ed0*/  ULDC.64 UR4, c[0x0][0x3f8] ;  /* 0x0000fe0000047ab9 */ /* 0x000fe40000000a00 */
[----:B------:R-:W-:-:S03]  /*9ee0*/  UISETP.NE.U32.AND UP0, UPT, UR4, URZ, UPT ;  /* 0x0000003f0400728c */ /* 0x000fc6000bf05070 */
[----:B------:R-:W-:Y:S01]  /*9ef0*/  ULDC UR4, c[0x0][0x404] ;  /* 0x0001010000047ab9 */ /* 0x000fe20000000800 */
[----:B------:R-:W-:-:S03]  /*9f00*/  UISETP.NE.AND.EX UP0, UPT, UR5, URZ, UPT, UP0 ;  /* 0x0000003f0500728c */ /* 0x000fc6000bf05300 */
[----:B------:R-:W-:Y:S01]  /*9f10*/  ULDC UR5, c[0x0][0x2e0] ;  /* 0x0000b80000057ab9 */ /* 0x000fe20000000800 */
[----:B------:R-:W-:Y:S02]  /*9f20*/  USEL UR4, UR4, 0x1, UP0 ;  /* 0x0000000104047887 */ /* 0x000fe40008000000 */
[----:B------:R2:W5:Y:S02]  /*9f30*/  @P1 LDG.E R6, desc[UR46][R2.64] ;  /* 0x0000002e02061981 */ /* 0x000564000c1e1900 */
[----:B------:R-:W-:-:S06]  /*9f40*/  UIMAD UR4, UR4, UR5, URZ ;  /* 0x00000005040472a4 */ /* 0x000fcc000f8e023f */
[----:B0-----:R-:W-:-:S06]  /*9f50*/  IMAD.U32 R0, RZ, RZ, UR4 ;  /* 0x00000004ff007e24 */ /* 0x001fcc000f8e00ff */
[----:B------:R2:W5:Y:S01]  /*9f60*/  @P0 LDG.E R0, desc[UR46][R4.64] ;  /* 0x0000002e04000981 */ /* 0x000562000c1e1900 */
[----:B------:R-:W-:Y:S05]  /*9f70*/  @P0 BRA `(.L_x_173) ;  /* 0x0000000000100947 */ /* 0x000fea0003800000 */
[----:B------:R-:W-:Y:S05]  /*9f80*/  @!P1 BRA `(.L_x_173) ;  /* 0x00000000000c9947 */ /* 0x000fea0003800000 */
[----:B--2---:R-:W2:Y:S04]  /*9f90*/  LDG.E R5, desc[UR46][R2.64] ;  /* 0x0000002e02057981 */ /* 0x004ea8000c1e1900 */
[----:B-----5:R-:W2:Y:S02]  /*9fa0*/  LDG.E R0, desc[UR46][R2.64+0x4] ;  /* 0x0000042e02007981 */ /* 0x020ea4000c1e1900 */
[----:B--2---:R-:W-:-:S07]  /*9fb0*/  IMAD.IADD R0, R0, 0x1, -R5 ;  /* 0x0000000100007824 */ /* 0x004fce00078e0a05 */
.L_x_173:
[--C-:B--2--5:R-:W-:Y:S01]  /*9fc0*/  IMAD.IADD R2, R0, 0x1, -R23.reuse ;  /* 0x0000000100027824 */ /* 0x124fe200078e0a17 */
[----:B------:R-:W-:Y:S01]  /*9fd0*/  BSSY B6, `(.L_x_174) ;  /* 0x0000235000067945 */ /* 0x000fe20003800000 */
[----:B------:R-:W-:Y:S02]  /*9fe0*/  IMAD.IADD R23, R6, 0x1, R23 ;  /* 0x0000000106177824 */ /* 0x000fe400078e0217 */
[C---:B------:R-:W-:Y:S01]  /*9ff0*/  VIADD R0, R2.reuse, 0xbf ;  /* 0x000000bf02007836 */ /* 0x040fe20000000000 */
[----:B------:R0:W-:Y:S01]  /*a000*/  STL [R1+0x8], R2 ;  /* 0x0000080201007387 */ /* 0x0001e20000100800 */
[----:B------:R-:W-:Y:S02]  /*a010*/  ISETP.GT.AND P0, PT, R2, RZ, PT ;  /* 0x000000ff0200720c */ /* 0x000fe40003f04270 */
[----:B------:R-:W-:-:S05]  /*a020*/  IMAD.HI R0, R0, 0x2aaaaaab, RZ ;  /* 0x2aaaaaab00007827 */ /* 0x000fca00078e02ff */
[----:B------:R-:W-:-:S04]  /*a030*/  SHF.R.U32.HI R29, RZ, 0x1f, R0 ;  /* 0x0000001fff1d7819 */ /* 0x000fc80000011600 */
[----:B------:R-:W-:Y:S02]  /*a040*/  LEA.HI.SX32 R29, R0, R29, 0x1b ;  /* 0x0000001d001d7211 */ /* 0x000fe400078fdaff */
[----:B0-----:R-:W-:Y:S05]  /*a050*/  @P0 BRA `(.L_x_175) ;  /* 0x00000000003c0947 */ /* 0x001fea0003800000 */
[----:B------:R-:W-:-:S13]  /*a060*/  ISETP.NE.AND P1, PT, R27, RZ, PT ;  /* 0x000000ff1b00720c */ /* 0x000fda0003f25270 */
[----:B------:R-:W-:Y:S05]  /*a070*/  @P1 BRA `(.L_x_176) ;  /* 0x0000002000a81947 */ /* 0x000fea0003800000 */
[----:B------:R-:W0:Y:S01]  /*a080*/  S2R R7, SR_LANEID ;  /* 0x0000000000077919 */ /* 0x000e220000000000 */
[----:B------:R-:W-:Y:S01]  /*a090*/  VOTEU.ANY UR4, UPT, PT ;  /* 0x0000000000047886 */ /* 0x000fe200038e0100 */
[----:B------:R-:W2:Y:S01]  /*a0a0*/  LDC.64 R2, c[0x0][0xc38] ;  /* 0x00030e00ff027b82 */ /* 0x000ea20000000a00 */
[----:B------:R-:W0:Y:S08]  /*a0b0*/  FLO.U32 R0, UR4 ;  /* 0x0000000400007d00 */ /* 0x000e3000080e0000 */
[----:B------:R-:W2:Y:S01]  /*a0c0*/  POPC R5, UR4 ;  /* 0x0000000400057d09 */ /* 0x000ea20008000000 */
[----:B0-----:R-:W-:-:S13]  /*a0d0*/  ISETP.EQ.U32.AND P0, PT, R0, R7, PT ;  /* 0x000000070000720c */ /* 0x001fda0003f02070 */
[----:B--2---:R-:W2:Y:S01]  /*a0e0*/  @P0 ATOMG.E.ADD.STRONG.GPU PT, R3, desc[UR46][R2.64], R5 ;  /* 0x00000005020309a8 */ /* 0x004ea200081ee1ee */
[----:B------:R-:W0:Y:S02]  /*a0f0*/  S2R R4, SR_LTMASK ;  /* 0x0000000000047919 */ /* 0x000e240000003900 */
[----:B0-----:R-:W-:-:S04]  /*a100*/  LOP3.LUT R4, R4, UR4, RZ, 0xc0, !PT ;  /* 0x0000000404047c12 */ /* 0x001fc8000f8ec0ff */
[----:B------:R-:W0:Y:S01]  /*a110*/  POPC R7, R4 ;  /* 0x0000000400077309 */ /* 0x000e220000000000 */
[----:B--2---:R-:W0:Y:S02]  /*a120*/  SHFL.IDX PT, R0, R3, R0, 0x1f ;  /* 0x00001f0003007589 */ /* 0x004e2400000e0000 */
[----:B0-----:R-:W-:Y:S01]  /*a130*/  IADD3 R16, R0, UR37, R7 ;  /* 0x0000002500107c10 */ /* 0x001fe2000fffe007 */
[----:B------:R-:W-:Y:S06]  /*a140*/  BRA `(.L_x_176) ;  /* 0x0000002000747947 */ /* 0x000fec0003800000 */
.L_x_175:
[----:B------:R-:W0:Y:S01]  /*a150*/  S2R R3, SR_CgaCtaId ;  /* 0x0000000000037919 */ /* 0x000e220000008800 */
[----:B------:R-:W-:-:S04]  /*a160*/  MOV R26, 0x400 ;  /* 0x00000400001a7802 */ /* 0x000fc80000000f00 */
[----:B0-----:R-:W-:-:S05]  /*a170*/  LEA R26, R3, R26, 0x18 ;  /* 0x0000001a031a7211 */ /* 0x001fca00078ec0ff */
[----:B------:R-:W-:-:S05]  /*a180*/  VIADD R0, R26, 0x12400 ;  /* 0x000124001a007836 */ /* 0x000fca0000000000 */
[----:B------:R-:W-:-:S13]  /*a190*/  LOP3.LUT P0, RZ, R0, 0x3ff, RZ, 0xc0, !PT ;  /* 0x000003ff00ff7812 */ /* 0x000fda000780c0ff */
[----:B------:R-:W-:Y:S05]  /*a1a0*/  @!P0 BRA `(.L_x_177) ;  /* 0x0000000000408947 */ /* 0x000fea0003800000 */
[----:B------:R-:W-:Y:S01]  /*a1b0*/  MOV R2, 0x0 ;  /* 0x0000000000027802 */ /* 0x000fe20000000f00 */
[----:B------:R-:W-:Y:S01]  /*a1c0*/  ULDC.64 UR6, c[0x4][0xa8] ;  /* 0x01002a0000067ab9 */ /* 0x000fe20000000a00 */
[----:B------:R-:W-:Y:S01]  /*a1d0*/  ULDC.64 UR8, c[0x4][0xb0] ;  /* 0x01002c0000087ab9 */ /* 0x000fe20000000a00 */
[----:B------:R-:W-:Y:S01]  /*a1e0*/  ULDC.64 UR4, c[0x4][0x30] ;  /* 0x01000c0000047ab9 */ /* 0x000fe20000000a00 */
[----:B------:R-:W-:Y:S02]  /*a1f0*/  IMAD.U32 R4, RZ, RZ, UR6 ;  /* 0x00000006ff047e24 */ /* 0x000fe4000f8e00ff */
[----:B------:R-:W0:Y:S01]  /*a200*/  LDC.64 R2, c[0x4][R2] ;  /* 0x0100000002027b82 */ /* 0x000e220000000a00 */
        /* <DEDUP_REMOVED lines=9> */
[----:B01----:R-:W-:Y:S05]  /*a2a0*/  CALL.ABS.NOINC R2 ;  /* 0x0000000002007343 */ /* 0x003fea0003c00000 */
.L_x_177:
        /* <DEDUP_REMOVED lines=8> */
[----:B------:R-:W-:Y:S01]  /*a330*/  IMAD.U32 R4, RZ, RZ, UR6 ;  /* 0x00000006ff047e24 */ /* 0x000fe2000f8e00ff */
[----:B------:R-:W-:Y:S01]  /*a340*/  MOV R11, UR5 ;  /* 0x00000005000b7c02 */ /* 0x000fe20008000f00 */
        /* <DEDUP_REMOVED lines=8> */
[----:B-12---:R-:W-:Y:S05]  /*a3d0*/  CALL.ABS.NOINC R2 ;  /* 0x0000000002007343 */ /* 0x006fea0003c00000 */
.L_x_179:
        /* <DEDUP_REMOVED lines=15> */
[----:B0-----:R-:W-:Y:S05]  /*a4d0*/  CALL.ABS.NOINC R2 ;  /* 0x0000000002007343 */ /* 0x001fea0003c00000 */
.L_x_178:
[----:B------:R-:W2:Y:S01]  /*a4e0*/  LDL.LU R2, [R1] ;  /* 0x0000000001027983 */ /* 0x000ea20000300800 */
[----:B------:R-:W-:Y:S01]  /*a4f0*/  ULDC.64 UR4, c[0x0][0x9f8] ;  /* 0x00027e0000047ab9 */ /* 0x000fe20000000a00 */
[----:B------:R-:W0:Y:S02]  /*a500*/  LDC R0, c[0x0][0x428] ;  /* 0x00010a00ff007b82 */ /* 0x000e240000000800 */
[----:B------:R-:W3:Y:S04]  /*a510*/  LDL.LU R21, [R1+0x4] ;  /* 0x0000040001157983 */ /* 0x000ee80000300800 */
[----:B------:R-:W4:Y:S01]  /*a520*/  LDL.LU R20, [R1+0x10] ;  /* 0x0000100001147983 */ /* 0x000f220000300800 */
[----:B------:R-:W-:Y:S01]  /*a530*/  ISETP.NE.U32.AND P0, PT, RZ, UR4, PT ;  /* 0x00000004ff007c0c */ /* 0x000fe2000bf05070 */
[----:B------:R-:W-:-:S03]  /*a540*/  IMAD.MOV.U32 R6, RZ, RZ, R28 ;  /* 0x000000ffff067224 */ /* 0x000fc600078e001c */
[----:B------:R-:W-:Y:S02]  /*a550*/  ISETP.NE.AND.EX P0, PT, RZ, UR5, PT, P0 ;  /* 0x00000005ff007c0c */ /* 0x000fe4000bf05300 */
[----:B------:R-:W-:-:S13]  /*a560*/  ISETP.NE.AND P6, PT, R27, RZ, PT ;  /* 0x000000ff1b00720c */ /* 0x000fda0003fc5270 */
[----:B------:R-:W-:-:S05]  /*a570*/  VOTEU.ALL UP1, P6 ;  /* 0x00000000003f7886 */ /* 0x000fca0003020000 */
[----:B------:R-:W-:-:S04]  /*a580*/  @!UP1 UIADD3 UR8, UP0, UR38, 0x270, URZ ;  /* 0x0000027026089890 */ /* 0x000fc8000ff1e03f */
[----:B------:R-:W-:-:S03]  /*a590*/  @!UP1 UIADD3.X UR9, URZ, UR39, URZ, UP0, !UPT ;  /* 0x000000273f099290 */ /* 0x000fc600087fe43f */
[----:B------:R-:W-:Y:S01]  /*a5a0*/  VOTEU.ALL UP0, P6 ;  /* 0x00000000003f7886 */ /* 0x000fe20003000000 */
[----:B--2---:R-:W-:-:S04]  /*a5b0*/  @P0 IADD3 R2, P1, R2, UR4, RZ ;  /* 0x0000000402020c10 */ /* 0x004fc8000ff3e0ff */
[----:B---3--:R-:W-:Y:S01]  /*a5c0*/  @P0 IADD3.X R3, R21, UR5, RZ, P1, !PT ;  /* 0x0000000515030c10 */ /* 0x008fe20008ffe4ff */
[----:B------:R-:W-:-:S04]  /*a5d0*/  ULDC.64 UR4, c[0x0][0xa00] ;  /* 0x0002800000047ab9 */ /* 0x000fc80000000a00 */
[----:B------:R2:W5:Y:S01]  /*a5e0*/  @P0 LDG.E R6, desc[UR46][R2.64] ;  /* 0x0000002e02060981 */ /* 0x000562000c1e1900 */
[----:B0-----:R-:W-:Y:S01]  /*a5f0*/  ISETP.NE.AND P0, PT, R0, 0x1, PT ;  /* 0x000000010000780c */ /* 0x001fe20003f05270 */
[----:B------:R-:W-:Y:S01]  /*a600*/  IMAD.MOV.U32 R0, RZ, RZ, R18 ;  /* 0x000000ffff007224 */ /* 0x000fe200078e0012 */
[----:B------:R-:W-:Y:S01]  /*a610*/  PLOP3.LUT P1, PT, P6, PT, PT, 0x8, 0x0 ;  /* 0x000000000000781c */ /* 0x000fe2000372e170 */
[----:B----4-:R-:W-:-:S10]  /*a620*/  IMAD R17, R17, 0xc0, R20 ;  /* 0x000000c011117824 */ /* 0x010fd400078e0214 */
[----:B------:R-:W0:Y:S08]  /*a630*/  @P0 LDC R5, c[0x0][0x42c] ;  /* 0x00010b00ff050b82 */ /* 0x000e300000000800 */
[----:B------:R-:W3:Y:S01]  /*a640*/  @P0 LDC R7, c[0x0][0x430] ;  /* 0x00010c00ff070b82 */ /* 0x000ee20000000800 */
[----:B0-----:R-:W-:-:S05]  /*a650*/  @P0 IMAD.HI.U32 R4, R18, R5, RZ ;  /* 0x0000000512040227 */ /* 0x001fca00078e00ff */
[----:B---3--:R-:W-:Y:S02]  /*a660*/  @P0 SHF.R.U32.HI R0, RZ, R7, R4 ;  /* 0x00000007ff000219 */ /* 0x008fe40000011604 */
[----:B------:R-:W-:-:S04]  /*a670*/  ISETP.NE.U32.AND P0, PT, RZ, UR4, PT ;  /* 0x00000004ff007c0c */ /* 0x000fc8000bf05070 */
[----:B------:R-:W-:-:S04]  /*a680*/  ISETP.NE.AND.EX P0, PT, RZ, UR5, PT, P0 ;  /* 0x00000005ff007c0c */ /* 0x000fc8000bf05300 */
[----:B--2---:R-:W-:-:S09]  /*a690*/  SEL R9, R28, RZ, !P0 ;  /* 0x000000ff1c097207 */ /* 0x004fd20004000000 */
.L_x_180:
        /* <DEDUP_REMOVED lines=9> */
[----:B0-----:R-:W-:Y:S05]  /*a730*/  @P1 BRA.U.ANY `(.L_x_180) ;  /* 0xfffffffd00d81947 */ /* 0x001fea000393ffff */
[----:B------:R-:W0:Y:S01]  /*a740*/  LDC.64 R2, c[0x0][0x3f8] ;  /* 0x0000fe00ff027b82 */ /* 0x000e220000000a00 */
[----:B------:R-:W-:Y:S02]  /*a750*/  ULDC.64 UR4, c[0x0][0xa08] ;  /* 0x0002820000047ab9 */ /* 0x000fe40000000a00 */
[----:B0-----:R-:W-:Y:S01]  /*a760*/  LOP3.LUT P0, RZ, R2, UR4, RZ, 0xfc, !PT ;  /* 0x0000000402ff7c12 */ /* 0x001fe2000f80fcff */
[----:B------:R-:W-:-:S03]  /*a770*/  UMOV UR4, 0xffffffff ;  /* 0xffffffff00047882 */ /* 0x000fc60000000000 */
[----:B------:R-:W-:-:S04]  /*a780*/  LOP3.LUT P0, RZ, R3, UR5, RZ, 0xfc, P0 ;  /* 0x0000000503ff7c12 */ /* 0x000fc8000800fcff */
[----:B-----5:R-:W-:Y:S01]  /*a790*/  SEL R7, R6, RZ, !P0 ;  /* 0x000000ff06077207 */ /* 0x020fe20004000000 */
[----:B------:R-:W-:Y:S08]  /*a7a0*/  BRA.DIV UR4, `(.L_x_181) ;  /* 0x0000002a04987947 */ /* 0x000ff0000b800000 */
.L_x_251:
[----:B------:R-:W-:Y:S01]  /*a7b0*/  UMOV UR4, 0xffffffff ;  /* 0xffffffff00047882 */ /* 0x000fe20000000000 */
[----:B------:R-:W-:Y:S01]  /*a7c0*/  SHF.R.S32.HI R8, RZ, 0x1f, R6 ;  /* 0x0000001fff087819 */ /* 0x000fe20000011406 */
[----:B------:R-:W-:Y:S01]  /*a7d0*/  VIADD R10, R29, 0xffffffff ;  /* 0xffffffff1d0a7836 */ /* 0x000fe20000000000 */
[----:B------:R-:W-:Y:S06]  /*a7e0*/  BRA.DIV UR4, `(.L_x_182) ;  /* 0x0000002a04bc7947 */ /* 0x000fec000b800000 */
[----:B------:R-:W-:-:S13]  /*a7f0*/  ELECT P6, URZ, PT ;  /* 0x00000000003f782f */ /* 0x000fda00038c0000 */
.L_x_254:
[----:B------:R-:W-:Y:S05]  /*a800*/  @!P6 BRA `(.L_x_183) ;  /* 0x0000000000d0e947 */ /* 0x000fea0003800000 */
[----:B------:R-:W-:Y:S01]  /*a810*/  ISETP.NE.U32.AND P0, PT, R2, RZ, PT ;  /* 0x000000ff0200720c */ /* 0x000fe20003f05070 */
[----:B------:R-:W-:-:S03]  /*a820*/  IMAD.MOV.U32 R25, RZ, RZ, R10 ;  /* 0x000000ffff197224 */ /* 0x000fc600078e000a */
[----:B------:R-:W-:-:S13]  /*a830*/  ISETP.NE.AND.EX P0, PT, R3, RZ, PT, P0 ;  /* 0x000000ff0300720c */ /* 0x000fda0003f05300 */
[----:B------:R-:W-:Y:S05]  /*a840*/  @!P0 BRA `(.L_x_184) ;  /* 0x0000000000488947 */ /* 0x000fea0003800000 */
[----:B------:R-:W0:Y:S01]  /*a850*/  LDC R25, c[0x0][0x41c] ;  /* 0x00010700ff197b82 */ /* 0x000e220000000800 */
[----:B------:R-:W-:Y:S01]  /*a860*/  IMAD.MOV.U32 R7, RZ, RZ, R10 ;  /* 0x000000ffff077224 */ /* 0x000fe200078e000a */
[----:B------:R-:W-:Y:S02]  /*a870*/  ULDC.64 UR4, c[0x0][0x408] ;  /* 0x0001020000047ab9 */ /* 0x000fe40000000a00 */
[----:B------:R-:W-:-:S04]  /*a880*/  IMAD R11, R8, UR4, RZ ;  /* 0x00000004080b7c24 */ /* 0x000fc8000f8e02ff */
[----:B------:R-:W-:Y:S01]  /*a890*/  IMAD R11, R6, UR5, R11 ;  /* 0x00000005060b7c24 */ /* 0x000fe2000f8e020b */
[----:B0-----:R-:W-:-:S13]  /*a8a0*/  ISETP.NE.AND P0, PT, R25, 0x1, PT ;  /* 0x000000011900780c */ /* 0x001fda0003f05270 */
[----:B------:R-:W0:Y:S02]  /*a8b0*/  @P0 LDC.64 R4, c[0x0][0x420] ;  /* 0x00010800ff040b82 */ /* 0x000e240000000a00 */
[----:B0-----:R-:W-:-:S05]  /*a8c0*/  @P0 IMAD.HI.U32 R4, R10, R4, RZ ;  /* 0x000000040a040227 */ /* 0x001fca00078e00ff */
[----:B------:R-:W-:-:S04]  /*a8d0*/  @P0 SHF.R.U32.HI R7, RZ, R5, R4 ;  /* 0x00000005ff070219 */ /* 0x000fc80000011604 */
[--C-:B------:R-:W-:Y:S01]  /*a8e0*/  SHF.R.S32.HI R5, RZ, 0x1f, R7.reuse ;  /* 0x0000001fff057819 */ /* 0x100fe20000011407 */
[----:B------:R-:W-:-:S04]  /*a8f0*/  IMAD.MOV.U32 R4, RZ, RZ, R7 ;  /* 0x000000ffff047224 */ /* 0x000fc800078e0007 */
[----:B------:R-:W-:-:S04]  /*a900*/  IMAD.WIDE.U32 R4, R6, UR4, R4 ;  /* 0x0000000406047c25 */ /* 0x000fc8000f8e0004 */
[----:B------:R-:W-:Y:S01]  /*a910*/  IMAD.IADD R5, R5, 0x1, R11 ;  /* 0x0000000105057824 */ /* 0x000fe200078e020b */
[----:B------:R-:W-:-:S04]  /*a920*/  LEA R12, P0, R4, R2, 0x2 ;  /* 0x00000002040c7211 */ /* 0x000fc800078010ff */
[----:B------:R-:W-:Y:S01]  /*a930*/  LEA.HI.X R13, R4, R3, R5, 0x2, P0 ;  /* 0x00000003040d7211 */ /* 0x000fe200000f1405 */
[----:B------:R-:W-:-:S04]  /*a940*/  IMAD.MOV R4, RZ, RZ, -R7 ;  /* 0x000000ffff047224 */ /* 0x000fc800078e0a07 */
[----:B------:R0:W5:Y:S01]  /*a950*/  LDG.E R7, desc[UR46][R12.64] ;  /* 0x0000002e0c077981 */ /* 0x000162000c1e1900 */
[----:B------:R-:W-:-:S07]  /*a960*/  IMAD R25, R25, R4, R10 ;  /* 0x0000000419197224 */ /* 0x000fce00078e020a */
.L_x_184:
[----:B------:R-:W-:Y:S01]  /*a970*/  IMAD R5, R22, 0x8, R26 ;  /* 0x0000000816057824 */ /* 0x000fe200078e021a */
[----:B------:R-:W-:-:S04]  /*a980*/  SHF.L.U32 R4, R24, 0x1f, RZ ;  /* 0x0000001f18047819 */ /* 0x000fc800000006ff */
[----:B------:R-:W2:Y:S02]  /*a990*/  SYNCS.PHASECHK.TRANS64.TRYWAIT P0, [R5+URZ+0x30840], R4 ;  /* 0x03084004050075a7 */ /* 0x000ea4000800017f */
[----:B--2---:R-:W-:Y:S05]  /*a9a0*/  @!P0 BRA `(.L_x_185) ;  /* 0x00000028006c8947 */ /* 0x004fea0003800000 */
.L_x_255:
[----:B------:R-:W3:Y:S02]  /*a9b0*/  S2R R11, SR_TID.X ;  /* 0x00000000000b7919 */ /* 0x000ee40000002100 */
[----:B---3--:R-:W-:-:S04]  /*a9c0*/  LOP3.LUT R11, R11, 0x7f, RZ, 0xc0, !PT ;  /* 0x0000007f0b0b7812 */ /* 0x008fc800078ec0ff */
[----:B------:R-:W-:-:S13]  /*a9d0*/  ISETP.NE.AND P0, PT, R11, RZ, PT ;  /* 0x000000ff0b00720c */ /* 0x000fda0003f05270 */
[----:B------:R-:W-:Y:S05]  /*a9e0*/  @P0 BRA `(.L_x_186) ;  /* 0x0000000000140947 */ /* 0x000fea0003800000 */
[----:B------:R-:W-:Y:S01]  /*a9f0*/  ISETP.NE.AND P1, PT, R27, RZ, PT ;  /* 0x000000ff1b00720c */ /* 0x000fe20003f25270 */
[----:B--2---:R-:W-:-:S04]  /*aa00*/  IMAD.MOV.U32 R4, RZ, RZ, 0x6000 ;  /* 0x00006000ff047424 */ /* 0x004fc800078e00ff */
[----:B------:R3:W-:Y:S08]  /*aa10*/  SYNCS.ARRIVE.TRANS64 RZ, [R5+URZ+0x30830], R4 ;  /* 0x0308300405ff79a7 */ /* 0x0007f0000800003f */
[----:B------:R-:W-:Y:S05]  /*aa20*/  @!P1 BRA `(.L_x_186) ;  /* 0x0000000000049947 */ /* 0x000fea0003800000 */
[----:B------:R-:W-:Y:S01]  /*aa30*/  BPT.TRAP 0x1 ;  /* 0x000000040000795c */ /* 0x000fe20000300000 */
.L_x_186:
        /* <DEDUP_REMOVED lines=8> */
[----:B------:R-:W-:Y:S01]  /*aac0*/  UMOV UR10, URZ ;  /* 0x0000003f000a7c82 */ /* 0x000fe20008000000 */
[----:B------:R-:W-:Y:S02]  /*aad0*/  R2UR UR12, R0 ;  /* 0x00000000000c72ca */ /* 0x000fe400000e0000 */
[----:B-----5:R-:W-:-:S03]  /*aae0*/  R2UR UR13, R7 ;  /* 0x00000000070d72ca */ /* 0x020fc600000e0000 */
[----:B------:R-:W-:-:S04]  /*aaf0*/  UIADD3 UR9, UR9, 0x30830, URZ ;  /* 0x0003083009097890 */ /* 0x000fc8000fffe03f */
[----:B------:R-:W-:Y:S02]  /*ab00*/  UIMAD UR11, UR11, 0xc0, UR4 ;  /* 0x000000c00b0b78a4 */ /* 0x000fe4000f8e0204 */
[----:B------:R-:W-:Y:S01]  /*ab10*/  UIADD3 UR8, UR8, 0x12400, URZ ;  /* 0x0001240008087890 */ /* 0x000fe2000fffe03f */
[----:B------:R-:W-:-:S08]  /*ab20*/  UMOV UR4, 0x0 ;  /* 0x0000000000047882 */ /* 0x000fd00000000000 */
[----:B------:R2:W-:Y:S02]  /*ab30*/  UTMALDG.4D [UR8], [UR6], desc[UR4] ;  /* 0x00000408060075b4 */ /* 0x0005e40008019000 */
[----:B--2---:R-:W-:Y:S01]  /*ab40*/  NOP ;  /* 0x0000000000007918 */ /* 0x004fe20000000000 */
.L_x_183:
[----:B------:R-:W2:Y:S01]  /*ab50*/  LDL.LU R11, [R1+0xc] ;  /* 0x00000c00010b7983 */ /* 0x000ea20000300800 */
[----:B------:R-:W-:Y:S05]  /*ab60*/  WARPSYNC.ALL ;  /* 0x0000000000007948 */ /* 0x000fea0003800000 */
[----:B------:R-:W-:Y:S02]  /*ab70*/  R2UR UR9, R26 ;  /* 0x000000001a0972ca */ /* 0x000fe400000e0000 */
[----:B------:R-:W-:-:S13]  /*ab80*/  ELECT P0, URZ, PT ;  /* 0x00000000003f782f */ /* 0x000fda0003800000 */
[----:B------:R-:W-:Y:S01]  /*ab90*/  @P0 R2UR UR13, R9 ;  /* 0x00000000090d02ca */ /* 0x000fe200000e0000 */
[----:B------:R-:W-:Y:S01]  /*aba0*/  UIADD3 UR4, UP0, UR38, 0x270, URZ ;  /* 0x0000027026047890 */ /* 0x000fe2000ff1e03f */
[----:B------:R-:W-:Y:S01]  /*abb0*/  @P0 R2UR UR12, R18 ;  /* 0x00000000120c02ca */ /* 0x000fe200000e0000 */
[----:B------:R-:W-:Y:S01]  /*abc0*/  UMOV UR6, 0x0 ;  /* 0x0000000000067882 */ /* 0x000fe20000000000 */
[----:B------:R-:W-:Y:S01]  /*abd0*/  @P0 R2UR UR11, R17 ;  /* 0x00000000110b02ca */ /* 0x000fe200000e0000 */
[----:B------:R-:W-:Y:S01]  /*abe0*/  UIADD3.X UR5, URZ, UR39, URZ, UP0, !UPT ;  /* 0x000000273f057290 */ /* 0x000fe200087fe43f */
[----:B------:R-:W-:Y:S01]  /*abf0*/  BSSY B0, `(.L_x_187) ;  /* 0x0000011000007945 */ /* 0x000fe20003800000 */
[----:B------:R-:W-:Y:S01]  /*ac00*/  UMOV UR7, 0x12f00000 ;  /* 0x12f0000000077882 */ /* 0x000fe20000000000 */
[----:B------:R-:W-:Y:S01]  /*ac10*/  UMOV UR10, URZ ;  /* 0x0000003f000a7c82 */ /* 0x000fe20008000000 */
[----:B------:R-:W-:Y:S01]  /*ac20*/  UIADD3 UR8, UR9, 0xc400, URZ ;  /* 0x0000c40009087890 */ /* 0x000fe2000fffe03f */
[----:B------:R-:W-:Y:S01]  /*ac30*/  @P0 IMAD.MOV.U32 R5, RZ, RZ, 0x6000 ;  /* 0x00006000ff050424 */ /* 0x000fe200078e00ff */
[----:B------:R-:W-:Y:S01]  /*ac40*/  BAR.SYNC.DEFER_BLOCKING 0x8, 0x1a0 ;  /* 0x0206800000007b1d */ /* 0x000fe20000010000 */
[----:B------:R-:W-:-:S05]  /*ac50*/  UIADD3 UR9, UR9, 0x30800, URZ ;  /* 0x0003080009097890 */ /* 0x000fca000fffe03f */
[----:B------:R3:W-:Y:S04]  /*ac60*/  @P0 SYNCS.ARRIVE.TRANS64 RZ, [R26+URZ+0x30800], R5 ;  /* 0x030800051aff09a7 */ /* 0x0007e8000800003f */
[----:B------:R4:W-:Y:S01]  /*ac70*/  UTMALDG.4D [UR8], [UR4], desc[UR6] ;  /* 0x00000608040075b4 */ /* 0x0009e20008019000 */
[----:B--2---:R-:W-:-:S05]  /*ac80*/  VIADD R11, R11, 0x1 ;  /* 0x000000010b0b7836 */ /* 0x004fca0000000000 */
[----:B------:R-:W-:Y:S01]  /*ac90*/  LEA.HI R4, R11, R11, RZ, 0x1 ;  /* 0x0000000b0b047211 */ /* 0x000fe200078f08ff */
[----:B------:R4:W-:Y:S03]  /*aca0*/  STL [R1+0xc], R11 ;  /* 0x00000c0b01007387 */ /* 0x0009e60000100800 */
[----:B------:R-:W-:-:S05]  /*acb0*/  LOP3.LUT R4, R4, 0xfffffffe, RZ, 0xc0, !PT ;  /* 0xfffffffe04047812 */ /* 0x000fca00078ec0ff */
[----:B------:R-:W-:-:S05]  /*acc0*/  IMAD.IADD R4, R11, 0x1, -R4 ;  /* 0x000000010b047824 */ /* 0x000fca00078e0a04 */
[----:B---3--:R-:W-:-:S04]  /*acd0*/  SHF.L.U32 R5, R4, 0x1f, RZ ;  /* 0x0000001f04057819 */ /* 0x008fc800000006ff */
[----:B------:R-:W2:Y:S02]  /*ace0*/  SYNCS.PHASECHK.TRANS64.TRYWAIT P0, [R26+URZ+0x30820], R5 ;  /* 0x030820051a0075a7 */ /* 0x000ea4000800017f */
[----:B--2-4-:R-:W-:Y:S05]  /*acf0*/  @!P0 BRA `(.L_x_188) ;  /* 0x0000002400ac8947 */ /* 0x014fea0003800000 */
.L_x_256:
[----:B------:R-:W-:Y:S05]  /*ad00*/  BSYNC B0 ;  /* 0x0000000000007941 */ /* 0x000fea0003800000 */
.L_x_187:
[----:B------:R-:W3:Y:S01]  /*ad10*/  LDL.LU R4, [R1+0x8] ;  /* 0x0000080001047983 */ /* 0x000ee20000300800 */
[----:B------:R-:W-:Y:S01]  /*ad20*/  BSSY B0, `(.L_x_189) ;  /* 0x0000129000007945 */ /* 0x000fe20003800000 */
[----:B---3--:R-:W-:-:S13]  /*ad30*/  ISETP.GE.AND P0, PT, R4, 0xc1, PT ;  /* 0x000000c10400780c */ /* 0x008fda0003f06270 */
[----:B------:R-:W-:Y:S05]  /*ad40*/  @!P0 BRA `(.L_x_190) ;  /* 0x0000001000988947 */ /* 0x000fea0003800000 */
[----:B------:R-:W-:Y:S01]  /*ad50*/  IMAD.MOV R11, RZ, RZ, -R29 ;  /* 0x000000ffff0b7224 */ /* 0x000fe200078e0a1d */
[----:B------:R-:W-:Y:S01]  /*ad60*/  BSSY B1, `(.L_x_191) ;  /* 0x0000066000017945 */ /* 0x000fe20003800000 */
[----:B------:R-:W-:Y:S02]  /*ad70*/  IMAD.MOV.U32 R4, RZ, RZ, 0x1 ;  /* 0x00000001ff047424 */ /* 0x000fe400078e00ff */
[----:B------:R-:W-:-:S03]  /*ad80*/  VIADD R9, R29, 0xfffffffe ;  /* 0xfffffffe1d097836 */ /* 0x000fc60000000000 */
[----:B------:R-:W-:-:S05]  /*ad90*/  VIADDMNMX R11, R11, R4, 0xffffffff, !PT ;  /* 0xffffffff0b0b7446 */ /* 0x000fca0007800104 */
[----:B------:R-:W-:-:S05]  /*ada0*/  IMAD.IADD R4, R29, 0x1, R11 ;  /* 0x000000011d047824 */ /* 0x000fca00078e020b */
[----:B------:R-:W-:-:S04]  /*adb0*/  LOP3.LUT R4, R4, 0x1, RZ, 0xc0, !PT ;  /* 0x0000000104047812 */ /* 0x000fc800078ec0ff */
[----:B------:R-:W-:-:S13]  /*adc0*/  ISETP.NE.U32.AND P0, PT, R4, 0x1, PT ;  /* 0x000000010400780c */ /* 0x000fda0003f05070 */
[----:B------:R-:W-:Y:S05]  /*add0*/  @P0 BRA `(.L_x_192) ;  /* 0x0000000400780947 */ /* 0x000fea0003800000 */
[----:B0-----:R-:W-:Y:S01]  /*ade0*/  VIADD R12, R22, 0x1 ;  /* 0x00000001160c7836 */ /* 0x001fe20000000000 */
[----:B------:R-:W-:Y:S04]  /*adf0*/  BSSY B2, `(.L_x_193) ;  /* 0x0000059000027945 */ /* 0x000fe80003800000 */
[----:B------:R-:W-:-:S04]  /*ae00*/  ISETP.NE.AND P0, PT, R12, 0x2, PT ;  /* 0x000000020c00780c */ /* 0x000fc80003f05270 */
[----:B------:R-:W-:Y:S02]  /*ae10*/  SEL R13, RZ, 0x1, P0 ;  /* 0x00000001ff0d7807 */ /* 0x000fe40000000000 */
[----:B------:R-:W-:Y:S02]  /*ae20*/  SEL R12, R12, RZ, P0 ;  /* 0x000000ff0c0c7207 */ /* 0x000fe40000000000 */
[----:B------:R-:W-:Y:S01]  /*ae30*/  LOP3.LUT R13, R24, R13, RZ, 0x3c, !PT ;  /* 0x0000000d180d7212 */ /* 0x000fe200078e3cff */
[----:B------:R-:W-:Y:S06]  /*ae40*/  @!P6 BRA `(.L_x_194) ;  /* 0x00000004004ce947 */ /* 0x000fec0003800000 */
        /* <DEDUP_REMOVED lines=10> */
[----:B--2---:R-:W0:Y:S02]  /*aef0*/  @P0 LDC.64 R4, c[0x0][0x420] ;  /* 0x00010800ff040b82 */ /* 0x004e240000000a00 */
        /* <DEDUP_REMOVED lines=9> */
[----:B------:R-:W-:Y:S02]  /*af90*/  IMAD R9, R15, R4, R9 ;  /* 0x000000040f097224 */ /* 0x000fe400078e0209 */
[----:B------:R0:W5:Y:S05]  /*afa0*/  LDG.E R4, desc[UR46][R2.64] ;  /* 0x0000002e02047981 */ /* 0x00016a000c1e1900 */
.L_x_195:
[----:B0-----:R-:W-:Y:S01]  /*afb0*/  IMAD R3, R12, 0x8, R26 ;  /* 0x000000080c037824 */ /* 0x001fe200078e021a */
[----:B------:R-:W-:-:S04]  /*afc0*/  SHF.L.U32 R2, R13, 0x1f, RZ ;  /* 0x0000001f0d027819 */ /* 0x000fc800000006ff */
[----:B------:R-:W0:Y:S02]  /*afd0*/  SYNCS.PHASECHK.TRANS64.TRYWAIT P0, [R3+URZ+0x30840], R2 ;  /* 0x03084002030075a7 */ /* 0x000e24000800017f */
[----:B0-----:R-:W-:Y:S05]  /*afe0*/  @!P0 BRA `(.L_x_196) ;  /* 0x0000002400048947 */ /* 0x001fea0003800000 */
.L_x_257:
[----:B--2---:R-:W2:Y:S02]  /*aff0*/  S2R R5, SR_TID.X ;  /* 0x0000000000057919 */ /* 0x004ea40000002100 */
[----:B--2---:R-:W-:-:S04]  /*b000*/  LOP3.LUT R5, R5, 0x7f, RZ, 0xc0, !PT ;  /* 0x0000007f05057812 */ /* 0x004fc800078ec0ff */
[----:B------:R-:W-:-:S13]  /*b010*/  ISETP.NE.AND P1, PT, R5, RZ, PT ;  /* 0x000000ff0500720c */ /* 0x000fda0003f25270 */
[----:B------:R-:W-:Y:S05]  /*b020*/  @P1 BRA `(.L_x_197) ;  /* 0x0000000000141947 */ /* 0x000fea0003800000 */
[----:B------:R-:W-:Y:S01]  /*b030*/  ISETP.NE.AND P0, PT, R27, RZ, PT ;  /* 0x000000ff1b00720c */ /* 0x000fe20003f05270 */
[----:B0-----:R-:W-:-:S04]  /*b040*/  IMAD.MOV.U32 R2, RZ, RZ, 0x6000 ;  /* 0x00006000ff027424 */ /* 0x001fc800078e00ff */
[----:B------:R2:W-:Y:S08]  /*b050*/  SYNCS.ARRIVE.TRANS64 RZ, [R3+URZ+0x30830], R2 ;  /* 0x0308300203ff79a7 */ /* 0x0005f0000800003f */
[----:B------:R-:W-:Y:S05]  /*b060*/  @!P0 BRA `(.L_x_197) ;  /* 0x0000000000048947 */ /* 0x000fea0003800000 */
[----:B------:R-:W-:Y:S01]  /*b070*/  BPT.TRAP 0x1 ;  /* 0x000000040000795c */ /* 0x000fe20000300000 */
.L_x_197:
[----:B0-2---:R-:W-:Y:S01]  /*b080*/  IMAD R2, R12, 0x6000, R26 ;  /* 0x000060000c027824 */ /* 0x005fe200078e021a */
        /* <DEDUP_REMOVED lines=8> */
[----:B------:R-:W-:Y:S01]  /*b110*/  R2UR UR12, R0 ;  /* 0x00000000000c72ca */ /* 0x000fe200000e0000 */
[----:B------:R-:W-:Y:S01]  /*b120*/  UMOV UR5, 0x14f00000 ;  /* 0x14f0000000057882 */ /* 0x000fe20000000000 */
[----:B-----5:R-:W-:Y:S01]  /*b130*/  R2UR UR13, R4 ;  /* 0x00000000040d72ca */ /* 0x020fe200000e0000 */
[----:B------:R-:W-:Y:S01]  /*b140*/  UMOV UR10, URZ ;  /* 0x0000003f000a7c82 */ /* 0x000fe20008000000 */
[----:B------:R-:W-:Y:S01]  /*b150*/  SHF.L.U32 R5, R24, 0x1f, RZ ;  /* 0x0000001f18057819 */ /* 0x000fe200000006ff */
[----:B------:R-:W-:-:S04]  /*b160*/  UIADD3 UR9, UR9, 0x30830, URZ ;  /* 0x0003083009097890 */ /* 0x000fc8000fffe03f */
[----:B------:R-:W-:Y:S02]  /*b170*/  UIMAD UR11, UR11, 0xc0, UR4 ;  /* 0x000000c00b0b78a4 */ /* 0x000fe4000f8e0204 */
[----:B------:R-:W-:Y:S01]  /*b180*/  UIADD3 UR8, UR8, 0x12400, URZ ;  /* 0x0001240008087890 */ /* 0x000fe2000fffe03f */
[----:B------:R-:W-:-:S08]  /*b190*/  UMOV UR4, 0x0 ;  /* 0x0000000000047882 */ /* 0x000fd00000000000 */
[----:B------:R0:W-:Y:S01]  /*b1a0*/  UTMALDG.4D [UR8], [UR6], desc[UR4] ;  /* 0x00000408060075b4 */ /* 0x0001e20008019000 */
[----:B------:R-:W2:Y:S02]  /*b1b0*/  SYNCS.PHASECHK.TRANS64.TRYWAIT P0, [R2+URZ+0x60], R5 ;  /* 0x00006005020075a7 */ /* 0x000ea4000800017f */
[----:B0-2---:R-:W-:Y:S05]  /*b1c0*/  @!P0 BRA `(.L_x_198) ;  /* 0x0000002000a08947 */ /* 0x005fea0003800000 */
.L_x_258:
[----:B------:R-:W-:Y:S05]  /*b1d0*/  @P1 BRA `(.L_x_199) ;  /* 0x0000000000181947 */ /* 0x000fea0003800000 */
[----:B------:R-:W-:Y:S01]  /*b1e0*/  ISETP.NE.AND P0, PT, R27, RZ, PT ;  /* 0x000000ff1b00720c */ /* 0x000fe20003f05270 */
[----:B0-----:R-:W-:Y:S02]  /*b1f0*/  IMAD R2, R22, 0x8, R26 ;  /* 0x0000000816027824 */ /* 0x001fe400078e021a */
[----:B------:R-:W-:-:S04]  /*b200*/  IMAD.MOV.U32 R3, RZ, RZ, 0x6000 ;  /* 0x00006000ff037424 */ /* 0x000fc800078e00ff */
[----:B------:R2:W-:Y:S06]  /*b210*/  SYNCS.ARRIVE.TRANS64 RZ, [R2+URZ+0x30850], R3 ;  /* 0x0308500302ff79a7 */ /* 0x0005ec000800003f */
[----:B------:R-:W-:Y:S05]  /*b220*/  @!P0 BRA `(.L_x_199) ;  /* 0x0000000000048947 */ /* 0x000fea0003800000 */
[----:B------:R-:W-:Y:S01]  /*b230*/  BPT.TRAP 0x1 ;  /* 0x000000040000795c */ /* 0x000fe20000300000 */
.L_x_199:
[C-C-:B0-2---:R-:W-:Y:S01]  /*b240*/  IMAD R2, R22.reuse, 0x8, R26.reuse ;  /* 0x0000000816027824 */ /* 0x145fe200078e021a */
[----:B------:R-:W-:Y:S01]  /*b250*/  R2UR UR11, R25 ;  /* 0x00000000190b72ca */ /* 0x000fe200000e0000 */
        /* <DEDUP_REMOVED lines=9> */
[----:B------:R-:W-:Y:S01]  /*b2f0*/  R2UR UR12, R0 ;  /* 0x00000000000c72ca */ /* 0x000fe200000e0000 */
[----:B------:R-:W-:-:S02]  /*b300*/  IMAD.MOV.U32 R7, RZ, RZ, R4 ;  /* 0x000000ffff077224 */ /* 0x000fc400078e0004 */
[----:B------:R-:W-:Y:S02]  /*b310*/  IMAD.MOV.U32 R25, RZ, RZ, R9 ;  /* 0x000000ffff197224 */ /* 0x000fe400078e0009 */
[----:B------:R-:W-:Y:S02]  /*b320*/  UIMAD UR11, UR11, 0xc0, UR4 ;  /* 0x000000c00b0b78a4 */ /* 0x000fe4000f8e0204 */
[----:B------:R-:W-:Y:S02]  /*b330*/  UIADD3 UR9, UR9, 0x30850, URZ ;  /* 0x0003085009097890 */ /* 0x000fe4000fffe03f */
[----:B------:R-:W-:Y:S01]  /*b340*/  UIADD3 UR8, UR8, 0x400, URZ ;  /* 0x0000040008087890 */ /* 0x000fe2000fffe03f */
[----:B------:R-:W-:-:S08]  /*b350*/  UMOV UR4, 0x0 ;  /* 0x0000000000047882 */ /* 0x000fd00000000000 */
[----:B------:R0:W-:Y:S02]  /*b360*/  UTMALDG.4D [UR8], [UR6], desc[UR4] ;  /* 0x00000408060075b4 */ /* 0x0001e40008019000 */
[----:B0-----:R-:W-:Y:S01]  /*b370*/  NOP ;  /* 0x0000000000007918 */ /* 0x001fe20000000000 */
.L_x_194:
[----:B------:R-:W-:Y:S05]  /*b380*/  BSYNC B2 ;  /* 0x0000000000027941 */ /* 0x000fea0003800000 */
.L_x_193:
[----:B------:R-:W-:Y:S02]  /*b390*/  VIADD R9, R29, 0xfffffffd ;  /* 0xfffffffd1d097836 */ /* 0x000fe40000000000 */
[----:B------:R-:W-:Y:S02]  /*b3a0*/  IMAD.MOV.U32 R22, RZ, RZ, R12 ;  /* 0x000000ffff167224 */ /* 0x000fe400078e000c */
[----:B------:R-:W-:-:S07]  /*b3b0*/  IMAD.MOV.U32 R24, RZ, RZ, R13 ;  /* 0x000000ffff187224 */ /* 0x000fce00078e000d */
.L_x_192:
[----:B------:R-:W-:Y:S05]  /*b3c0*/  BSYNC B1 ;  /* 0x0000000000017941 */ /* 0x000fea0003800000 */
.L_x_191:
[----:B------:R-:W-:-:S05]  /*b3d0*/  IMAD.MOV R11, RZ, RZ, -R11 ;  /* 0x000000ffff0b7224 */ /* 0x000fca00078e0a0b */
[----:B------:R-:W-:-:S13]  /*b3e0*/  ISETP.NE.AND P0, PT, R10, R11, PT ;  /* 0x0000000b0a00720c */ /* 0x000fda0003f05270 */
[----:B------:R-:W-:Y:S05]  /*b3f0*/  @!P0 BRA `(.L_x_190) ;  /* 0x0000000800ec8947 */ /* 0x000fea0003800000 */
[----:B------:R-:W-:-:S07]  /*b400*/  IMAD.MOV.U32 R4, RZ, RZ, R7 ;  /* 0x000000ffff047224 */ /* 0x000fce00078e0007 */
.L_x_214:
[----:B------:R-:W-:Y:S01]  /*b410*/  VIADD R10, R22, 0x1 ;  /* 0x00000001160a7836 */ /* 0x000fe20000000000 */
[----:B------:R-:W-:Y:S05]  /*b420*/  YIELD ;  /* 0x0000000000007946 */ /* 0x000fea0003800000 */
[----:B------:R-:W-:Y:S01]  /*b430*/  ISETP.NE.AND P0, PT, R10, 0x2, PT ;  /* 0x000000020a00780c */ /* 0x000fe20003f05270 */
[----:B------:R-:W-:Y:S03]  /*b440*/  BSSY B1, `(.L_x_200) ;  /* 0x0000057000017945 */ /* 0x000fe60003800000 */
[----:B------:R-:W-:-:S02]  /*b450*/  SEL R11, RZ, 0x1, P0 ;  /* 0x00000001ff0b7807 */ /* 0x000fc40000000000 */
[----:B------:R-:W-:Y:S02]  /*b460*/  SEL R10, R10, RZ, P0 ;  /* 0x000000ff0a0a7207 */ /* 0x000fe40000000000 */
[----:B------:R-:W-:Y:S01]  /*b470*/  LOP3.LUT R11, R24, R11, RZ, 0x3c, !PT ;  /* 0x0000000b180b7212 */ /* 0x000fe200078e3cff */
[----:B------:R-:W-:Y:S06]  /*b480*/  @!P6 BRA `(.L_x_201) ;  /* 0x000000040048e947 */ /* 0x000fec0003800000 */
[----:B------:R-:W-:Y:S01]  /*b490*/  ULDC.64 UR4, c[0x0][0x3f8] ;  /* 0x0000fe0000047ab9 */ /* 0x000fe20000000a00 */
[----:B0-----:R-:W-:Y:S01]  /*b4a0*/  IMAD.MOV.U32 R12, RZ, RZ, R9 ;  /* 0x000000ffff0c7224 */ /* 0x001fe200078e0009 */
[----:B------:R-:W-:-:S04]  /*b4b0*/  ISETP.NE.U32.AND P0, PT, RZ, UR4, PT ;  /* 0x00000004ff007c0c */ /* 0x000fc8000bf05070 */
[----:B------:R-:W-:-:S13]  /*b4c0*/  ISETP.NE.AND.EX P0, PT, RZ, UR5, PT, P0 ;  /* 0x00000005ff007c0c */ /* 0x000fda000bf05300 */
[----:B------:R-:W-:Y:S05]  /*b4d0*/  @!P0 BRA `(.L_x_202) ;  /* 0x0000000000488947 */ /* 0x000fea0003800000 */
[----:B------:R-:W0:Y:S01]  /*b4e0*/  LDC R12, c[0x0][0x41c] ;  /* 0x00010700ff0c7b82 */ /* 0x000e220000000800 */
[----:B------:R-:W-:Y:S01]  /*b4f0*/  IMAD.MOV.U32 R13, RZ, RZ, R9 ;  /* 0x000000ffff0d7224 */ /* 0x000fe200078e0009 */
[----:B------:R-:W-:Y:S02]  /*b500*/  ULDC.64 UR6, c[0x0][0x408] ;  /* 0x0001020000067ab9 */ /* 0x000fe40000000a00 */
[----:B--2---:R-:W-:-:S04]  /*b510*/  IMAD R5, R8, UR6, RZ ;  /* 0x0000000608057c24 */ /* 0x004fc8000f8e02ff */
        /* <DEDUP_REMOVED lines=9> */
[----:B------:R-:W-:-:S04]  /*b5b0*/  LEA R4, P0, R2, UR4, 0x2 ;  /* 0x0000000402047c11 */ /* 0x000fc8000f8010ff */
[----:B------:R-:W-:-:S05]  /*b5c0*/  LEA.HI.X R5, R2, UR5, R3, 0x2, P0 ;  /* 0x0000000502057c11 */ /* 0x000fca00080f1403 */
[----:B------:R0:W5:Y:S01]  /*b5d0*/  LDG.E R4, desc[UR46][R4.64] ;  /* 0x0000002e04047981 */ /* 0x000162000c1e1900 */
[----:B------:R-:W-:-:S04]  /*b5e0*/  IMAD.MOV R2, RZ, RZ, -R13 ;  /* 0x000000ffff027224 */ /* 0x000fc800078e0a0d */
[----:B------:R-:W-:-:S07]  /*b5f0*/  IMAD R12, R12, R2, R9 ;  /* 0x000000020c0c7224 */ /* 0x000fce00078e0209 */
.L_x_202:
[----:B------:R-:W-:Y:S01]  /*b600*/  IMAD R3, R10, 0x8, R26 ;  /* 0x000000080a037824 */ /* 0x000fe200078e021a */
[----:B------:R-:W-:-:S04]  /*b610*/  SHF.L.U32 R2, R11, 0x1f, RZ ;  /* 0x0000001f0b027819 */ /* 0x000fc800000006ff */
[----:B------:R-:W3:Y:S02]  /*b620*/  SYNCS.PHASECHK.TRANS64.TRYWAIT P0, [R3+URZ+0x30840], R2 ;  /* 0x03084002030075a7 */ /* 0x000ee4000800017f */
[----:B---3--:R-:W-:Y:S05]  /*b630*/  @!P0 BRA `(.L_x_203) ;  /* 0x0000001c00988947 */ /* 0x008fea0003800000 */
.L_x_259:
[----:B0-2---:R-:W0:Y:S02]  /*b640*/  S2R R5, SR_TID.X ;  /* 0x0000000000057919 */ /* 0x005e240000002100 */
[----:B0-----:R-:W-:-:S04]  /*b650*/  LOP3.LUT R5, R5, 0x7f, RZ, 0xc0, !PT ;  /* 0x0000007f05057812 */ /* 0x001fc800078ec0ff */
[----:B------:R-:W-:-:S13]  /*b660*/  ISETP.NE.AND P0, PT, R5, RZ, PT ;  /* 0x000000ff0500720c */ /* 0x000fda0003f05270 */
[----:B------:R-:W-:Y:S05]  /*b670*/  @P0 BRA `(.L_x_204) ;  /* 0x0000000000140947 */ /* 0x000fea0003800000 */
[----:B------:R-:W-:Y:S01]  /*b680*/  ISETP.NE.AND P1, PT, R27, RZ, PT ;  /* 0x000000ff1b00720c */ /* 0x000fe20003f25270 */
[----:B---3--:R-:W-:-:S04]  /*b690*/  IMAD.MOV.U32 R2, RZ, RZ, 0x6000 ;  /* 0x00006000ff027424 */ /* 0x008fc800078e00ff */
[----:B------:R0:W-:Y:S08]  /*b6a0*/  SYNCS.ARRIVE.TRANS64 RZ, [R3+URZ+0x30830], R2 ;  /* 0x0308300203ff79a7 */ /* 0x0001f0000800003f */
[----:B------:R-:W-:Y:S05]  /*b6b0*/  @!P1 BRA `(.L_x_204) ;  /* 0x0000000000049947 */ /* 0x000fea0003800000 */
[----:B------:R-:W-:Y:S01]  /*b6c0*/  BPT.TRAP 0x1 ;  /* 0x000000040000795c */ /* 0x000fe20000300000 */
.L_x_204:
[----:B0--3--:R-:W-:Y:S01]  /*b6d0*/  IMAD R2, R10, 0x6000, R26 ;  /* 0x000060000a027824 */ /* 0x009fe200078e021a */
        /* <DEDUP_REMOVED lines=20> */
.L_x_260:
[----:B------:R-:W-:Y:S05]  /*b820*/  @P0 BRA `(.L_x_206) ;  /* 0x0000000000140947 */ /* 0x000fea0003800000 */
[----:B------:R-:W-:Y:S01]  /*b830*/  ISETP.NE.AND P1, PT, R27, RZ, PT ;  /* 0x000000ff1b00720c */ /* 0x000fe20003f25270 */
[----:B------:R-:W-:-:S04]  /*b840*/  IMAD.MOV.U32 R2, RZ, RZ, 0x6000 ;  /* 0x00006000ff027424 */ /* 0x000fc800078e00ff */
[----:B------:R2:W-:Y:S08]  /*b850*/  SYNCS.ARRIVE.TRANS64 RZ, [R3+URZ+0x50], R2 ;  /* 0x0000500203ff79a7 */ /* 0x0005f0000800003f */
[----:B------:R-:W-:Y:S05]  /*b860*/  @!P1 BRA `(.L_x_206) ;  /* 0x0000000000049947 */ /* 0x000fea0003800000 */
[----:B------:R-:W-:Y:S01]  /*b870*/  BPT.TRAP 0x1 ;  /* 0x000000040000795c */ /* 0x000fe20000300000 */
.L_x_206:
        /* <DEDUP_REMOVED lines=10> */
[----:B------:R-:W-:Y:S01]  /*b920*/  IMAD.MOV.U32 R25, RZ, RZ, R12 ;  /* 0x000000ffff197224 */ /* 0x000fe200078e000c */
[----:B------:R-:W-:Y:S01]  /*b930*/  R2UR UR12, R0 ;  /* 0x00000000000c72ca */ /* 0x000fe200000e0000 */
[----:B------:R-:W-:-:S04]  /*b940*/  IMAD.MOV.U32 R7, RZ, RZ, R4 ;  /* 0x000000ffff077224 */ /* 0x000fc800078e0004 */
[----:B------:R-:W-:Y:S02]  /*b950*/  UIADD3 UR9, UR9, 0x50, URZ ;  /* 0x0000005009097890 */ /* 0x000fe4000fffe03f */
[----:B------:R-:W-:Y:S02]  /*b960*/  UIADD3 UR8, UR8, 0x400, URZ ;  /* 0x0000040008087890 */ /* 0x000fe4000fffe03f */
[----:B------:R-:W-:-:S03]  /*b970*/  UIMAD UR11, UR11, 0xc0, UR4 ;  /* 0x000000c00b0b78a4 */ /* 0x000fc6000f8e0204 */
[----:B------:R-:W-:-:S06]  /*b980*/  UMOV UR4, 0x0 ;  /* 0x0000000000047882 */ /* 0x000fcc0000000000 */
[----:B------:R3:W-:Y:S02]  /*b990*/  UTMALDG.4D [UR8], [UR6], desc[UR4] ;  /* 0x00000408060075b4 */ /* 0x0007e40008019000 */
[----:B---3--:R-:W-:Y:S01]  /*b9a0*/  NOP ;  /* 0x0000000000007918 */ /* 0x008fe20000000000 */
.L_x_201:
[----:B------:R-:W-:Y:S05]  /*b9b0*/  BSYNC B1 ;  /* 0x0000000000017941 */ /* 0x000fea0003800000 */
.L_x_200:
[----:B------:R-:W-:Y:S01]  /*b9c0*/  VIADD R22, R10, 0x1 ;  /* 0x000000010a167836 */ /* 0x000fe20000000000 */
[----:B------:R-:W-:Y:S04]  /*b9d0*/  BSSY B1, `(.L_x_207) ;  /* 0x0000059000017945 */ /* 0x000fe80003800000 */
[----:B------:R-:W-:-:S04]  /*b9e0*/  ISETP.NE.AND P0, PT, R22, 0x2, PT ;  /* 0x000000021600780c */ /* 0x000fc80003f05270 */
[----:B0-----:R-:W-:Y:S02]  /*b9f0*/  SEL R24, RZ, 0x1, P0 ;  /* 0x00000001ff187807 */ /* 0x001fe40000000000 */
[----:B------:R-:W-:Y:S02]  /*ba00*/  SEL R22, R22, RZ, P0 ;  /* 0x000000ff16167207 */ /* 0x000fe40000000000 */
[----:B------:R-:W-:Y:S01]  /*ba10*/  LOP3.LUT R24, R11, R24, RZ, 0x3c, !PT ;  /* 0x000000180b187212 */ /* 0x000fe200078e3cff */
[----:B------:R-:W-:Y:S06]  /*ba20*/  @!P6 BRA `(.L_x_208) ;  /* 0x00000004004ce947 */ /* 0x000fec0003800000 */
[----:B------:R-:W-:Y:S01]  /*ba30*/  ULDC.64 UR4, c[0x0][0x3f8] ;  /* 0x0000fe0000047ab9 */ /* 0x000fe20000000a00 */
[----:B------:R-:W-:Y:S01]  /*ba40*/  VIADD R13, R9, 0xffffffff ;  /* 0xffffffff090d7836 */ /* 0x000fe20000000000 */
        /* <DEDUP_REMOVED lines=21> */
.L_x_209:
[----:B--2---:R-:W-:Y:S01]  /*bba0*/  IMAD R2, R22, 0x8, R26 ;  /* 0x0000000816027824 */ /* 0x004fe200078e021a */
[----:B------:R-:W-:-:S04]  /*bbb0*/  SHF.L.U32 R3, R24, 0x1f, RZ ;  /* 0x0000001f18037819 */ /* 0x000fc800000006ff */
[----:B------:R-:W2:Y:S02]  /*bbc0*/  SYNCS.PHASECHK.TRANS64.TRYWAIT P0, [R2+URZ+0x30840], R3 ;  /* 0x03084003020075a7 */ /* 0x000ea4000800017f */
[----:B--2---:R-:W-:Y:S05]  /*bbd0*/  @!P0 BRA `(.L_x_210) ;  /* 0x0000001800588947 */ /* 0x004fea0003800000 */
.L_x_261:
[----:B0-----:R-:W0:Y:S02]  /*bbe0*/  S2R R5, SR_TID.X ;  /* 0x0000000000057919 */ /* 0x001e240000002100 */
[----:B0-----:R-:W-:-:S04]  /*bbf0*/  LOP3.LUT R5, R5, 0x7f, RZ, 0xc0, !PT ;  /* 0x0000007f05057812 */ /* 0x001fc800078ec0ff */
[----:B------:R-:W-:-:S13]  /*bc00*/  ISETP.NE.AND P0, PT, R5, RZ, PT ;  /* 0x000000ff0500720c */ /* 0x000fda0003f05270 */
[----:B------:R-:W-:Y:S05]  /*bc10*/  @P0 BRA `(.L_x_211) ;  /* 0x0000000000140947 */ /* 0x000fea0003800000 */
[----:B------:R-:W-:Y:S01]  /*bc20*/  ISETP.NE.AND P1, PT, R27, RZ, PT ;  /* 0x000000ff1b00720c */ /* 0x000fe20003f25270 */
[----:B--2---:R-:W-:-:S04]  /*bc30*/  IMAD.MOV.U32 R3, RZ, RZ, 0x6000 ;  /* 0x00006000ff037424 */ /* 0x004fc800078e00ff */
[----:B------:R0:W-:Y:S08]  /*bc40*/  SYNCS.ARRIVE.TRANS64 RZ, [R2+URZ+0x30830], R3 ;  /* 0x0308300302ff79a7 */ /* 0x0001f0000800003f */
[----:B------:R-:W-:Y:S05]  /*bc50*/  @!P1 BRA `(.L_x_211) ;  /* 0x0000000000049947 */ /* 0x000fea0003800000 */
[----:B------:R-:W-:Y:S01]  /*bc60*/  BPT.TRAP 0x1 ;  /* 0x000000040000795c */ /* 0x000fe20000300000 */
.L_x_211:
[----:B0-2---:R-:W-:Y:S01]  /*bc70*/  IMAD R2, R22, 0x6000, R26 ;  /* 0x0000600016027824 */ /* 0x005fe200078e021a */
[----:B------:R-:W-:Y:S01]  /*bc80*/  R2UR UR11, R13 ;  /* 0x000000000d0b72ca */ /* 0x000fe200000e0000 */
[----:B------:R-:W-:Y:S01]  /*bc90*/  VIADD R3, R26, 0x30800 ;  /* 0x000308001a037836 */ /* 0x000fe20000000000 */
[----:B------:R-:W-:Y:S01]  /*bca0*/  R2UR UR4, R23 ;  /* 0x00000000170472ca */ /* 0x000fe200000e0000 */
[----:B------:R-:W-:Y:S01]  /*bcb0*/  UIADD3 UR6, UP0, UR38, 0x370, URZ ;  /* 0x0000037026067890 */ /* 0x000fe2000ff1e03f */
[----:B------:R-:W-:Y:S01]  /*bcc0*/  R2UR UR8, R2 ;  /* 0x00000000020872ca */ /* 0x000fe200000e0000 */
[--C-:B------:R-:W-:Y:S01]  /*bcd0*/  IMAD R2, R22, 0x8, R3.reuse ;  /* 0x0000000816027824 */ /* 0x100fe200078e0203 */
[----:B------:R-:W-:Y:S01]  /*bce0*/  R2UR UR12, R0 ;  /* 0x00000000000c72ca */ /* 0x000fe200000e0000 */
[----:B------:R-:W-:Y:S01]  /*bcf0*/  UIADD3.X UR7, URZ, UR39, URZ, UP0, !UPT ;  /* 0x000000273f077290 */ /* 0x000fe200087fe43f */
[----:B-----5:R-:W-:Y:S01]  /*bd00*/  R2UR UR13, R4 ;  /* 0x00000000040d72ca */ /* 0x020fe200000e0000 */
[----:B------:R-:W-:Y:S01]  /*bd10*/  UMOV UR5, 0x14f00000 ;  /* 0x14f0000000057882 */ /* 0x000fe20000000000 */
[----:B------:R-:W-:Y:S01]  /*bd20*/  R2UR UR9, R2 ;  /* 0x00000000020972ca */ /* 0x000fe200000e0000 */
[----:B------:R-:W-:Y:S01]  /*bd30*/  IMAD R2, R10, 0x8, R3 ;  /* 0x000000080a027824 */ /* 0x000fe200078e0203 */
[----:B------:R-:W-:Y:S01]  /*bd40*/  SHF.L.U32 R11, R11, 0x1f, RZ ;  /* 0x0000001f0b0b7819 */ /* 0x000fe200000006ff */
[----:B------:R-:W-:-:S02]  /*bd50*/  UMOV UR10, URZ ;  /* 0x0000003f000a7c82 */ /* 0x000fc40008000000 */
[----:B------:R-:W-:Y:S02]  /*bd60*/  UIMAD UR11, UR11, 0xc0, UR4 ;  /* 0x000000c00b0b78a4 */ /* 0x000fe4000f8e0204 */
[----:B------:R-:W-:Y:S01]  /*bd70*/  UIADD3 UR8, UR8, 0x12400, URZ ;  /* 0x0001240008087890 */ /* 0x000fe2000fffe03f */
[----:B------:R-:W-:-:S05]  /*bd80*/  UMOV UR4, 0x0 ;  /* 0x0000000000047882 */ /* 0x000fca0000000000 */
[----:B------:R-:W-:-:S09]  /*bd90*/  UIADD3 UR9, UR9, 0x30, URZ ;  /* 0x0000003009097890 */ /* 0x000fd2000fffe03f */
[----:B------:R0:W-:Y:S01]  /*bda0*/  UTMALDG.4D [UR8], [UR6], desc[UR4] ;  /* 0x00000408060075b4 */ /* 0x0001e20008019000 */
[----:B------:R-:W2:Y:S02]  /*bdb0*/  SYNCS.PHASECHK.TRANS64.TRYWAIT P1, [R2+URZ+0x60], R11 ;  /* 0x0000600b020075a7 */ /* 0x000ea4000802017f */
[----:B0-2---:R-:W-:Y:S05]  /*bdc0*/  @!P1 BRA `(.L_x_212) ;  /* 0x0000001400f09947 */ /* 0x005fea0003800000 */
.L_x_262:
[----:B------:R-:W-:Y:S05]  /*bdd0*/  @P0 BRA `(.L_x_213) ;  /* 0x0000000000140947 */ /* 0x000fea0003800000 */
[----:B------:R-:W-:Y:S01]  /*bde0*/  ISETP.NE.AND P1, PT, R27, RZ, PT ;  /* 0x000000ff1b00720c */ /* 0x000fe20003f25270 */
[----:B------:R-:W-:-:S04]  /*bdf0*/  IMAD.MOV.U32 R3, RZ, RZ, 0x6000 ;  /* 0x00006000ff037424 */ /* 0x000fc800078e00ff */
[----:B------:R2:W-:Y:S08]  /*be00*/  SYNCS.ARRIVE.TRANS64 RZ, [R2+URZ+0x50], R3 ;  /* 0x0000500302ff79a7 */ /* 0x0005f0000800003f */
[----:B------:R-:W-:Y:S05]  /*be10*/  @!P1 BRA `(.L_x_213) ;  /* 0x0000000000049947 */ /* 0x000fea0003800000 */
[----:B------:R-:W-:Y:S01]  /*be20*/  BPT.TRAP 0x1 ;  /* 0x000000040000795c */ /* 0x000fe20000300000 */
.L_x_213:
        /* <DEDUP_REMOVED lines=19> */
.L_x_208:
[----:B------:R-:W-:Y:S05]  /*bf60*/  BSYNC B1 ;  /* 0x0000000000017941 */ /* 0x000fea0003800000 */
.L_x_207:
[C---:B------:R-:W-:Y:S01]  /*bf70*/  ISETP.GT.AND P0, PT, R9.reuse, 0x1, PT ;  /* 0x000000010900780c */ /* 0x040fe20003f04270 */
[----:B0-2---:R-:W-:-:S04]  /*bf80*/  VIADD R2, R9, 0xfffffffe ;  /* 0xfffffffe09027836 */ /* 0x005fc80000000000 */
[----:B------:R-:W-:-:S08]  /*bf90*/  IMAD.MOV.U32 R9, RZ, RZ, R2 ;  /* 0x000000ffff097224 */ /* 0x000fd000078e0002 */
[----:B------:R-:W-:Y:S05]  /*bfa0*/  @P0 BRA `(.L_x_214) ;  /* 0xfffffff400180947 */ /* 0x000fea000383ffff */
.L_x_190:
[----:B------:R-:W-:Y:S05]  /*bfb0*/  BSYNC B0 ;  /* 0x0000000000007941 */ /* 0x000fea0003800000 */
.L_x_189:
[----:B------:R-:W-:Y:S01]  /*bfc0*/  ISETP.NE.AND P0, PT, R27, RZ, PT ;  /* 0x000000ff1b00720c */ /* 0x000fe20003f05270 */
[----:B------:R-:W-:-:S12]  /*bfd0*/  BSSY B0, `(.L_x_215) ;  /* 0x000000e000007945 */ /* 0x000fd80003800000 */
[----:B------:R-:W-:Y:S05]  /*bfe0*/  @P0 BRA `(.L_x_216) ;  /* 0x0000000000300947 */ /* 0x000fea0003800000 */
[----:B------:R-:W3:Y:S01]  /*bff0*/  S2R R9, SR_LANEID ;  /* 0x0000000000097919 */ /* 0x000ee20000000000 */
[----:B------:R-:W-:Y:S01]  /*c000*/  VOTEU.ANY UR4, UPT, PT ;  /* 0x0000000000047886 */ /* 0x000fe200038e0100 */
[----:B------:R-:W4:Y:S01]  /*c010*/  LDC.64 R2, c[0x0][0xc38] ;  /* 0x00030e00ff027b82 */ /* 0x000f220000000a00 */
[----:B------:R-:W3:Y:S08]  /*c020*/  FLO.U32 R4, UR4 ;  /* 0x0000000400047d00 */ /* 0x000ef000080e0000 */
[----:B--2---:R-:W4:Y:S01]  /*c030*/  POPC R5, UR4 ;  /* 0x0000000400057d09 */ /* 0x004f220008000000 */
[----:B---3--:R-:W-:-:S13]  /*c040*/  ISETP.EQ.U32.AND P0, PT, R4, R9, PT ;  /* 0x000000090400720c */ /* 0x008fda0003f02070 */
[----:B----4-:R-:W2:Y:S01]  /*c050*/  @P0 ATOMG.E.ADD.STRONG.GPU PT, R3, desc[UR46][R2.64], R5 ;  /* 0x00000005020309a8 */ /* 0x010ea200081ee1ee */
[----:B------:R-:W3:Y:S02]  /*c060*/  S2R R6, SR_LTMASK ;  /* 0x0000000000067919 */ /* 0x000ee40000003900 */
[----:B---3--:R-:W-:-:S04]  /*c070*/  LOP3.LUT R6, R6, UR4, RZ, 0xc0, !PT ;  /* 0x0000000406067c12 */ /* 0x008fc8000f8ec0ff */
[----:B------:R-:W3:Y:S01]  /*c080*/  POPC R9, R6 ;  /* 0x0000000600097309 */ /* 0x000ee20000000000 */
[----:B--2---:R-:W3:Y:S02]  /*c090*/  SHFL.IDX PT, R4, R3, R4, 0x1f ;  /* 0x00001f0403047589 */ /* 0x004ee400000e0000 */
[----:B---3--:R-:W-:-:S07]  /*c0a0*/  IADD3 R16, R4, UR37, R9 ;  /* 0x0000002504107c10 */ /* 0x008fce000fffe009 */
.L_x_216:
[----:B------:R-:W-:Y:S05]  /*c0b0*/  BSYNC B0 ;  /* 0x0000000000007941 */ /* 0x000fea0003800000 */
.L_x_215:
[----:B------:R-:W-:Y:S04]  /*c0c0*/  BSSY B0, `(.L_x_217) ;  /* 0x0000020000007945 */ /* 0x000fe80003800000 */
[----:B------:R-:W-:Y:S05]  /*c0d0*/  @!P6 BRA `(.L_x_218) ;  /* 0x000000000078e947 */ /* 0x000fea0003800000 */
[----:B------:R-:W-:Y:S01]  /*c0e0*/  IMAD R3, R22, 0x8, R26 ;  /* 0x0000000816037824 */ /* 0x000fe200078e021a */
[----:B------:R-:W-:-:S04]  /*c0f0*/  SHF.L.U32 R2, R24, 0x1f, RZ ;  /* 0x0000001f18027819 */ /* 0x000fc800000006ff */
[----:B------:R-:W3:Y:S02]  /*c100*/  SYNCS.PHASECHK.TRANS64.TRYWAIT P0, [R3+URZ+0x30860], R2 ;  /* 0x03086002030075a7 */ /* 0x000ee4000800017f */
[----:B---3--:R-:W-:Y:S05]  /*c110*/  @!P0 BRA `(.L_x_219) ;  /* 0x0000001400308947 */ /* 0x008fea0003800000 */
.L_x_263:
[----:B------:R-:W4:Y:S02]  /*c120*/  S2R R4, SR_TID.X ;  /* 0x0000000000047919 */ /* 0x000f240000002100 */
[----:B----4-:R-:W-:-:S04]  /*c130*/  LOP3.LUT R4, R4, 0x7f, RZ, 0xc0, !PT ;  /* 0x0000007f04047812 */ /* 0x010fc800078ec0ff */
[----:B------:R-:W-:-:S13]  /*c140*/  ISETP.NE.AND P0, PT, R4, RZ, PT ;  /* 0x000000ff0400720c */ /* 0x000fda0003f05270 */
[----:B------:R-:W-:Y:S05]  /*c150*/  @P0 BRA `(.L_x_220) ;  /* 0x0000000000140947 */ /* 0x000fea0003800000 */
[----:B------:R-:W-:Y:S01]  /*c160*/  ISETP.NE.AND P1, PT, R27, RZ, PT ;  /* 0x000000ff1b00720c */ /* 0x000fe20003f25270 */
[----:B---3--:R-:W-:-:S04]  /*c170*/  IMAD.MOV.U32 R2, RZ, RZ, 0x6000 ;  /* 0x00006000ff027424 */ /* 0x008fc800078e00ff */
[----:B------:R4:W-:Y:S08]  /*c180*/  SYNCS.ARRIVE.TRANS64 RZ, [R3+URZ+0x30850], R2 ;  /* 0x0308500203ff79a7 */ /* 0x0009f0000800003f */
[----:B------:R-:W-:Y:S05]  /*c190*/  @!P1 BRA `(.L_x_220) ;  /* 0x0000000000049947 */ /* 0x000fea0003800000 */
[----:B------:R-:W-:Y:S01]  /*c1a0*/  BPT.TRAP 0x1 ;  /* 0x000000040000795c */ /* 0x000fe20000300000 */
.L_x_220:
[----:B--2---:R-:W-:Y:S01]  /*c1b0*/  IMAD R26, R22, 0x6000, R26 ;  /* 0x00006000161a7824 */ /* 0x004fe200078e021a */
        /* <DEDUP_REMOVED lines=9> */
[----:B------:R-:W-:-:S05]  /*c250*/  R2UR UR13, R7 ;  /* 0x00000000070d72ca */ /* 0x000fca00000e0000 */
[----:B------:R-:W-:Y:S02]  /*c260*/  UIMAD UR11, UR11, 0xc0, UR4 ;  /* 0x000000c00b0b78a4 */ /* 0x000fe4000f8e0204 */
[----:B------:R-:W-:Y:S02]  /*c270*/  UIADD3 UR9, UR9, 0x30850, URZ ;  /* 0x0003085009097890 */ /* 0x000fe4000fffe03f */
[----:B------:R-:W-:Y:S01]  /*c280*/  UIADD3 UR8, UR8, 0x400, URZ ;  /* 0x0000040008087890 */ /* 0x000fe2000fffe03f */
[----:B------:R-:W-:-:S08]  /*c290*/  UMOV UR4, 0x0 ;  /* 0x0000000000047882 */ /* 0x000fd00000000000 */
[----:B------:R2:W-:Y:S02]  /*c2a0*/  UTMALDG.4D [UR8], [UR6], desc[UR4] ;  /* 0x00000408060075b4 */ /* 0x0005e40008019000 */
[----:B--2---:R-:W-:Y:S01]  /*c2b0*/  NOP ;  /* 0x0000000000007918 */ /* 0x004fe20000000000 */
.L_x_218:
[----:B------:R-:W-:Y:S05]  /*c2c0*/  BSYNC B0 ;  /* 0x0000000000007941 */ /* 0x000fea0003800000 */
.L_x_217:
[----:B------:R-:W-:-:S05]  /*c2d0*/  VIADD R22, R22, 0x1 ;  /* 0x0000000116167836 */ /* 0x000fca0000000000 */
[----:B------:R-:W-:-:S04]  /*c2e0*/  ISETP.NE.AND P0, PT, R22, 0x2, PT ;  /* 0x000000021600780c */ /* 0x000fc80003f05270 */
[----:B---34-:R-:W-:Y:S02]  /*c2f0*/  SEL R3, RZ, 0x1, P0 ;  /* 0x00000001ff037807 */ /* 0x018fe40000000000 */
[----:B------:R-:W-:Y:S02]  /*c300*/  SEL R22, R22, RZ, P0 ;  /* 0x000000ff16167207 */ /* 0x000fe40000000000 */
[----:B------:R-:W-:-:S07]  /*c310*/  LOP3.LUT R24, R24, R3, RZ, 0x3c, !PT ;  /* 0x0000000318187212 */ /* 0x000fce00078e3cff */
.L_x_176:
[----:B------:R-:W-:Y:S05]  /*c320*/  BSYNC B6 ;  /* 0x0000000000067941 */ /* 0x000fea0003800000 */
.L_x_174:
[----:B------:R-:W-:-:S03]  /*c330*/  UMOV UR4, 0xffffffff ;  /* 0xffffffff00047882 */ /* 0x000fc60000000000 */
[----:B------:R-:W-:Y:S05]  /*c340*/  BRA.DIV UR4, `(.L_x_221) ;  /* 0x0000001204b87947 */ /* 0x000fea000b800000 */
[----:B--2---:R2:W3:Y:S04]  /*c350*/  SHFL.IDX PT, R5, R16, RZ, 0x1f ;  /* 0x00001fff10057589 */ /* 0x0044e800000e0000 */
[----:B------:R2:W4:Y:S02]  /*c360*/  SHFL.IDX PT, R0, R16, 0x1, 0x1f ;  /* 0x00201f0010007f89 */ /* 0x00052400000e0000 */
.L_x_267:
[----:B------:R-:W-:Y:S01]  /*c370*/  ULDC UR4, c[0x0][0xc14] ;  /* 0x0003050000047ab9 */ /* 0x000fe20000000800 */
[C---:B------:R-:W-:Y:S01]  /*c380*/  IMAD.IADD R7, R27.reuse, 0x1, R19 ;  /* 0x000000011b077824 */ /* 0x040fe200078e0213 */
[----:B------:R-:W-:Y:S01]  /*c390*/  ISETP.NE.AND P0, PT, R27, 0x1f, PT ;  /* 0x0000001f1b00780c */ /* 0x000fe20003f05270 */
[----:B------:R-:W-:Y:S01]  /*c3a0*/  IMAD.U32 R4, RZ, RZ, UR4 ;  /* 0x00000004ff047e24 */ /* 0x000fe2000f8e00ff */
[----:B------:R-:W-:Y:S01]  /*c3b0*/  BSSY B0, `(.L_x_222) ;  /* 0x0000007000007945 */ /* 0x000fe20003800000 */
[----:B------:R-:W-:-:S03]  /*c3c0*/  IMAD.MOV.U32 R2, RZ, RZ, RZ ;  /* 0x000000ffff027224 */ /* 0x000fc600078e00ff */
[----:B------:R-:W-:-:S13]  /*c3d0*/  ISETP.GE.OR P0, PT, R7, R4, !P0 ;  /* 0x000000040700720c */ /* 0x000fda0004706670 */
[----:B------:R-:W-:Y:S05]  /*c3e0*/  @P0 BRA `(.L_x_223) ;  /* 0x00000000000c0947 */ /* 0x000fea0003800000 */
[----:B------:R-:W0:Y:S02]  /*c3f0*/  LDC.64 R2, c[0x0][0xc58] ;  /* 0x00031600ff027b82 */ /* 0x000e240000000a00 */
[----:B0-----:R-:W-:-:S06]  /*c400*/  IMAD.WIDE R2, R7, 0x4, R2 ;  /* 0x0000000407027825 */ /* 0x001fcc00078e0202 */
[----:B------:R0:W5:Y:S02]  /*c410*/  LDG.E R2, desc[UR46][R2.64] ;  /* 0x0000002e02027981 */ /* 0x000164000c1e1900 */
.L_x_223:
[----:B------:R-:W-:Y:S05]  /*c420*/  BSYNC B0 ;  /* 0x0000000000007941 */ /* 0x000fea0003800000 */
.L_x_222:
[----:B------:R-:W-:-:S03]  /*c430*/  UMOV UR4, 0xffffffff ;  /* 0xffffffff00047882 */ /* 0x000fc60000000000 */
[----:B------:R-:W-:Y:S05]  /*c440*/  BRA.DIV UR4, `(.L_x_224) ;  /* 0x0000001204c47947 */ /* 0x000fea000b800000 */
[----:B-----5:R-:W0:Y:S01]  /*c450*/  SHFL.UP PT, R14, R2, 0x1, RZ ;  /* 0x04200000020e7989 */ /* 0x020e2200000e00ff */
        /* <DEDUP_REMOVED lines=19> */
[----:B------:R0:W0:Y:S02]  /*c590*/  SHFL.IDX PT, R14, R8, 0x1f, 0x1f ;  /* 0x03e01f00080e7f89 */ /* 0x00002400000e0000 */
.L_x_275:
[----:B------:R-:W-:Y:S02]  /*c5a0*/  ULDC UR4, c[0x0][0xc10] ;  /* 0x0003040000047ab9 */ /* 0x000fe40000000800 */
[----:B------:R-:W-:-:S04]  /*c5b0*/  IMAD.U32 R7, RZ, RZ, UR4 ;  /* 0x00000004ff077e24 */ /* 0x000fc8000f8e00ff */
[----:B0-----:R-:W-:-:S04]  /*c5c0*/  IMAD R3, R14, R7, RZ ;  /* 0x000000070e037224 */ /* 0x001fc800078e02ff */
[----:B----4-:R-:W-:-:S05]  /*c5d0*/  IMAD.IADD R6, R0, 0x1, R3 ;  /* 0x0000000100067824 */ /* 0x010fca00078e0203 */
[----:B---3--:R-:W-:-:S13]  /*c5e0*/  ISETP.GT.AND P0, PT, R6, R5, PT ;  /* 0x000000050600720c */ /* 0x008fda0003f04270 */
[----:B------:R-:W-:Y:S05]  /*c5f0*/  @P0 BRA `(.L_x_225) ;  /* 0x0000000000ac0947 */ /* 0x000fea0003800000 */
[----:B------:R-:W0:Y:S02]  /*c600*/  LDC R4, c[0x0][0xc14] ;  /* 0x00030500ff047b82 */ /* 0x000e240000000800 */
.L_x_230:
[----:B------:R-:W-:-:S05]  /*c610*/  VIADD R19, R19, 0x1f ;  /* 0x0000001f13137836 */ /* 0x000fca0000000000 */
[----:B0-----:R-:W-:-:S13]  /*c620*/  ISETP.GE.AND P0, PT, R19, R4, PT ;  /* 0x000000041300720c */ /* 0x001fda0003f06270 */
[----:B------:R-:W-:Y:S05]  /*c630*/  @P0 BRA `(.L_x_226) ;  /* 0x0000000400540947 */ /* 0x000fea0003800000 */
[C---:B------:R-:W-:Y:S01]  /*c640*/  IMAD.IADD R7, R27.reuse, 0x1, R19 ;  /* 0x000000011b077824 */ /* 0x040fe200078e0213 */
[----:B------:R-:W-:Y:S01]  /*c650*/  ISETP.NE.AND P1, PT, R27, 0x1f, PT ;  /* 0x0000001f1b00780c */ /* 0x000fe20003f25270 */
[----:B------:R-:W-:Y:S01]  /*c660*/  BSSY B0, `(.L_x_227) ;  /* 0x0000007000007945 */ /* 0x000fe20003800000 */
[----:B------:R-:W-:Y:S02]  /*c670*/  IMAD.MOV.U32 R2, RZ, RZ, RZ ;  /* 0x000000ffff027224 */ /* 0x000fe400078e00ff */
[----:B------:R-:W-:-:S13]  /*c680*/  ISETP.GE.OR P0, PT, R7, R4, !P1 ;  /* 0x000000040700720c */ /* 0x000fda0004f06670 */
[----:B------:R-:W-:Y:S05]  /*c690*/  @P0 BRA `(.L_x_228) ;  /* 0x00000000000c0947 */ /* 0x000fea0003800000 */
[----:B------:R-:W0:Y:S02]  /*c6a0*/  LDC.64 R2, c[0x0][0xc58] ;  /* 0x00031600ff027b82 */ /* 0x000e240000000a00 */
[----:B0-----:R-:W-:-:S06]  /*c6b0*/  IMAD.WIDE R2, R7, 0x4, R2 ;  /* 0x0000000407027825 */ /* 0x001fcc00078e0202 */
[----:B------:R0:W5:Y:S02]  /*c6c0*/  LDG.E R2, desc[UR46][R2.64] ;  /* 0x0000002e02027981 */ /* 0x000164000c1e1900 */
.L_x_228:
[----:B------:R-:W-:Y:S05]  /*c6d0*/  BSYNC B0 ;  /* 0x0000000000007941 */ /* 0x000fea0003800000 */
.L_x_227:
[----:B------:R-:W-:-:S03]  /*c6e0*/  UMOV UR4, 0xffffffff ;  /* 0xffffffff00047882 */ /* 0x000fc60000000000 */
[----:B------:R-:W-:Y:S05]  /*c6f0*/  BRA.DIV UR4, `(.L_x_229) ;  /* 0x0000001204e87947 */ /* 0x000fea000b800000 */
[----:B-----5:R-:W3:Y:S01]  /*c700*/  SHFL.UP PT, R14, R2, 0x1, RZ ;  /* 0x04200000020e7989 */ /* 0x020ee200000e00ff */
[C---:B------:R-:W-:Y:S02]  /*c710*/  ISETP.NE.AND P0, PT, R27.reuse, RZ, PT ;  /* 0x000000ff1b00720c */ /* 0x040fe40003f05270 */
[C---:B------:R-:W-:Y:S02]  /*c720*/  ISETP.GE.U32.AND P1, PT, R27.reuse, 0x2, PT ;  /* 0x000000021b00780c */ /* 0x040fe40003f26070 */
[----:B---3--:R-:W-:Y:S02]  /*c730*/  SEL R13, R14, RZ, P0 ;  /* 0x000000ff0e0d7207 */ /* 0x008fe40000000000 */
[----:B------:R-:W-:-:S03]  /*c740*/  ISETP.GE.U32.AND P0, PT, R27, 0x4, PT ;  /* 0x000000041b00780c */ /* 0x000fc60003f06070 */
[----:B------:R-:W-:-:S05]  /*c750*/  IMAD.IADD R13, R2, 0x1, R13 ;  /* 0x00000001020d7824 */ /* 0x000fca00078e020d */
[----:B------:R-:W3:Y:S02]  /*c760*/  SHFL.UP PT, R14, R13, 0x2, RZ ;  /* 0x044000000d0e7989 */ /* 0x000ee400000e00ff */
[----:B---3--:R-:W-:Y:S02]  /*c770*/  SEL R0, R14, RZ, P1 ;  /* 0x000000ff0e007207 */ /* 0x008fe40000800000 */
        /* <DEDUP_REMOVED lines=12> */
[----:B------:R0:W3:Y:S02]  /*c840*/  SHFL.IDX PT, R14, R8, 0x1f, 0x1f ;  /* 0x03e01f00080e7f89 */ /* 0x0000e400000e0000 */
.L_x_283:
[----:B------:R-:W-:Y:S02]  /*c850*/  ULDC UR4, c[0x0][0xc10] ;  /* 0x0003040000047ab9 */ /* 0x000fe40000000800 */
[----:B------:R-:W-:-:S04]  /*c860*/  IMAD.U32 R7, RZ, RZ, UR4 ;  /* 0x00000004ff077e24 */ /* 0x000fc8000f8e00ff */
[----:B---3--:R-:W-:-:S04]  /*c870*/  IMAD R3, R14, R7, RZ ;  /* 0x000000070e037224 */ /* 0x008fc800078e02ff */
[----:B------:R-:W-:-:S05]  /*c880*/  IMAD.IADD R6, R3, 0x1, R6 ;  /* 0x0000000103067824 */ /* 0x000fca00078e0206 */
[----:B------:R-:W-:-:S13]  /*c890*/  ISETP.GT.AND P0, PT, R6, R5, PT ;  /* 0x000000050600720c */ /* 0x000fda0003f04270 */
[----:B------:R-:W-:Y:S05]  /*c8a0*/  @!P0 BRA `(.L_x_230) ;  /* 0xfffffffc00588947 */ /* 0x000fea000383ffff */
.L_x_225:
[----:B------:R-:W-:Y:S01]  /*c8b0*/  IMAD.IADD R6, R6, 0x1, -R3 ;  /* 0x0000000106067824 */ /* 0x000fe200078e0a03 */
[----:B------:R-:W-:-:S03]  /*c8c0*/  UMOV UR4, 0xffffffff ;  /* 0xffffffff00047882 */ /* 0x000fc60000000000 */
[----:B------:R-:W-:-:S05]  /*c8d0*/  IMAD R0, R8, R7, R6 ;  /* 0x0000000708007224 */ /* 0x000fca00078e0206 */
[----:B------:R-:W-:Y:S01]  /*c8e0*/  ISETP.GT.AND P6, PT, R0, R5, PT ;  /* 0x000000050000720c */ /* 0x000fe20003fc4270 */
[----:B------:R-:W-:-:S12]  /*c8f0*/  BRA.DIV UR4, `(.L_x_231) ;  /* 0x0000001604387947 */ /* 0x000fd8000b800000 */
[----:B------:R-:W-:-:S04]  /*c900*/  VOTE.ANY R3, PT, !P6 ;  /* 0x0000000000037806 */ /* 0x000fc800070e0100 */
[----:B------:R-:W3:Y:S02]  /*c910*/  POPC R0, R3 ;  /* 0x0000000300007309 */ /* 0x000ee40000000000 */
[----:B---3--:R3:W4:Y:S02]  /*c920*/  SHFL.IDX PT, R17, R2, R0, 0x1f ;  /* 0x00001f0002117589 */ /* 0x00872400000e0000 */
.L_x_287:
[----:B------:R-:W-:Y:S01]  /*c930*/  ISETP.NE.AND P0, PT, R3, RZ, PT ;  /* 0x000000ff0300720c */ /* 0x000fe20003f05270 */
[----:B------:R-:W-:-:S12]  /*c940*/  IMAD.MOV.U32 R14, RZ, RZ, RZ ;  /* 0x000000ffff0e7224 */ /* 0x000fd800078e00ff */
[----:B------:R-:W-:Y:S05]  /*c950*/  @!P0 BRA `(.L_x_232) ;  /* 0x0000000000108947 */ /* 0x000fea0003800000 */
[----:B------:R-:W-:Y:S01]  /*c960*/  UMOV UR4, 0xffffffff ;  /* 0xffffffff00047882 */ /* 0x000fe20000000000 */
[----:B------:R-:W-:Y:S02]  /*c970*/  IADD3 R12, R0, -0x1, RZ ;  /* 0xffffffff000c7810 */ /* 0x000fe40007ffe0ff */
[----:B------:R-:W-:Y:S05]  /*c980*/  BRA.DIV UR4, `(.L_x_233) ;  /* 0x00000016045c7947 */ /* 0x000fea000b800000 */
[----:B------:R0:W0:Y:S02]  /*c990*/  SHFL.IDX PT, R14, R8, R12, 0x1f ;  /* 0x00001f0c080e7589 */ /* 0x00002400000e0000 */
.L_x_232:
[----:B0---4-:R-:W-:Y:S01]  /*c9a0*/  IABS R8, R17 ;  /* 0x0000001100087213 */ /* 0x011fe20000000000 */
[----:B--2---:R-:W-:Y:S02]  /*c9b0*/  IMAD R16, R14, R7, R6 ;  /* 0x000000070e107224 */ /* 0x004fe400078e0206 */
[----:B------:R-:W-:Y:S01]  /*c9c0*/  IMAD.IADD R19, R0, 0x1, R19 ;  /* 0x0000000100137824 */ /* 0x000fe200078e0213 */
[----:B------:R-:W0:Y:S01]  /*c9d0*/  I2F.RP R9, R8 ;  /* 0x0000000800097306 */ /* 0x000e220000209400 */
[----:B------:R-:W-:Y:S01]  /*c9e0*/  IMAD.IADD R6, R5, 0x1, -R16 ;  /* 0x0000000105067824 */ /* 0x000fe200078e0a10 */
[----:B------:R-:W-:-:S05]  /*c9f0*/  IABS R5, R17 ;  /* 0x0000001100057213 */ /* 0x000fca0000000000 */
[----:B------:R-:W-:Y:S01]  /*ca00*/  IMAD.MOV R5, RZ, RZ, -R5 ;  /* 0x000000ffff057224 */ /* 0x000fe200078e0a05 */
[----:B0-----:R-:W3:Y:S02]  /*ca10*/  MUFU.RCP R9, R9 ;  /* 0x0000000900097308 */ /* 0x001ee40000001000 */
[----:B---3--:R-:W-:-:S06]  /*ca20*/  VIADD R2, R9, 0xffffffe ;  /* 0x0ffffffe09027836 */ /* 0x008fcc0000000000 */
[----:B------:R0:W2:Y:S02]  /*ca30*/  F2I.FTZ.U32.TRUNC.NTZ R3, R2 ;  /* 0x0000000200037305 */ /* 0x0000a4000021f000 */
[----:B0-----:R-:W-:Y:S02]  /*ca40*/  IMAD.MOV.U32 R2, RZ, RZ, RZ ;  /* 0x000000ffff027224 */ /* 0x001fe400078e00ff */
[----:B--2---:R-:W-:-:S04]  /*ca50*/  IMAD.MOV R11, RZ, RZ, -R3 ;  /* 0x000000ffff0b7224 */ /* 0x004fc800078e0a03 */
[----:B------:R-:W-:-:S04]  /*ca60*/  IMAD R7, R11, R8, RZ ;  /* 0x000000080b077224 */ /* 0x000fc800078e02ff */
[----:B------:R-:W-:Y:S01]  /*ca70*/  IMAD.HI.U32 R3, R3, R7, R2 ;  /* 0x0000000703037227 */ /* 0x000fe200078e0002 */
[----:B------:R-:W-:-:S05]  /*ca80*/  IABS R2, R6 ;  /* 0x0000000600027213 */ /* 0x000fca0000000000 */
        /* <DEDUP_REMOVED lines=16> */
.L_x_226:
[----:B------:R-:W-:Y:S01]  /*cb90*/  UMOV UR4, URZ ;  /* 0x0000003f00047c82 */ /* 0x000fe20008000000 */
[----:B------:R-:W-:Y:S01]  /*cba0*/  UMOV UR5, URZ ;  /* 0x0000003f00057c82 */ /* 0x000fe20008000000 */
[----:B------:R-:W-:Y:S01]  /*cbb0*/  ULDC UR6, c[0x0][0xc14] ;  /* 0x0003050000067ab9 */ /* 0x000fe20000000800 */
[----:B--2---:R-:W-:Y:S02]  /*cbc0*/  IMAD.MOV.U32 R16, RZ, RZ, R5 ;  /* 0x000000ffff107224 */ /* 0x004fe400078e0005 */
[----:B------:R-:W-:Y:S02]  /*cbd0*/  IMAD.U32 R17, RZ, RZ, UR4 ;  /* 0x00000004ff117e24 */ /* 0x000fe4000f8e00ff */
[----:B------:R-:W-:Y:S02]  /*cbe0*/  IMAD.U32 R18, RZ, RZ, UR5 ;  /* 0x00000005ff127e24 */ /* 0x000fe4000f8e00ff */
[----:B------:R-:W-:-:S07]  /*cbf0*/  IMAD.U32 R19, RZ, RZ, UR6 ;  /* 0x00000006ff137e24 */ /* 0x000fce000f8e00ff */
.L_x_234:
[----:B------:R-:W-:Y:S01]  /*cc00*/  ISETP.NE.AND P0, PT, R27, RZ, PT ;  /* 0x000000ff1b00720c */ /* 0x000fe20003f05270 */
[----:B------:R-:W-:Y:S05]  /*cc10*/  WARPSYNC.ALL ;  /* 0x0000000000007948 */ /* 0x000fea0003800000 */
[----:B------:R-:W-:Y:S07]  /*cc20*/  BAR.SYNC.DEFER_BLOCKING 0x4, 0x1a0 ;  /* 0x0106800000007b1d */ /* 0x000fee0000010000 */
[----:B------:R-:W-:Y:S01]  /*cc30*/  @!P0 MOV R0, 0x400 ;  /* 0x0000040000008802 */ /* 0x000fe20000000f00 */
[----:B------:R-:W0:Y:S03]  /*cc40*/  @!P0 S2R R3, SR_CgaCtaId ;  /* 0x0000000000038919 */ /* 0x000e260000008800 */
[----:B0-----:R-:W-:-:S05]  /*cc50*/  @!P0 LEA R0, R3, R0, 0x18 ;  /* 0x0000000003008211 */ /* 0x001fca00078ec0ff */
[----:B------:R2:W-:Y:S01]  /*cc60*/  @!P0 STS.128 [R0+0x308d0], R16 ;  /* 0x0308d01000008388 */ /* 0x0005e20000000c00 */
[----:B------:R-:W-:Y:S06]  /*cc70*/  BAR.ARV 0x5, 0x1a0 ;  /* 0x0146800000007b1d */ /* 0x000fec0000002000 */
[----:B------:R-:W-:-:S13]  /*cc80*/  ISETP.GE.AND P0, PT, R19, R4, PT ;  /* 0x000000041300720c */ /* 0x000fda0003f06270 */
[----:B------:R-:W-:Y:S05]  /*cc90*/  @!P0 BRA `(.L_x_235) ;  /* 0xffffffd000008947 */ /* 0x000fea000383ffff */
.L_x_172:
[----:B0-2---:R-:W2:Y:S01]  /*cca0*/  LDL.LU R0, [R1+0xc] ;  /* 0x00000c0001007983 */ /* 0x005ea20000300800 */
[----:B------:R-:W-:Y:S01]  /*ccb0*/  BSSY B0, `(.L_x_236) ;  /* 0x000000b000007945 */ /* 0x000fe20003800000 */
[----:B------:R-:W0:Y:S01]  /*ccc0*/  S2R R5, SR_CgaCtaId ;  /* 0x0000000000057919 */ /* 0x000e220000008800 */
[----:B--2---:R-:W-:-:S05]  /*ccd0*/  VIADD R0, R0, 0x1 ;  /* 0x0000000100007836 */ /* 0x004fca0000000000 */
[----:B------:R-:W-:-:S04]  /*cce0*/  LEA.HI R2, R0, R0, RZ, 0x1 ;  /* 0x0000000000027211 */ /* 0x000fc800078f08ff */
[----:B------:R-:W-:Y:S02]  /*ccf0*/  LOP3.LUT R3, R2, 0xfffffffe, RZ, 0xc0, !PT ;  /* 0xfffffffe02037812 */ /* 0x000fe400078ec0ff */
[----:B------:R-:W-:-:S03]  /*cd00*/  MOV R2, 0x400 ;  /* 0x0000040000027802 */ /* 0x000fc60000000f00 */
[----:B------:R-:W-:Y:S01]  /*cd10*/  IMAD.IADD R0, R0, 0x1, -R3 ;  /* 0x0000000100007824 */ /* 0x000fe200078e0a03 */
[----:B0-----:R-:W-:-:S04]  /*cd20*/  LEA R9, R5, R2, 0x18 ;  /* 0x0000000205097211 */ /* 0x001fc800078ec0ff */
[----:B------:R-:W-:-:S04]  /*cd30*/  SHF.L.U32 R0, R0, 0x1f, RZ ;  /* 0x0000001f00007819 */ /* 0x000fc800000006ff */
[----:B------:R-:W0:Y:S02]  /*cd40*/  SYNCS.PHASECHK.TRANS64.TRYWAIT P0, [R9+URZ+0x30820], R0 ;  /* 0x03082000090075a7 */ /* 0x000e24000800017f */
[----:B0-----:R-:W-:Y:S05]  /*cd50*/  @!P0 BRA `(.L_x_237) ;  /* 0x00000010008c8947 */ /* 0x001fea0003800000 */
.L_x_290:
[----:B------:R-:W-:Y:S05]  /*cd60*/  BSYNC B0 ;  /* 0x0000000000007941 */ /* 0x000fea0003800000 */
.L_x_236:
[----:B------:R-:W-:-:S03]  /*cd70*/  UMOV UR4, 0xffffffff ;  /* 0xffffffff00047882 */ /* 0x000fc60000000000 */
[----:B------:R-:W-:Y:S05]  /*cd80*/  BRA.DIV UR4, `(.L_x_238) ;  /* 0x0000001204947947 */ /* 0x000fea000b800000 */
[----:B0-----:R-:W0:Y:S02]  /*cd90*/  S2R R0, SR_TID.X ;  /* 0x0000000000007919 */ /* 0x001e240000002100 */
[----:B0-----:R-:W-:-:S04]  /*cda0*/  SHF.R.U32.HI R0, RZ, 0x5, R0 ;  /* 0x00000005ff007819 */ /* 0x001fc80000011600 */
[----:B------:R-:W-:-:S05]  /*cdb0*/  LOP3.LUT R0, R0, 0x3, RZ, 0xc0, !PT ;  /* 0x0000000300007812 */ /* 0x000fca00078ec0ff */
[----:B------:R0:W2:Y:S02]  /*cdc0*/  SHFL.IDX PT, R14, R0, RZ, 0x1f ;  /* 0x00001fff000e7589 */ /* 0x0000a400000e0000 */
.L_x_293:
[----:B--2---:R-:W-:Y:S01]  /*cdd0*/  ISETP.NE.AND P0, PT, R14, RZ, PT ;  /* 0x000000ff0e00720c */ /* 0x004fe20003f05270 */
[----:B------:R-:W-:-:S12]  /*cde0*/  BSSY B0, `(.L_x_239) ;  /* 0x0000024000007945 */ /* 0x000fd80003800000 */
[----:B------:R-:W-:Y:S05]  /*cdf0*/  @P0 BRA `(.L_x_240) ;  /* 0x0000000000880947 */ /* 0x000fea0003800000 */
[----:B------:R-:W-:-:S03]  /*ce00*/  UMOV UR4, 0xffffffff ;  /* 0xffffffff00047882 */ /* 0x000fc60000000000 */
[----:B------:R-:W-:Y:S05]  /*ce10*/  BRA.DIV UR4, `(.L_x_241) ;  /* 0x0000001204a47947 */ /* 0x000fea000b800000 */
[----:B------:R-:W-:-:S13]  /*ce20*/  ELECT P6, URZ, PT ;  /* 0x00000000003f782f */ /* 0x000fda00038c0000 */
.L_x_296:
[----:B------:R-:W-:Y:S05]  /*ce30*/  @!P6 BRA `(.L_x_240) ;  /* 0x000000000078e947 */ /* 0x000fea0003800000 */
[----:B------:R-:W-:-:S06]  /*ce40*/  ULOP3.LUT UR4, UR36, 0x2, URZ, 0xfc, !UPT ;  /* 0x0000000224047892 */ /* 0x000fcc000f8efc3f */
[----:B0-----:R-:W-:-:S05]  /*ce50*/  IMAD.U32 R0, RZ, RZ, UR4 ;  /* 0x00000004ff007e24 */ /* 0x001fca000f8e00ff */
[----:B------:R-:W-:-:S13]  /*ce60*/  ISETP.NE.AND P2, PT, R0, 0x3, PT ;  /* 0x000000030000780c */ /* 0x000fda0003f45270 */
[----:B------:R-:W-:Y:S05]  /*ce70*/  @!P2 BRA `(.L_x_242) ;  /* 0x000000000004a947 */ /* 0x000fea0003800000 */
[----:B------:R-:W-:Y:S01]  /*ce80*/  BPT.TRAP 0x1 ;  /* 0x000000040000795c */ /* 0x000fe20000300000 */
.L_x_242:
[----:B------:R-:W-:Y:S01]  /*ce90*/  VIADD R3, R9, 0x30840 ;  /* 0x0003084009037836 */ /* 0x000fe20000000000 */
[----:B------:R-:W-:Y:S01]  /*cea0*/  SHF.L.U32 R2, R24, 0x1f, RZ ;  /* 0x0000001f18027819 */ /* 0x000fe200000006ff */
[C---:B------:R-:W-:Y:S02]  /*ceb0*/  VIADD R0, R22.reuse, 0x1 ;  /* 0x0000000116007836 */ /* 0x040fe40000000000 */
[----:B------:R-:W-:-:S03]  /*cec0*/  IMAD R7, R22, 0x8, R3 ;  /* 0x0000000816077824 */ /* 0x000fc600078e0203 */
[C---:B------:R-:W-:Y:S01]  /*ced0*/  ISETP.NE.AND P1, PT, R0.reuse, 0x2, PT ;  /* 0x000000020000780c */ /* 0x040fe20003f25270 */
[----:B------:R-:W0:Y:S03]  /*cee0*/  SYNCS.PHASECHK.TRANS64.TRYWAIT P0, [R7+URZ], R2 ;  /* 0x00000002070075a7 */ /* 0x000e26000800017f */
[----:B------:R-:W-:Y:S02]  /*cef0*/  SEL R5, RZ, 0x1, P1 ;  /* 0x00000001ff057807 */ /* 0x000fe40000800000 */
[----:B------:R-:W-:Y:S02]  /*cf00*/  SEL R4, R0, RZ, P1 ;  /* 0x000000ff00047207 */ /* 0x000fe40000800000 */
[----:B------:R-:W-:-:S03]  /*cf10*/  LOP3.LUT R0, R24, R5, RZ, 0x3c, !PT ;  /* 0x0000000518007212 */ /* 0x000fc600078e3cff */
[----:B------:R-:W-:Y:S01]  /*cf20*/  IMAD R3, R4, 0x8, R3 ;  /* 0x0000000804037824 */ /* 0x000fe200078e0203 */
[----:B------:R-:W-:Y:S01]  /*cf30*/  SHF.L.U32 R0, R0, 0x1f, RZ ;  /* 0x0000001f00007819 */ /* 0x000fe200000006ff */
[----:B0-----:R-:W-:Y:S06]  /*cf40*/  @!P0 BRA `(.L_x_243) ;  /* 0x0000001000788947 */ /* 0x001fec0003800000 */
.L_x_297:
[----:B------:R-:W2:Y:S02]  /*cf50*/  SYNCS.PHASECHK.TRANS64.TRYWAIT P0, [R3+URZ], R0 ;  /* 0x00000000030075a7 */ /* 0x000ea4000800017f */
[----:B--2---:R-:W-:Y:S05]  /*cf60*/  @!P0 BRA `(.L_x_244) ;  /* 0x0000001000848947 */ /* 0x004fea0003800000 */
.L_x_298:
[----:B------:R-:W-:Y:S05]  /*cf70*/  @!P2 BRA `(.L_x_245) ;  /* 0x000000000004a947 */ /* 0x000fea0003800000 */
[----:B------:R-:W-:Y:S01]  /*cf80*/  BPT.TRAP 0x1 ;  /* 0x000000040000795c */ /* 0x000fe20000300000 */
.L_x_245:
[----:B--2---:R-:W-:-:S04]  /*cf90*/  VIADD R3, R9, 0x30860 ;  /* 0x0003086009037836 */ /* 0x004fc80000000000 */
[----:B------:R-:W-:-:S04]  /*cfa0*/  IMAD R5, R22, 0x8, R3 ;  /* 0x0000000816057824 */ /* 0x000fc800078e0203 */
[----:B------:R-:W2:Y:S02]  /*cfb0*/  SYNCS.PHASECHK.TRANS64.TRYWAIT P0, [R5+URZ], R2 ;  /* 0x00000002050075a7 */ /* 0x000ea4000800017f */
[----:B--2---:R-:W-:Y:S05]  /*cfc0*/  @!P0 BRA `(.L_x_246) ;  /* 0x0000001000808947 */ /* 0x004fea0003800000 */
.L_x_299:
[----:B------:R-:W-:-:S07]  /*cfd0*/  IMAD R3, R4, 0x8, R3 ;  /* 0x0000000804037824 */ /* 0x000fce00078e0203 */
.L_x_247:
[----:B---3--:R3:W4:Y:S02]  /*cfe0*/  SYNCS.PHASECHK.TRANS64.TRYWAIT P0, [R3+URZ], R0 ;  /* 0x00000000030075a7 */ /* 0x008724000800017f */
[----:B----4-:R-:W-:Y:S05]  /*cff0*/  @!P0 NANOSLEEP.SYNCS 0x989680 ;  /* 0x009896800000895d */ /* 0x010fea0003900000 */
[----:B------:R-:W4:Y:S02]  /*d000*/  @!P0 SYNCS.PHASECHK.TRANS64 P0, [R3+URZ], R0 ;  /* 0x00000000030085a7 */ /* 0x000f24000800007f */
[----:B----4-:R-:W-:Y:S05]  /*d010*/  @!P0 BRA `(.L_x_247) ;  /* 0xfffffffc00f08947 */ /* 0x010fea000383ffff */
.L_x_240:
[----:B------:R-:W-:Y:S05]  /*d020*/  BSYNC B0 ;  /* 0x0000000000007941 */ /* 0x000fea0003800000 */
.L_x_239:
[----:B------:R-:W-:Y:S05]  /*d030*/  EXIT ;  /* 0x000000000000794d */ /* 0x000fea0003800000 */
.L_x_126:
[----:B0-----:R-:W-:-:S04]  /*d040*/  IMAD.U32 R3, RZ, RZ, UR40 ;  /* 0x00000028ff037e24 */ /* 0x001fc8000f8e00ff */
[----:B------:R0:W1:Y:S03]  /*d050*/  SYNCS.PHASECHK.TRANS64.TRYWAIT P1, [R3+URZ+0x30800], R0 ;  /* 0x03080000030075a7 */ /* 0x000066000802017f */
[----:B-1----:R-:W-:Y:S05]  /*d060*/  @!P1 NANOSLEEP.SYNCS 0x989680 ;  /* 0x009896800000995d */ /* 0x002fea0003900000 */
[----:B------:R-:W1:Y:S02]  /*d070*/  @!P1 SYNCS.PHASECHK.TRANS64 P1, [R3+URZ+0x30800], R0 ;  /* 0x03080000030095a7 */ /* 0x000e64000802007f */
[----:B-1----:R-:W-:Y:S05]  /*d080*/  @!P1 BRA `(.L_x_126) ;  /* 0xfffffffc00ec9947 */ /* 0x002fea000383ffff */
[----:B------:R-:W-:Y:S05]  /*d090*/  BRA `(.L_x_248) ;  /* 0xffffff4400847947 */ /* 0x000fea000383ffff */
.L_x_130:
[----:B-1----:R1:W2:Y:S02]  /*d0a0*/  SYNCS.PHASECHK.TRANS64.TRYWAIT P2, [R3+URZ+0x30830], R0 ;  /* 0x03083000030075a7 */ /* 0x0022a4000804017f */
[----:B--2---:R-:W-:Y:S05]  /*d0b0*/  @!P2 NANOSLEEP.SYNCS 0x989680 ;  /* 0x009896800000a95d */ /* 0x004fea0003900000 */
[----:B------:R-:W2:Y:S02]  /*d0c0*/  @!P2 SYNCS.PHASECHK.TRANS64 P2, [R3+URZ+0x30830], R0 ;  /* 0x030830000300a5a7 */ /* 0x000ea4000804007f */
[----:B--2---:R-:W-:Y:S05]  /*d0d0*/  @!P2 BRA `(.L_x_130) ;  /* 0xfffffffc00f0a947 */ /* 0x004fea000383ffff */
[----:B------:R-:W-:Y:S05]  /*d0e0*/  BRA `(.L_x_129) ;  /* 0xffffff4400ac7947 */ /* 0x000fea000383ffff */
.L_x_135:
[----:B--2---:R-:W-:-:S04]  /*d0f0*/  IMAD.U32 R5, RZ, RZ, UR6 ;  /* 0x00000006ff057e24 */ /* 0x004fc8000f8e00ff */
[----:B------:R2:W3:Y:S03]  /*d100*/  SYNCS.PHASECHK.TRANS64.TRYWAIT P2, [R5+URZ+0x30830], R0 ;  /* 0x03083000050075a7 */ /* 0x0004e6000804017f */
[----:B---3--:R-:W-:Y:S05]  /*d110*/  @!P2 NANOSLEEP.SYNCS 0x989680 ;  /* 0x009896800000a95d */ /* 0x008fea0003900000 */
[----:B------:R-:W3:Y:S02]  /*d120*/  @!P2 SYNCS.PHASECHK.TRANS64 P2, [R5+URZ+0x30830], R0 ;  /* 0x030830000500a5a7 */ /* 0x000ee4000804007f */
[----:B---3--:R-:W-:Y:S05]  /*d130*/  @!P2 BRA `(.L_x_135) ;  /* 0xfffffffc00eca947 */ /* 0x008fea000383ffff */
[----:B------:R-:W-:Y:S05]  /*d140*/  BRA `(.L_x_132) ;  /* 0xffffff7400047947 */ /* 0x000fea000383ffff */
.L_x_139:
[----:B-1----:R-:W-:-:S04]  /*d150*/  IMAD.U32 R5, RZ, RZ, UR6 ;  /* 0x00000006ff057e24 */ /* 0x002fc8000f8e00ff */
[----:B------:R1:W2:Y:S03]  /*d160*/  SYNCS.PHASECHK.TRANS64.TRYWAIT P2, [R5+URZ+0x30850], R0 ;  /* 0x03085000050075a7 */ /* 0x0002a6000804017f */
[----:B--2---:R-:W-:Y:S05]  /*d170*/  @!P2 NANOSLEEP.SYNCS 0x989680 ;  /* 0x009896800000a95d */ /* 0x004fea0003900000 */
[----:B------:R-:W2:Y:S02]  /*d180*/  @!P2 SYNCS.PHASECHK.TRANS64 P2, [R5+URZ+0x30850], R0 ;  /* 0x030850000500a5a7 */ /* 0x000ea4000804007f */
[----:B--2---:R-:W-:Y:S05]  /*d190*/  @!P2 BRA `(.L_x_139) ;  /* 0xfffffffc00eca947 */ /* 0x004fea000383ffff */
[----:B------:R-:W-:Y:S05]  /*d1a0*/  BRA `(.L_x_136) ;  /* 0xffffff74007c7947 */ /* 0x000fea000383ffff */
.L_x_144:
[----:B---3--:R-:W-:-:S04]  /*d1b0*/  IMAD.U32 R10, RZ, RZ, UR5 ;  /* 0x00000005ff0a7e24 */ /* 0x008fc8000f8e00ff */
[----:B------:R3:W4:Y:S03]  /*d1c0*/  SYNCS.PHASECHK.TRANS64.TRYWAIT P0, [R10+URZ+0x30850], R3 ;  /* 0x030850030a0075a7 */ /* 0x000726000800017f */
[----:B----4-:R-:W-:Y:S05]  /*d1d0*/  @!P0 NANOSLEEP.SYNCS 0x989680 ;  /* 0x009896800000895d */ /* 0x010fea0003900000 */
[----:B------:R-:W4:Y:S02]  /*d1e0*/  @!P0 SYNCS.PHASECHK.TRANS64 P0, [R10+URZ+0x30850], R3 ;  /* 0x030850030a0085a7 */ /* 0x000f24000800007f */
[----:B----4-:R-:W-:Y:S05]  /*d1f0*/  @!P0 BRA `(.L_x_144) ;  /* 0xfffffffc00ec8947 */ /* 0x010fea000383ffff */
[----:B------:R-:W-:Y:S05]  /*d200*/  BRA `(.L_x_143) ;  /* 0xffffff9c00307947 */ /* 0x000fea000383ffff */
.L_x_181:
[----:B------:R-:W0:Y:S01]  /*d210*/  S2R R4, SR_TID.X ;  /* 0x0000000000047919 */ /* 0x000e220000002100 */
[----:B------:R-:W-:Y:S01]  /*d220*/  BSSY B0, `(.L_x_249) ;  /* 0x000000a000007945 */ /* 0x000fe20003800000 */
[----:B------:R-:W-:Y:S02]  /*d230*/  IMAD.MOV.U32 R12, RZ, RZ, RZ ;  /* 0x000000ffff0c7224 */ /* 0x000fe400078e00ff */
[----:B------:R-:W-:Y:S02]  /*d240*/  IMAD.MOV.U32 R11, RZ, RZ, 0x1f ;  /* 0x0000001fff0b7424 */ /* 0x000fe400078e00ff */
[----:B------:R-:W-:Y:S01]  /*d250*/  IMAD.MOV.U32 R15, RZ, RZ, -0x1 ;  /* 0xffffffffff0f7424 */ /* 0x000fe200078e00ff */
[----:B0-----:R-:W-:-:S04]  /*d260*/  SHF.R.U32.HI R4, RZ, 0x5, R4 ;  /* 0x00000005ff047819 */ /* 0x001fc80000011604 */
[----:B------:R-:W-:-:S05]  /*d270*/  LOP3.LUT R4, R4, 0x3, RZ, 0xc0, !PT ;  /* 0x0000000304047812 */ /* 0x000fca00078ec0ff */
[----:B------:R-:W-:-:S07]  /*d280*/  IMAD.MOV.U32 R13, RZ, RZ, R4 ;  /* 0x000000ffff0d7224 */ /* 0x000fce00078e0004 */
[----:B-1----:R-:W-:Y:S05]  /*d290*/  WARPSYNC.COLLECTIVE R15, `(.L_x_250) ;  /* 0x000000000f087348 */ /* 0x002fea0003c00000 */
[----:B------:R0:W2:Y:S02]  /*d2a0*/  SHFL.IDX P6, R14, R13, R12, R11 ;  /* 0x0000000c0d0e7389 */ /* 0x0000a400000c000b */
[----:B012---:R-:W-:Y:S01]  /*d2b0*/  ENDCOLLECTIVE ;  /* 0x000000000000791b */ /* 0x007fe20003800000 */
.L_x_250:
[----:B------:R-:W-:Y:S05]  /*d2c0*/  BSYNC B0 ;  /* 0x0000000000007941 */ /* 0x000fea0003800000 */
.L_x_249:
[----:B------:R-:W-:Y:S05]  /*d2d0*/  BRA `(.L_x_251) ;  /* 0xffffffd400347947 */ /* 0x000fea000383ffff */
.L_x_182:
[----:B------:R-:W-:Y:S01]  /*d2e0*/  BSSY B0, `(.L_x_252) ;  /* 0x0000006000007945 */ /* 0x000fe20003800000 */
[----:B------:R-:W-:-:S07]  /*d2f0*/  IMAD.MOV.U32 R15, RZ, RZ, -0x1 ;  /* 0xffffffffff0f7424 */ /* 0x000fce00078e00ff */
[----:B-1----:R-:W-:Y:S05]  /*d300*/  WARPSYNC.COLLECTIVE R15, `(.L_x_253) ;  /* 0x000000000f0c7348 */ /* 0x002fea0003c00000 */
[----:B------:R-:W-:Y:S02]  /*d310*/  ELECT P6, UR62, PT ;  /* 0x00000000003e782f */ /* 0x000fe400038c0000 */
[----:B------:R-:W-:Y:S01]  /*d320*/  MOV R14, UR62 ;  /* 0x0000003e000e7c02 */ /* 0x000fe20008000f00 */
[----:B-1----:R-:W-:Y:S10]  /*d330*/  ENDCOLLECTIVE ;  /* 0x000000000000791b */ /* 0x002ff40003800000 */
.L_x_253:
[----:B------:R-:W-:Y:S05]  /*d340*/  BSYNC B0 ;  /* 0x0000000000007941 */ /* 0x000fea0003800000 */
.L_x_252:
[----:B------:R-:W-:Y:S05]  /*d350*/  BRA `(.L_x_254) ;  /* 0xffffffd400287947 */ /* 0x000fea000383ffff */
.L_x_185:
[----:B--2---:R2:W3:Y:S02]  /*d360*/  SYNCS.PHASECHK.TRANS64.TRYWAIT P0, [R5+URZ+0x30840], R4 ;  /* 0x03084004050075a7 */ /* 0x0044e4000800017f */
[----:B---3--:R-:W-:Y:S05]  /*d370*/  @!P0 NANOSLEEP.SYNCS 0x989680 ;  /* 0x009896800000895d */ /* 0x008fea0003900000 */
[----:B------:R-:W3:Y:S02]  /*d380*/  @!P0 SYNCS.PHASECHK.TRANS64 P0, [R5+URZ+0x30840], R4 ;  /* 0x03084004050085a7 */ /* 0x000ee4000800007f */
[----:B---3--:R-:W-:Y:S05]  /*d390*/  @!P0 BRA `(.L_x_185) ;  /* 0xfffffffc00f08947 */ /* 0x008fea000383ffff */
[----:B------:R-:W-:Y:S05]  /*d3a0*/  BRA `(.L_x_255) ;  /* 0xffffffd400807947 */ /* 0x000fea000383ffff */
.L_x_188:
[----:B--2---:R2:W3:Y:S02]  /*d3b0*/  SYNCS.PHASECHK.TRANS64.TRYWAIT P0, [R26+URZ+0x30820], R5 ;  /* 0x030820051a0075a7 */ /* 0x0044e4000800017f */
[----:B---3--:R-:W-:Y:S05]  /*d3c0*/  @!P0 NANOSLEEP.SYNCS 0x989680 ;  /* 0x009896800000895d */ /* 0x008fea0003900000 */
[----:B------:R-:W3:Y:S02]  /*d3d0*/  @!P0 SYNCS.PHASECHK.TRANS64 P0, [R26+URZ+0x30820], R5 ;  /* 0x030820051a0085a7 */ /* 0x000ee4000800007f */
[----:B---3--:R-:W-:Y:S05]  /*d3e0*/  @!P0 BRA `(.L_x_188) ;  /* 0xfffffffc00f08947 */ /* 0x008fea000383ffff */
[----:B------:R-:W-:Y:S05]  /*d3f0*/  BRA `(.L_x_256) ;  /* 0xffffffd800407947 */ /* 0x000fea000383ffff */
.L_x_196:
[----:B0-----:R0:W3:Y:S02]  /*d400*/  SYNCS.PHASECHK.TRANS64.TRYWAIT P0, [R3+URZ+0x30840], R2 ;  /* 0x03084002030075a7 */ /* 0x0010e4000800017f */
[----:B---3--:R-:W-:Y:S05]  /*d410*/  @!P0 NANOSLEEP.SYNCS 0x989680 ;  /* 0x009896800000895d */ /* 0x008fea0003900000 */
[----:B------:R-:W3:Y:S02]  /*d420*/  @!P0 SYNCS.PHASECHK.TRANS64 P0, [R3+URZ+0x30840], R2 ;  /* 0x03084002030085a7 */ /* 0x000ee4000800007f */
[----:B---3--:R-:W-:Y:S05]  /*d430*/  @!P0 BRA `(.L_x_196) ;  /* 0xfffffffc00f08947 */ /* 0x008fea000383ffff */
[----:B------:R-:W-:Y:S05]  /*d440*/  BRA `(.L_x_257) ;  /* 0xffffffd800e87947 */ /* 0x000fea000383ffff */
.L_x_198:
[----:B0-----:R0:W2:Y:S02]  /*d450*/  SYNCS.PHASECHK.TRANS64.TRYWAIT P0, [R2+URZ+0x60], R5 ;  /* 0x00006005020075a7 */ /* 0x0010a4000800017f */
[----:B--2---:R-:W-:Y:S05]  /*d460*/  @!P0 NANOSLEEP.SYNCS 0x989680 ;  /* 0x009896800000895d */ /* 0x004fea0003900000 */
[----:B------:R-:W2:Y:S02]  /*d470*/  @!P0 SYNCS.PHASECHK.TRANS64 P0, [R2+URZ+0x60], R5 ;  /* 0x00006005020085a7 */ /* 0x000ea4000800007f */
[----:B--2---:R-:W-:Y:S05]  /*d480*/  @!P0 BRA `(.L_x_198) ;  /* 0xfffffffc00f08947 */ /* 0x004fea000383ffff */
[----:B------:R-:W-:Y:S05]  /*d490*/  BRA `(.L_x_258) ;  /* 0xffffffdc004c7947 */ /* 0x000fea000383ffff */
.L_x_203:
[----:B---3--:R3:W4:Y:S02]  /*d4a0*/  SYNCS.PHASECHK.TRANS64.TRYWAIT P0, [R3+URZ+0x30840], R2 ;  /* 0x03084002030075a7 */ /* 0x008724000800017f */
[----:B----4-:R-:W-:Y:S05]  /*d4b0*/  @!P0 NANOSLEEP.SYNCS 0x989680 ;  /* 0x009896800000895d */ /* 0x010fea0003900000 */
[----:B------:R-:W4:Y:S02]  /*d4c0*/  @!P0 SYNCS.PHASECHK.TRANS64 P0, [R3+URZ+0x30840], R2 ;  /* 0x03084002030085a7 */ /* 0x000f24000800007f */
[----:B----4-:R-:W-:Y:S05]  /*d4d0*/  @!P0 BRA `(.L_x_203) ;  /* 0xfffffffc00f08947 */ /* 0x010fea000383ffff */
[----:B------:R-:W-:Y:S05]  /*d4e0*/  BRA `(.L_x_259) ;  /* 0xffffffe000547947 */ /* 0x000fea000383ffff */
.L_x_205:
[----:B0-----:R0:W2:Y:S02]  /*d4f0*/  SYNCS.PHASECHK.TRANS64.TRYWAIT P1, [R3+URZ+0x60], R24 ;  /* 0x00006018030075a7 */ /* 0x0010a4000802017f */
[----:B--2---:R-:W-:Y:S05]  /*d500*/  @!P1 NANOSLEEP.SYNCS 0x989680 ;  /* 0x009896800000995d */ /* 0x004fea0003900000 */
[----:B------:R-:W2:Y:S02]  /*d510*/  @!P1 SYNCS.PHASECHK.TRANS64 P1, [R3+URZ+0x60], R24 ;  /* 0x00006018030095a7 */ /* 0x000ea4000802007f */
[----:B--2---:R-:W-:Y:S05]  /*d520*/  @!P1 BRA `(.L_x_205) ;  /* 0xfffffffc00f09947 */ /* 0x004fea000383ffff */
[----:B------:R-:W-:Y:S05]  /*d530*/  BRA `(.L_x_260) ;  /* 0xffffffe000b87947 */ /* 0x000fea000383ffff */
.L_x_210:
[----:B--2---:R2:W3:Y:S02]  /*d540*/  SYNCS.PHASECHK.TRANS64.TRYWAIT P0, [R2+URZ+0x30840], R3 ;  /* 0x03084003020075a7 */ /* 0x0044e4000800017f */
[----:B---3--:R-:W-:Y:S05]  /*d550*/  @!P0 NANOSLEEP.SYNCS 0x989680 ;  /* 0x009896800000895d */ /* 0x008fea0003900000 */
[----:B------:R-:W3:Y:S02]  /*d560*/  @!P0 SYNCS.PHASECHK.TRANS64 P0, [R2+URZ+0x30840], R3 ;  /* 0x03084003020085a7 */ /* 0x000ee4000800007f */
[----:B---3--:R-:W-:Y:S05]  /*d570*/  @!P0 BRA `(.L_x_210) ;  /* 0xfffffffc00f08947 */ /* 0x008fea000383ffff */
[----:B------:R-:W-:Y:S05]  /*d580*/  BRA `(.L_x_261) ;  /* 0xffffffe400947947 */ /* 0x000fea000383ffff */
.L_x_212:
[----:B0-----:R0:W2:Y:S02]  /*d590*/  SYNCS.PHASECHK.TRANS64.TRYWAIT P1, [R2+URZ+0x60], R11 ;  /* 0x0000600b020075a7 */ /* 0x0010a4000802017f */
[----:B--2---:R-:W-:Y:S05]  /*d5a0*/  @!P1 NANOSLEEP.SYNCS 0x989680 ;  /* 0x009896800000995d */ /* 0x004fea0003900000 */
[----:B------:R-:W2:Y:S02]  /*d5b0*/  @!P1 SYNCS.PHASECHK.TRANS64 P1, [R2+URZ+0x60], R11 ;  /* 0x0000600b020095a7 */ /* 0x000ea4000802007f */
[----:B--2---:R-:W-:Y:S05]  /*d5c0*/  @!P1 BRA `(.L_x_212) ;  /* 0xfffffffc00f09947 */ /* 0x004fea000383ffff */
[----:B------:R-:W-:Y:S05]  /*d5d0*/  BRA `(.L_x_262) ;  /* 0xffffffe400fc7947 */ /* 0x000fea000383ffff */
.L_x_219:
[----:B---3--:R3:W4:Y:S02]  /*d5e0*/  SYNCS.PHASECHK.TRANS64.TRYWAIT P0, [R3+URZ+0x30860], R2 ;  /* 0x03086002030075a7 */ /* 0x008724000800017f */
[----:B----4-:R-:W-:Y:S05]  /*d5f0*/  @!P0 NANOSLEEP.SYNCS 0x989680 ;  /* 0x009896800000895d */ /* 0x010fea0003900000 */
[----:B------:R-:W4:Y:S02]  /*d600*/  @!P0 SYNCS.PHASECHK.TRANS64 P0, [R3+URZ+0x30860], R2 ;  /* 0x03086002030085a7 */ /* 0x000f24000800007f */
[----:B----4-:R-:W-:Y:S05]  /*d610*/  @!P0 BRA `(.L_x_219) ;  /* 0xfffffffc00f08947 */ /* 0x010fea000383ffff */
[----:B------:R-:W-:Y:S05]  /*d620*/  BRA `(.L_x_263) ;  /* 0xffffffe800bc7947 */ /* 0x000fea000383ffff */
.L_x_221:
[----:B------:R-:W-:Y:S01]  /*d630*/  BSSY B0, `(.L_x_264) ;  /* 0x0000008000007945 */ /* 0x000fe20003800000 */
[----:B0-----:R-:W-:Y:S02]  /*d640*/  IMAD.MOV.U32 R13, RZ, RZ, R16 ;  /* 0x000000ffff0d7224 */ /* 0x001fe400078e0010 */
[----:B------:R-:W-:Y:S02]  /*d650*/  IMAD.MOV.U32 R12, RZ, RZ, RZ ;  /* 0x000000ffff0c7224 */ /* 0x000fe400078e00ff */
[----:B------:R-:W-:Y:S02]  /*d660*/  IMAD.MOV.U32 R11, RZ, RZ, 0x1f ;  /* 0x0000001fff0b7424 */ /* 0x000fe400078e00ff */
[----:B------:R-:W-:-:S07]  /*d670*/  IMAD.MOV.U32 R15, RZ, RZ, -0x1 ;  /* 0xffffffffff0f7424 */ /* 0x000fce00078e00ff */
[----:B-12---:R-:W-:Y:S05]  /*d680*/  WARPSYNC.COLLECTIVE R15, `(.L_x_265) ;  /* 0x000000000f087348 */ /* 0x006fea0003c00000 */
[----:B------:R0:W3:Y:S02]  /*d690*/  SHFL.IDX P6, R14, R13, R12, R11 ;  /* 0x0000000c0d0e7389 */ /* 0x0000e400000c000b */
[----:B0123--:R-:W-:Y:S01]  /*d6a0*/  ENDCOLLECTIVE ;  /* 0x000000000000791b */ /* 0x00ffe20003800000 */
.L_x_265:
[----:B------:R-:W-:Y:S05]  /*d6b0*/  BSYNC B0 ;  /* 0x0000000000007941 */ /* 0x000fea0003800000 */
.L_x_264:
[----:B------:R-:W-:Y:S02]  /*d6c0*/  IMAD.MOV.U32 R13, RZ, RZ, R16 ;  /* 0x000000ffff0d7224 */ /* 0x000fe400078e0010 */
[----:B------:R-:W-:Y:S02]  /*d6d0*/  IMAD.MOV.U32 R12, RZ, RZ, 0x1 ;  /* 0x00000001ff0c7424 */ /* 0x000fe400078e00ff */
[----:B------:R-:W-:Y:S02]  /*d6e0*/  IMAD.MOV.U32 R11, RZ, RZ, 0x1f ;  /* 0x0000001fff0b7424 */ /* 0x000fe400078e00ff */
[----:B------:R-:W-:Y:S02]  /*d6f0*/  IMAD.MOV.U32 R15, RZ, RZ, -0x1 ;  /* 0xffffffffff0f7424 */ /* 0x000fe400078e00ff */
[----:B------:R-:W-:-:S07]  /*d700*/  IMAD.MOV.U32 R5, RZ, RZ, R14 ;  /* 0x000000ffff057224 */ /* 0x000fce00078e000e */
[----:B------:R-:W-:Y:S05]  /*d710*/  WARPSYNC.COLLECTIVE R15, `(.L_x_266) ;  /* 0x000000000f087348 */ /* 0x000fea0003c00000 */
[----:B------:R0:W1:Y:S02]  /*d720*/  SHFL.IDX P6, R14, R13, R12, R11 ;  /* 0x0000000c0d0e7389 */ /* 0x00006400000c000b */
[----:B01----:R-:W-:Y:S01]  /*d730*/  ENDCOLLECTIVE ;  /* 0x000000000000791b */ /* 0x003fe20003800000 */
.L_x_266:
[----:B------:R-:W-:Y:S01]  /*d740*/  IMAD.MOV.U32 R0, RZ, RZ, R14 ;  /* 0x000000ffff007224 */ /* 0x000fe200078e000e */
[----:B------:R-:W-:Y:S06]  /*d750*/  BRA `(.L_x_267) ;  /* 0xffffffec00047947 */ /* 0x000fec000383ffff */
.L_x_224:
[----:B------:R-:W-:Y:S01]  /*d760*/  BSSY B0, `(.L_x_268) ;  /* 0x0000008000007945 */ /* 0x000fe20003800000 */
[----:B0----5:R-:W-:Y:S02]  /*d770*/  IMAD.MOV.U32 R13, RZ, RZ, R2 ;  /* 0x000000ffff0d7224 */ /* 0x021fe400078e0002 */
[----:B------:R-:W-:Y:S02]  /*d780*/  IMAD.MOV.U32 R12, RZ, RZ, 0x1 ;  /* 0x00000001ff0c7424 */ /* 0x000fe400078e00ff */
[----:B------:R-:W-:Y:S02]  /*d790*/  IMAD.MOV.U32 R11, RZ, RZ, RZ ;  /* 0x000000ffff0b7224 */ /* 0x000fe400078e00ff */
[----:B------:R-:W-:-:S07]  /*d7a0*/  IMAD.MOV.U32 R15, RZ, RZ, -0x1 ;  /* 0xffffffffff0f7424 */ /* 0x000fce00078e00ff */
[----:B-1234-:R-:W-:Y:S05]  /*d7b0*/  WARPSYNC.COLLECTIVE R15, `(.L_x_269) ;  /* 0x000000000f087348 */ /* 0x01efea0003c00000 */
[----:B------:R0:W0:Y:S02]  /*d7c0*/  SHFL.UP P6, R14, R13, R12, R11 ;  /* 0x0400000c0d0e7389 */ /* 0x00002400000c000b */
[----:B01234-:R-:W-:Y:S01]  /*d7d0*/  ENDCOLLECTIVE ;  /* 0x000000000000791b */ /* 0x01ffe20003800000 */
.L_x_269:
[----:B------:R-:W-:Y:S05]  /*d7e0*/  BSYNC B0 ;  /* 0x0000000000007941 */ /* 0x000fea0003800000 */
.L_x_268:
[C---:B------:R-:W-:Y:S01]  /*d7f0*/  ISETP.NE.AND P0, PT, R27.reuse, RZ, PT ;  /* 0x000000ff1b00720c */ /* 0x040fe20003f05270 */
[----:B------:R-:W-:Y:S02]  /*d800*/  IMAD.MOV.U32 R12, RZ, RZ, 0x2 ;  /* 0x00000002ff0c7424 */ /* 0x000fe400078e00ff */
[----:B------:R-:W-:Y:S01]  /*d810*/  IMAD.MOV.U32 R11, RZ, RZ, RZ ;  /* 0x000000ffff0b7224 */ /* 0x000fe200078e00ff */
[----:B------:R-:W-:Y:S01]  /*d820*/  SEL R13, R14, RZ, P0 ;  /* 0x000000ff0e0d7207 */ /* 0x000fe20000000000 */
[----:B------:R-:W-:Y:S01]  /*d830*/  IMAD.MOV.U32 R15, RZ, RZ, -0x1 ;  /* 0xffffffffff0f7424 */ /* 0x000fe200078e00ff */
[----:B------:R-:W-:-:S03]  /*d840*/  ISETP.GE.U32.AND P0, PT, R27, 0x2, PT ;  /* 0x000000021b00780c */ /* 0x000fc60003f06070 */
[----:B------:R-:W-:-:S10]  /*d850*/  IMAD.IADD R13, R2, 0x1, R13 ;  /* 0x00000001020d7824 */ /* 0x000fd400078e020d */
[----:B------:R-:W-:Y:S05]  /*d860*/  WARPSYNC.COLLECTIVE R15, `(.L_x_270) ;  /* 0x000000000f087348 */ /* 0x000fea0003c00000 */
[----:B------:R0:W1:Y:S02]  /*d870*/  SHFL.UP P6, R14, R13, R12, R11 ;  /* 0x0400000c0d0e7389 */ /* 0x00006400000c000b */
[----:B01----:R-:W-:Y:S01]  /*d880*/  ENDCOLLECTIVE ;  /* 0x000000000000791b */ /* 0x003fe20003800000 */
.L_x_270:
[----:B------:R-:W-:Y:S01]  /*d890*/  IMAD.MOV.U32 R12, RZ, RZ, 0x4 ;  /* 0x00000004ff0c7424 */ /* 0x000fe200078e00ff */
[----:B------:R-:W-:Y:S02]  /*d8a0*/  SEL R14, R14, RZ, P0 ;  /* 0x000000ff0e0e7207 */ /* 0x000fe40000000000 */
[----:B------:R-:W-:-:S03]  /*d8b0*/  ISETP.GE.U32.AND P0, PT, R27, 0x4, PT ;  /* 0x000000041b00780c */ /* 0x000fc60003f06070 */
[----:B------:R-:W-:-:S04]  /*d8c0*/  IMAD.IADD R3, R13, 0x1, R14 ;  /* 0x000000010d037824 */ /* 0x000fc800078e020e */
[----:B------:R-:W-:-:S07]  /*d8d0*/  IMAD.MOV.U32 R13, RZ, RZ, R3 ;  /* 0x000000ffff0d7224 */ /* 0x000fce00078e0003 */
[----:B------:R-:W-:Y:S05]  /*d8e0*/  WARPSYNC.COLLECTIVE R15, `(.L_x_271) ;  /* 0x000000000f087348 */ /* 0x000fea0003c00000 */
[----:B------:R0:W1:Y:S02]  /*d8f0*/  SHFL.UP P6, R14, R13, R12, R11 ;  /* 0x0400000c0d0e7389 */ /* 0x00006400000c000b */
[----:B01----:R-:W-:Y:S01]  /*d900*/  ENDCOLLECTIVE ;  /* 0x000000000000791b */ /* 0x003fe20003800000 */
.L_x_271:
        /* <DEDUP_REMOVED lines=8> */
.L_x_272:
        /* <DEDUP_REMOVED lines=8> */
.L_x_273:
[----:B------:R-:W-:Y:S02]  /*da10*/  IMAD.MOV.U32 R12, RZ, RZ, 0x1f ;  /* 0x0000001fff0c7424 */ /* 0x000fe400078e00ff */
[----:B------:R-:W-:Y:S01]  /*da20*/  IMAD.MOV.U32 R11, RZ, RZ, 0x1f ;  /* 0x0000001fff0b7424 */ /* 0x000fe200078e00ff */
[----:B------:R-:W-:-:S05]  /*da30*/  SEL R8, R14, RZ, P0 ;  /* 0x000000ff0e087207 */ /* 0x000fca0000000000 */
[----:B------:R-:W-:-:S04]  /*da40*/  IMAD.IADD R8, R7, 0x1, R8 ;  /* 0x0000000107087824 */ /* 0x000fc800078e0208 */
[----:B------:R-:W-:-:S07]  /*da50*/  IMAD.MOV.U32 R13, RZ, RZ, R8 ;  /* 0x000000ffff0d7224 */ /* 0x000fce00078e0008 */
[----:B------:R-:W-:Y:S05]  /*da60*/  WARPSYNC.COLLECTIVE R15, `(.L_x_274) ;  /* 0x000000000f087348 */ /* 0x000fea0003c00000 */
[----:B------:R0:W1:Y:S02]  /*da70*/  SHFL.IDX P6, R14, R13, R12, R11 ;  /* 0x0000000c0d0e7389 */ /* 0x00006400000c000b */
[----:B01----:R-:W-:Y:S01]  /*da80*/  ENDCOLLECTIVE ;  /* 0x000000000000791b */ /* 0x003fe20003800000 */
.L_x_274:
[----:B------:R-:W-:Y:S05]  /*da90*/  BRA `(.L_x_275) ;  /* 0xffffffe800c07947 */ /* 0x000fea000383ffff */
.L_x_229:
[----:B------:R-:W-:Y:S01]  /*daa0*/  BSSY B0, `(.L_x_276) ;  /* 0x0000008000007945 */ /* 0x000fe20003800000 */
[----:B-----5:R-:W-:Y:S02]  /*dab0*/  IMAD.MOV.U32 R13, RZ, RZ, R2 ;  /* 0x000000ffff0d7224 */ /* 0x020fe400078e0002 */
[----:B------:R-:W-:Y:S02]  /*dac0*/  IMAD.MOV.U32 R12, RZ, RZ, 0x1 ;  /* 0x00000001ff0c7424 */ /* 0x000fe400078e00ff */
[----:B------:R-:W-:Y:S02]  /*dad0*/  IMAD.MOV.U32 R11, RZ, RZ, RZ ;  /* 0x000000ffff0b7224 */ /* 0x000fe400078e00ff */
[----:B------:R-:W-:-:S07]  /*dae0*/  IMAD.MOV.U32 R15, RZ, RZ, -0x1 ;  /* 0xffffffffff0f7424 */ /* 0x000fce00078e00ff */
[----:B012---:R-:W-:Y:S05]  /*daf0*/  WARPSYNC.COLLECTIVE R15, `(.L_x_277) ;  /* 0x000000000f087348 */ /* 0x007fea0003c00000 */
[----:B------:R3:W4:Y:S02]  /*db00*/  SHFL.UP P6, R14, R13, R12, R11 ;  /* 0x0400000c0d0e7389 */ /* 0x00072400000c000b */
[----:B01234-:R-:W-:Y:S01]  /*db10*/  ENDCOLLECTIVE ;  /* 0x000000000000791b */ /* 0x01ffe20003800000 */
.L_x_277:
[----:B------:R-:W-:Y:S05]  /*db20*/  BSYNC B0 ;  /* 0x0000000000007941 */ /* 0x000fea0003800000 */
.L_x_276:
        /* <DEDUP_REMOVED lines=10> */
.L_x_278:
        /* <DEDUP_REMOVED lines=8> */
.L_x_279:
        /* <DEDUP_REMOVED lines=8> */
.L_x_280:
        /* <DEDUP_REMOVED lines=8> */
.L_x_281:
        /* <DEDUP_REMOVED lines=8> */
.L_x_282:
[----:B------:R-:W-:Y:S05]  /*ddd0*/  BRA `(.L_x_283) ;  /* 0xffffffe8009c7947 */ /* 0x000fea000383ffff */
.L_x_231:
[----:B------:R-:W-:Y:S01]  /*dde0*/  BSSY B0, `(.L_x_284) ;  /* 0x0000006000007945 */ /* 0x000fe20003800000 */
[----:B------:R-:W-:Y:S01]  /*ddf0*/  PLOP3.LUT P6, PT, P6, PT, PT, 0x8, 0x0 ;  /* 0x000000000000781c */ /* 0x000fe200037ce170 */
[----:B------:R-:W-:-:S12]  /*de00*/  IMAD.MOV.U32 R15, RZ, RZ, -0x1 ;  /* 0xffffffffff0f7424 */ /* 0x000fd800078e00ff */
[----:B012---:R-:W-:Y:S05]  /*de10*/  WARPSYNC.COLLECTIVE R15, `(.L_x_285) ;  /* 0x000000000f087348 */ /* 0x007fea0003c00000 */
[----:B------:R-:W-:Y:S01]  /*de20*/  VOTE.ANY R14, PT, P6 ;  /* 0x00000000000e7806 */ /* 0x000fe200030e0100 */
[----:B012---:R-:W-:Y:S06]  /*de30*/  ENDCOLLECTIVE ;  /* 0x000000000000791b */ /* 0x007fec0003800000 */
.L_x_285:
[----:B------:R-:W-:Y:S05]  /*de40*/  BSYNC B0 ;  /* 0x0000000000007941 */ /* 0x000fea0003800000 */
.L_x_284:
[----:B------:R-:W-:Y:S02]  /*de50*/  IMAD.MOV.U32 R3, RZ, RZ, R14 ;  /* 0x000000ffff037224 */ /* 0x000fe400078e000e */
[----:B------:R-:W-:Y:S02]  /*de60*/  IMAD.MOV.U32 R13, RZ, RZ, R2 ;  /* 0x000000ffff0d7224 */ /* 0x000fe400078e0002 */
[----:B------:R-:W0:Y:S01]  /*de70*/  POPC R0, R3 ;  /* 0x0000000300007309 */ /* 0x000e220000000000 */
[----:B------:R-:W-:Y:S02]  /*de80*/  IMAD.MOV.U32 R11, RZ, RZ, 0x1f ;  /* 0x0000001fff0b7424 */ /* 0x000fe400078e00ff */
[----:B------:R-:W-:Y:S02]  /*de90*/  IMAD.MOV.U32 R15, RZ, RZ, -0x1 ;  /* 0xffffffffff0f7424 */ /* 0x000fe400078e00ff */
[----:B0-----:R-:W-:-:S07]  /*dea0*/  IMAD.MOV.U32 R12, RZ, RZ, R0 ;  /* 0x000000ffff0c7224 */ /* 0x001fce00078e0000 */
[----:B------:R-:W-:Y:S05]  /*deb0*/  WARPSYNC.COLLECTIVE R15, `(.L_x_286) ;  /* 0x000000000f087348 */ /* 0x000fea0003c00000 */
[----:B------:R0:W1:Y:S02]  /*dec0*/  SHFL.IDX P6, R14, R13, R12, R11 ;  /* 0x0000000c0d0e7389 */ /* 0x00006400000c000b */
[----:B01----:R-:W-:Y:S01]  /*ded0*/  ENDCOLLECTIVE ;  /* 0x000000000000791b */ /* 0x003fe20003800000 */
.L_x_286:
[----:B------:R-:W-:Y:S01]  /*dee0*/  IMAD.MOV.U32 R17, RZ, RZ, R14 ;  /* 0x000000ffff117224 */ /* 0x000fe200078e000e */
[----:B------:R-:W-:Y:S06]  /*def0*/  BRA `(.L_x_287) ;  /* 0xffffffe8008c7947 */ /* 0x000fec000383ffff */
.L_x_233:
[----:B------:R-:W-:Y:S01]  /*df00*/  BSSY B0, `(.L_x_288) ;  /* 0x0000007000007945 */ /* 0x000fe20003800000 */
[----:B------:R-:W-:Y:S02]  /*df10*/  IMAD.MOV.U32 R13, RZ, RZ, R8 ;  /* 0x000000ffff0d7224 */ /* 0x000fe400078e0008 */
[----:B------:R-:W-:Y:S02]  /*df20*/  IMAD.MOV.U32 R11, RZ, RZ, 0x1f ;  /* 0x0000001fff0b7424 */ /* 0x000fe400078e00ff */
[----:B------:R-:W-:-:S07]  /*df30*/  IMAD.MOV.U32 R15, RZ, RZ, -0x1 ;  /* 0xffffffffff0f7424 */ /* 0x000fce00078e00ff */
[----:B01234-:R-:W-:Y:S05]  /*df40*/  WARPSYNC.COLLECTIVE R15, `(.L_x_289) ;  /* 0x000000000f087348 */ /* 0x01ffea0003c00000 */
[----:B------:R0:W0:Y:S02]  /*df50*/  SHFL.IDX P6, R14, R13, R12, R11 ;  /* 0x0000000c0d0e7389 */ /* 0x00002400000c000b */
[----:B01234-:R-:W-:Y:S01]  /*df60*/  ENDCOLLECTIVE ;  /* 0x000000000000791b */ /* 0x01ffe20003800000 */
.L_x_289:
[----:B------:R-:W-:Y:S05]  /*df70*/  BSYNC B0 ;  /* 0x0000000000007941 */ /* 0x000fea0003800000 */
.L_x_288:
[----:B------:R-:W-:Y:S05]  /*df80*/  BRA `(.L_x_232) ;  /* 0xffffffe800847947 */ /* 0x000fea000383ffff */
.L_x_237:
[----:B0-----:R0:W2:Y:S02]  /*df90*/  SYNCS.PHASECHK.TRANS64.TRYWAIT P0, [R9+URZ+0x30820], R0 ;  /* 0x03082000090075a7 */ /* 0x0010a4000800017f */
[----:B--2---:R-:W-:Y:S05]  /*dfa0*/  @!P0 NANOSLEEP.SYNCS 0x989680 ;  /* 0x009896800000895d */ /* 0x004fea0003900000 */
[----:B------:R-:W2:Y:S02]  /*dfb0*/  @!P0 SYNCS.PHASECHK.TRANS64 P0, [R9+URZ+0x30820], R0 ;  /* 0x03082000090085a7 */ /* 0x000ea4000800007f */
[----:B--2---:R-:W-:Y:S05]  /*dfc0*/  @!P0 BRA `(.L_x_237) ;  /* 0xfffffffc00f08947 */ /* 0x004fea000383ffff */
[----:B------:R-:W-:Y:S05]  /*dfd0*/  BRA `(.L_x_290) ;  /* 0xffffffec00607947 */ /* 0x000fea000383ffff */
.L_x_238:
        /* <DEDUP_REMOVED lines=8> */
[----:B01----:R-:W-:Y:S05]  /*e060*/  WARPSYNC.COLLECTIVE R15, `(.L_x_292) ;  /* 0x000000000f087348 */ /* 0x003fea0003c00000 */
[----:B------:R2:W3:Y:S02]  /*e070*/  SHFL.IDX P6, R14, R13, R12, R11 ;  /* 0x0000000c0d0e7389 */ /* 0x0004e400000c000b */
[----:B0123--:R-:W-:Y:S01]  /*e080*/  ENDCOLLECTIVE ;  /* 0x000000000000791b */ /* 0x00ffe20003800000 */
.L_x_292:
[----:B------:R-:W-:Y:S05]  /*e090*/  BSYNC B0 ;  /* 0x0000000000007941 */ /* 0x000fea0003800000 */
.L_x_291:
[----:B------:R-:W-:Y:S05]  /*e0a0*/  BRA `(.L_x_293) ;  /* 0xffffffec00487947 */ /* 0x000fea000383ffff */
.L_x_241:
[----:B------:R-:W-:Y:S01]  /*e0b0*/  BSSY B1, `(.L_x_294) ;  /* 0x0000006000017945 */ /* 0x000fe20003800000 */
[----:B------:R-:W-:-:S07]  /*e0c0*/  IMAD.MOV.U32 R15, RZ, RZ, -0x1 ;  /* 0xffffffffff0f7424 */ /* 0x000fce00078e00ff */
[----:B01----:R-:W-:Y:S05]  /*e0d0*/  WARPSYNC.COLLECTIVE R15, `(.L_x_295) ;  /* 0x000000000f0c7348 */ /* 0x003fea0003c00000 */
[----:B------:R-:W-:Y:S02]  /*e0e0*/  ELECT P6, UR62, PT ;  /* 0x00000000003e782f */ /* 0x000fe400038c0000 */
[----:B------:R-:W-:Y:S01]  /*e0f0*/  MOV R14, UR62 ;  /* 0x0000003e000e7c02 */ /* 0x000fe20008000f00 */
[----:B01----:R-:W-:Y:S10]  /*e100*/  ENDCOLLECTIVE ;  /* 0x000000000000791b */ /* 0x003ff40003800000 */
.L_x_295:
[----:B------:R-:W-:Y:S05]  /*e110*/  BSYNC B1 ;  /* 0x0000000000017941 */ /* 0x000fea0003800000 */
.L_x_294:
[----:B------:R-:W-:Y:S05]  /*e120*/  BRA `(.L_x_296) ;  /* 0xffffffec00407947 */ /* 0x000fea000383ffff */
.L_x_243:
[----:B0-----:R0:W2:Y:S02]  /*e130*/  SYNCS.PHASECHK.TRANS64.TRYWAIT P0, [R7+URZ], R2 ;  /* 0x00000002070075a7 */ /* 0x0010a4000800017f */
[----:B--2---:R-:W-:Y:S05]  /*e140*/  @!P0 NANOSLEEP.SYNCS 0x989680 ;  /* 0x009896800000895d */ /* 0x004fea0003900000 */
[----:B------:R-:W2:Y:S02]  /*e150*/  @!P0 SYNCS.PHASECHK.TRANS64 P0, [R7+URZ], R2 ;  /* 0x00000002070085a7 */ /* 0x000ea4000800007f */
[----:B--2---:R-:W-:Y:S05]  /*e160*/  @!P0 BRA `(.L_x_243) ;  /* 0xfffffffc00f08947 */ /* 0x004fea000383ffff */
[----:B------:R-:W-:Y:S05]  /*e170*/  BRA `(.L_x_297) ;  /* 0xffffffec00747947 */ /* 0x000fea000383ffff */
.L_x_244:
[----:B--2---:R2:W3:Y:S02]  /*e180*/  SYNCS.PHASECHK.TRANS64.TRYWAIT P0, [R3+URZ], R0 ;  /* 0x00000000030075a7 */ /* 0x0044e4000800017f */
[----:B---3--:R-:W-:Y:S05]  /*e190*/  @!P0 NANOSLEEP.SYNCS 0x989680 ;  /* 0x009896800000895d */ /* 0x008fea0003900000 */
[----:B------:R-:W3:Y:S02]  /*e1a0*/  @!P0 SYNCS.PHASECHK.TRANS64 P0, [R3+URZ], R0 ;  /* 0x00000000030085a7 */ /* 0x000ee4000800007f */
[----:B---3--:R-:W-:Y:S05]  /*e1b0*/  @!P0 BRA `(.L_x_244) ;  /* 0xfffffffc00f08947 */ /* 0x008fea000383ffff */
[----:B------:R-:W-:Y:S05]  /*e1c0*/  BRA `(.L_x_298) ;  /* 0xffffffec00687947 */ /* 0x000fea000383ffff */
.L_x_246:
[----:B--2---:R2:W3:Y:S02]  /*e1d0*/  SYNCS.PHASECHK.TRANS64.TRYWAIT P0, [R5+URZ], R2 ;  /* 0x00000002050075a7 */ /* 0x0044e4000800017f */
[----:B---3--:R-:W-:Y:S05]  /*e1e0*/  @!P0 NANOSLEEP.SYNCS 0x989680 ;  /* 0x009896800000895d */ /* 0x008fea0003900000 */
[----:B------:R-:W3:Y:S02]  /*e1f0*/  @!P0 SYNCS.PHASECHK.TRANS64 P0, [R5+URZ], R2 ;  /* 0x00000002050085a7 */ /* 0x000ee4000800007f */
[----:B---3--:R-:W-:Y:S05]  /*e200*/  @!P0 BRA `(.L_x_246) ;  /* 0xfffffffc00f08947 */ /* 0x008fea000383ffff */
[----:B------:R-:W-:Y:S05]  /*e210*/  BRA `(.L_x_299) ;  /* 0xffffffec006c7947 */ /* 0x000fea000383ffff */
.L_x_300:
        /* <DEDUP_REMOVED lines=14> */
.L_x_2277:


//--------------------- .text._ZN7cutlass13device_kernelIN5flash11enable_sm90INS1_16FlashAttnFwdSm90INS1_25CollectiveMainloopFwdSm90ILi2EN4cute5tupleIJNS5_1CILi1EEES8_S8_EEENS6_IJNS7_ILi192EEESA_NS7_ILi64EEEEEELi64ENS_10bfloat16_tEfNS_4arch4Sm90ELb0ELb0ELb0ELb1ELb0ELb1ELb0ELb0ELb1ELb0ELb0ELb0EEENS1_21CollectiveEpilogueFwdINS6_IJSA_SB_SA_EEES9_SD_SF_Li384ELb1ELb0ELb0ELb0EEENS1_36VarlenDynamicPersistentTileSchedulerILi192ELi192ELi384ELi32ELb0ELb0ELb1ELb0ELb1ELb1EEEEEEEEEvNT_6ParamsE --------------------------
	.section	.text._ZN7cutlass13device_kernelIN5flash11enable_sm90INS1_16FlashAttnFwdSm90INS1_25CollectiveMainloopFwdSm90ILi2EN4cute5tupleIJNS5_1CILi1EEES8_S8_EEENS6_IJNS7_ILi192EEESA_NS7_ILi64EEEEEELi64ENS_10bfloat16_tEfNS_4arch4Sm90ELb0ELb0ELb0ELb1ELb0ELb1ELb0ELb0ELb1ELb0ELb0ELb0EEENS1_21CollectiveEpilogueFwdINS6_IJSA_SB_SA_EEES9_SD_SF_Li384ELb1ELb0ELb0ELb0EEENS1_36VarlenDynamicPersistentTileSchedulerILi192ELi192ELi384ELi32ELb0ELb0ELb1ELb0ELb1ELb1EEEEEEEEEvNT_6ParamsE,"ax",@progbits
	.align	128
.text._ZN7cutlass13device_kernelIN5flash11enable_sm90INS1_16FlashAttnFwdSm90INS1_25CollectiveMainloopFwdSm90ILi2EN4cute5tupleIJNS5_1CILi1EEES8_S8_EEENS6_IJNS7_ILi192EEESA_NS7_ILi64EEEEEELi64ENS_10bfloat16_tEfNS_4arch4Sm90ELb0ELb0ELb0ELb1ELb0ELb1ELb0ELb0ELb1ELb0ELb0ELb0EEENS1_21CollectiveEpilogueFwdINS6_IJSA_SB_SA_EEES9_SD_SF_Li384ELb1ELb0ELb0ELb0EEENS1_36VarlenDynamicPersistentTileSchedulerILi192ELi192ELi384ELi32ELb0ELb0ELb1ELb0ELb1ELb1EEEEEEEEEvNT_6ParamsE:
        .type           _ZN7cutlass13device_kernelIN5flash11enable_sm90INS1_16FlashAttnFwdSm90INS1_25CollectiveMainloopFwdSm90ILi2EN4cute5tupleIJNS5_1CILi1EEES8_S8_EEENS6_IJNS7_ILi192EEESA_NS7_ILi64EEEEEELi64ENS_10bfloat16_tEfNS_4arch4Sm90ELb0ELb0ELb0ELb1ELb0ELb1ELb0ELb0ELb1ELb0ELb0ELb0EEENS1_21CollectiveEpilogueFwdINS6_IJSA_SB_SA_EEES9_SD_SF_Li384ELb1ELb0ELb0ELb0EEENS1_36VarlenDynamicPersistentTileSchedulerILi192ELi192ELi384ELi32ELb0ELb0ELb1ELb0ELb1ELb1EEEEEEEEEvNT_6ParamsE,@function
        .size           _ZN7cutlass13device_kernelIN5flash11enable_sm90INS1_16FlashAttnFwdSm90INS1_25CollectiveMainloopFwdSm90ILi2EN4cute5tupleIJNS5_1CILi1EEES8_S8_EEENS6_IJNS7_ILi192EEESA_NS7_ILi64EEEEEELi64ENS_10bfloat16_tEfNS_4arch4Sm90ELb0ELb0ELb0ELb1ELb0ELb1ELb0ELb0ELb1ELb0ELb0ELb0EEENS1_21CollectiveEpilogueFwdINS6_IJSA_SB_SA_EEES9_SD_SF_Li384ELb1ELb0ELb0ELb0EEENS1_36VarlenDynamicPersistentTileSchedulerILi192ELi192ELi384ELi32ELb0ELb0ELb1ELb0ELb1ELb1EEEEEEEEEvNT_6ParamsE,(.L_x_2278 - _ZN7cutlass13device_kernelIN5flash11enable_sm90INS1_16FlashAttnFwdSm90INS1_25CollectiveMainloopFwdSm90ILi2EN4cute5tupleIJNS5_1CILi1EEES8_S8_EEENS6_IJNS7_ILi192EEESA_NS7_ILi64EEEEEELi64ENS_10bfloat16_tEfNS_4arch4Sm90ELb0ELb0ELb0ELb1ELb0ELb1ELb0ELb0ELb1ELb0ELb0ELb0EEENS1_21CollectiveEpilogueFwdINS6_IJSA_SB_SA_EEES9_SD_SF_Li384ELb1ELb0ELb0ELb0EEENS1_36VarlenDynamicPersistentTileSchedulerILi192ELi192ELi384ELi32ELb0ELb0ELb1ELb0ELb1ELb1EEEEEEEEEvNT_6ParamsE)
        .other          _ZN7cutlass13device_kernelIN5flash11enable_sm90INS1_16FlashAttnFwdSm90INS1_25CollectiveMainloopFwdSm90ILi2EN4cute5tupleIJNS5_1CILi1EEES8_S8_EEENS6_IJNS7_ILi192EEESA_NS7_ILi64EEEEEELi64ENS_10bfloat16_tEfNS_4arch4Sm90ELb0ELb0ELb0ELb1ELb0ELb1ELb0ELb0ELb1ELb0ELb0ELb0EEENS1_21CollectiveEpilogueFwdINS6_IJSA_SB_SA_EEES9_SD_SF_Li384ELb1ELb0ELb0ELb0EEENS1_36VarlenDynamicPersistentTileSchedulerILi192ELi192ELi384ELi32ELb0ELb0ELb1ELb0ELb1ELb1EEEEEEEEEvNT_6ParamsE,@"STO_CUDA_ENTRY STV_DEFAULT"
_ZN7cutlass13device_kernelIN5flash11enable_sm90INS1_16FlashAttnFwdSm90INS1_25CollectiveMainloopFwdSm90ILi2EN4cute5tupleIJNS5_1CILi1EEES8_S8_EEENS6_IJNS7_ILi192EEESA_NS7_ILi64EEEEEELi64ENS_10bfloat16_tEfNS_4arch4Sm90ELb0ELb0ELb0ELb1ELb0ELb1ELb0ELb0ELb1ELb0ELb0ELb0EEENS1_21CollectiveEpilogueFwdINS6_IJSA_SB_SA_EEES9_SD_SF_Li384ELb1ELb0ELb0ELb0EEENS1_36VarlenDynamicPersistentTileSchedulerILi192ELi192ELi384ELi32ELb0ELb0ELb1ELb0ELb1ELb1EEEEEEEEEvNT_6ParamsE:
[----:B------:R-:W0:Y:S02]  /*0000*/  LDC R1, c[0x0][0x28] ;  /* 0x00000a00ff017b82 */ /* 0x000e240000000800 */
[----:B0-----:R-:W-:Y:S01]  /*0010*/  VIADD R1, R1, 0xffffffa0 ;  /* 0xffffffa001017836 */ /* 0x001fe20000000000 */
[----:B------:R-:W0:Y:S01]  /*0020*/  S2R R3, SR_TID.X ;  /* 0x0000000000037919 */ /* 0x000e220000002100 */
[----:B------:R-:W-:Y:S01]  /*0030*/  ELECT P0, URZ, PT ;  /* 0x00000000003f782f */ /* 0x000fe20003800000 */
[----:B------:R-:W-:Y:S01]  /*0040*/  BSSY B0, `(.L_x_301) ;  /* 0x0000016000007945 */ /* 0x000fe20003800000 */
[----:B0-----:R-:W-:-:S05]  /*0050*/  SHF.R.U32.HI R0, RZ, 0x5, R3 ;  /* 0x00000005ff007819 */ /* 0x001fca0000011603 */
[----:B------:R-:W0:Y:S02]  /*0060*/  SHFL.IDX PT, R2, R0, RZ, 0x1f ;  /* 0x00001fff00027589 */ /* 0x000e2400000e0000 */
[----:B0-----:R-:W-:-:S13]  /*0070*/  ISETP.EQ.AND P0, PT, R2, RZ, P0 ;  /* 0x000000ff0200720c */ /* 0x001fda0000702270 */
[----:B------:R-:W-:Y:S05]  /*0080*/  @!P0 BRA `(.L_x_302) ;  /* 0x0000000000448947 */ /* 0x000fea0003800000 */
[----:B------:R-:W-:Y:S02]  /*0090*/  ULDC.64 UR4, c[0x0][0x198] ;  /* 0x0000660000047ab9 */ /* 0x000fe40000000a00 */
[----:B------:R-:W-:Y:S02]  /*00a0*/  UIADD3 UR6, UP0, UR4, 0x270, URZ ;  /* 0x0000027004067890 */ /* 0x000fe4000ff1e03f */
[----:B------:R-:W-:Y:S02]  /*00b0*/  UIADD3 UR8, UP1, UR4, 0x370, URZ ;  /* 0x0000037004087890 */ /* 0x000fe4000ff3e03f */
[----:B------:R-:W-:Y:S02]  /*00c0*/  UIADD3 UR10, UP2, UR4, 0x470, URZ ;  /* 0x00000470040a7890 */ /* 0x000fe4000ff5e03f */
[----:B------:R-:W-:Y:S02]  /*00d0*/  UIADD3 UR12, UP3, UR4, 0x570, URZ ;  /* 0x00000570040c7890 */ /* 0x000fe4000ff7e03f */
[----:B------:R-:W-:-:S02]  /*00e0*/  UIADD3 UR4, UP4, UR4, 0x670, URZ ;  /* 0x0000067004047890 */ /* 0x000fc4000ff9e03f */
[----:B------:R-:W-:Y:S02]  /*00f0*/  UIADD3.X UR7, URZ, UR5, URZ, UP0, !UPT ;  /* 0x000000053f077290 */ /* 0x000fe400087fe43f */
[----:B------:R-:W-:Y:S02]  /*0100*/  UIADD3.X UR9, URZ, UR5, URZ, UP1, !UPT ;  /* 0x000000053f097290 */ /* 0x000fe40008ffe43f */
[----:B------:R-:W-:Y:S02]  /*0110*/  UIADD3.X UR11, URZ, UR5, URZ, UP2, !UPT ;  /* 0x000000053f0b7290 */ /* 0x000fe400097fe43f */
[----:B------:R-:W-:Y:S02]  /*0120*/  UIADD3.X UR13, URZ, UR5, URZ, UP3, !UPT ;  /* 0x000000053f0d7290 */ /* 0x000fe40009ffe43f */
[----:B------:R-:W-:Y:S01]  /*0130*/  UIADD3.X UR5, URZ, UR5, URZ, UP4, !UPT ;  /* 0x000000053f057290 */ /* 0x000fe2000a7fe43f */
[----:B------:R0:W-:Y:S02]  /*0140*/  UTMACCTL.PF [UR6] ;  /* 0x00000000060079b9 */ /* 0x0001e40008040000 */
[----:B------:R0:W-:Y:S02]  /*0150*/  UTMACCTL.PF [UR8] ;  /* 0x00000000080079b9 */ /* 0x0001e40008040000 */
[----:B------:R0:W-:Y:S02]  /*0160*/  UTMACCTL.PF [UR10] ;  /* 0x000000000a0079b9 */ /* 0x0001e40008040000 */
[----:B------:R0:W-:Y:S02]  /*0170*/  UTMACCTL.PF [UR12] ;  /* 0x000000000c0079b9 */ /* 0x0001e40008040000 */
[----:B------:R0:W-:Y:S02]  /*0180*/  UTMACCTL.PF [UR4] ;  /* 0x00000000040079b9 */ /* 0x0001e40008040000 */
[----:B0-----:R-:W-:Y:S01]  /*0190*/  NOP ;  /* 0x0000000000007918 */ /* 0x001fe20000000000 */
.L_x_302:
[----:B------:R-:W-:Y:S05]  /*01a0*/  BSYNC B0 ;  /* 0x0000000000007941 */ /* 0x000fea0003800000 */
.L_x_301:
[----:B------:R-:W-:Y:S01]  /*01b0*/  VOTEU.ANY UP0, P0 ;  /* 0x00000000003f7886 */ /* 0x000fe20000000100 */
[----:B------:R-:W0:Y:S01]  /*01c0*/  SHFL.IDX PT, R2, R0, RZ, 0x1f ;  /* 0x00001fff00027589 */ /* 0x000e2200000e0000 */
[----:B------:R-:W-:Y:S01]  /*01d0*/  UMOV UR4, 0x1 ;  /* 0x0000000100047882 */ /* 0x000fe20000000000 */
[----:B------:R-:W-:Y:S01]  /*01e0*/  UMOV UR7, 0x180 ;  /* 0x0000018000077882 */ /* 0x000fe20000000000 */
[----:B------:R-:W-:Y:S01]  /*01f0*/  SHF.R.U32.HI R3, RZ, 0x7, R3 ;  /* 0x00000007ff037819 */ /* 0x000fe20000011603 */
[----:B------:R-:W1:Y:S01]  /*0200*/  @UP0 S2UR UR8, SR_CgaCtaId ;  /* 0x00000000000809c3 */ /* 0x000e620000008800 */
[----:B------:R-:W-:Y:S01]  /*0210*/  @UP0 UMOV UR6, 0x400 ;  /* 0x0000040000060882 */ /* 0x000fe20000000000 */
[----:B------:R-:W-:-:S04]  /*0220*/  @UP0 UIADD3 UR4, -UR4, 0x100000, URZ ;  /* 0x0010000004040890 */ /* 0x000fc8000fffe13f */
[----:B------:R-:W-:Y:S02]  /*0230*/  @UP0 USHF.L.U32 UR5, UR4, 0xb, URZ ;  /* 0x0000000b04050899 */ /* 0x000fe4000800063f */
[----:B------:R-:W-:Y:S01]  /*0240*/  @UP0 USHF.L.U32 UR4, UR4, 0x1, URZ ;  /* 0x0000000104040899 */ /* 0x000fe2000800063f */
[----:B------:R-:W-:Y:S01]  /*0250*/  VOTEU.ANY UP1, P0 ;  /* 0x00000000003f7886 */ /* 0x000fe20000020100 */
[----:B0-----:R-:W-:Y:S02]  /*0260*/  ISETP.NE.AND P1, PT, R2, RZ, PT ;  /* 0x000000ff0200720c */ /* 0x001fe40003f25270 */
[----:B------:R0:W2:Y:S01]  /*0270*/  SHFL.IDX PT, R2, R3, RZ, 0x1f ;  /* 0x00001fff03027589 */ /* 0x0000a200000e0000 */
[----:B-1----:R-:W-:Y:S02]  /*0280*/  @UP0 ULEA UR8, UR8, UR6, 0x18 ;  /* 0x0000000608080291 */ /* 0x002fe4000f8ec03f */
[----:B------:R-:W-:-:S04]  /*0290*/  @UP0 UIADD3 UR6, -UR7, 0x100000, URZ ;  /* 0x0010000007060890 */ /* 0x000fc8000fffe13f */
[----:B------:R-:W-:Y:S02]  /*02a0*/  @UP0 USHF.L.U32 UR7, UR6, 0xb, URZ ;  /* 0x0000000b06070899 */ /* 0x000fe4000800063f */
[----:B------:R-:W-:Y:S01]  /*02b0*/  @UP0 USHF.L.U32 UR6, UR6, 0x1, URZ ;  /* 0x0000000106060899 */ /* 0x000fe2000800063f */
[----:B------:R-:W-:Y:S01]  /*02c0*/  VOTEU.ANY UP0, P0 ;  /* 0x00000000003f7886 */ /* 0x000fe20000000100 */
[----:B------:R-:W1:Y:S04]  /*02d0*/  FENCE.VIEW.ASYNC.S ;  /* 0x00000000000073c6 */ /* 0x000e680000000000 */
[----:B-1----:R0:W1:Y:S06]  /*02e0*/  @UP0 SYNCS.EXCH.64 URZ, [UR8+0x30800], UR4 ;  /* 0x03080004083f05b2 */ /* 0x00206c0008000100 */
[----:B------:R0:W3:Y:S02]  /*02f0*/  @UP1 SYNCS.EXCH.64 URZ, [UR8+0x30820], UR6 ;  /* 0x03082006083f15b2 */ /* 0x0000e40008000100 */
[----:B0-----:R-:W-:Y:S05]  /*0300*/  @P1 BRA `(.L_x_303) ;  /* 0x0000000000481947 */ /* 0x001fea0003800000 */
[----:B------:R-:W0:Y:S01]  /*0310*/  S2UR UR5, SR_CgaCtaId ;  /* 0x00000000000579c3 */ /* 0x000e220000008800 */
        /* <DEDUP_REMOVED lines=15> */
[----:B------:R0:W0:Y:S01]  /*0410*/  SYNCS.EXCH.64 URZ, [UR8+0x30848], UR4 ;  /* 0x03084804083f75b2 */ /* 0x0000220008000100 */
[----:B------:R-:W-:Y:S01]  /*0420*/  NOP ;  /* 0x0000000000007918 */ /* 0x000fe20000000000 */
.L_x_303:
[----:B------:R-:W5:Y:S01]  /*0430*/  SHFL.IDX PT, R3, R0, RZ, 0x1f ;  /* 0x00001fff00037589 */ /* 0x000f6200000e0000 */
[----:B------:R-:W-:Y:S01]  /*0440*/  NOP ;  /* 0x0000000000007918 */ /* 0x000fe20000000000 */
[----:B-----5:R-:W-:-:S13]  /*0450*/  ISETP.NE.AND P0, PT, R3, RZ, PT ;  /* 0x000000ff0300720c */ /* 0x020fda0003f05270 */
        /* <DEDUP_REMOVED lines=17> */
[----:B------:R0:W0:Y:S01]  /*0570*/  SYNCS.EXCH.64 URZ, [UR8+0x30868], UR6 ;  /* 0x03086806083f75b2 */ /* 0x0000220008000100 */
[----:B------:R-:W-:Y:S01]  /*0580*/  NOP ;  /* 0x0000000000007918 */ /* 0x000fe20000000000 */
.L_x_304:
[----:B------:R-:W5:Y:S01]  /*0590*/  SHFL.IDX PT, R3, R0, RZ, 0x1f ;  /* 0x00001fff00037589 */ /* 0x000f6200000e0000 */
[----:B------:R-:W-:Y:S01]  /*05a0*/  NOP ;  /* 0x0000000000007918 */ /* 0x000fe20000000000 */
[----:B-----5:R-:W-:-:S13]  /*05b0*/  ISETP.NE.AND P0, PT, R3, RZ, PT ;  /* 0x000000ff0300720c */ /* 0x020fda0003f05270 */
        /* <DEDUP_REMOVED lines=13> */
[----:B------:R0:W0:Y:S01]  /*0690*/  SYNCS.EXCH.64 URZ, [UR6+0x30888], UR4 ;  /* 0x03088804063f75b2 */ /* 0x0000220008000100 */
[----:B------:R-:W-:Y:S01]  /*06a0*/  NOP ;  /* 0x0000000000007918 */ /* 0x000fe20000000000 */
.L_x_305:
        /* <DEDUP_REMOVED lines=22> */
.L_x_306:
        /* <DEDUP_REMOVED lines=22> */
.L_x_307:
[----:B--2---:R-:W-:Y:S01]  /*0970*/  ISETP.NE.AND P0, PT, R2, RZ, PT ;  /* 0x000000ff0200720c */ /* 0x004fe20003f05270 */
[----:B------:R-:W-:Y:S01]  /*0980*/  IMAD.MOV.U32 R2, RZ, RZ, 0x1 ;  /* 0x00000001ff027424 */ /* 0x000fe200078e00ff */
[----:B------:R-:W-:Y:S01]  /*0990*/  NOP ;  /* 0x0000000000007918 */ /* 0x000fe20000000000 */
[----:B------:R-:W-:Y:S01]  /*09a0*/  ULDC.64 UR56, c[0x0][0x208] ;  /* 0x0000820000387ab9 */ /* 0x000fe20000000a00 */
[----:B------:R-:W-:Y:S02]  /*09b0*/  BSSY B7, `(.L_x_308) ;  /* 0x0001468000077945 */ /* 0x000fe40003800000 */
[----:B------:R-:W-:-:S05]  /*09c0*/  SEL R2, R2, 0x2, !P0 ;  /* 0x0000000202027807 */ /* 0x000fca0004000000 */
[----:B------:R2:W-:Y:S01]  /*09d0*/  STL [R1+0x1c], R2 ;  /* 0x00001c0201007387 */ /* 0x0005e20000100800 */
[----:B01-34-:R-:W-:Y:S06]  /*09e0*/  BAR.SYNC.DEFER_BLOCKING 0x0 ;  /* 0x0000000000007b1d */ /* 0x01bfec0000010000 */
[----:B------:R-:W-:Y:S05]  /*09f0*/  @!P0 BRA `(.L_x_309) ;  /* 0x000000fc00248947 */ /* 0x000fea0003800000 */
.L_x_310:
[----:B------:R-:W-:-:S08]  /*0a00*/  NOP ;  /* 0x0000000000007918 */ /* 0x000fd00000000000 */
[----:B------:R-:W0:Y:S02]  /*0a10*/  USETMAXREG.TRY_ALLOC.CTAPOOL UP0, 0xa0 ;  /* 0x000000a0000079c8 */ /* 0x000e240008000600 */
[----:B0-----:R-:W-:-:S13]  /*0a20*/  PLOP3.LUT P0, PT, PT, PT, UP0, 0x80, 0x0 ;  /* 0x000000000000781c */ /* 0x001fda0003f0f008 */
[----:B------:R-:W-:Y:S05]  /*0a30*/  @!P0 BRA `(.L_x_310) ;  /* 0xfffffffc00f08947 */ /* 0x000fea000383ffff */
[----:B------:R-:W3:Y:S01]  /*0a40*/  LDL.LU R0, [R1] ;  /* 0x0000000001007983 */ /* 0x000ee20000300800 */
[----:B--2---:R-:W0:Y:S01]  /*0a50*/  S2R R2, SR_TID.X ;  /* 0x0000000000027919 */ /* 0x004e220000002100 */
[----:B------:R-:W1:Y:S01]  /*0a60*/  S2UR UR5, SR_CgaCtaId ;  /* 0x00000000000579c3 */ /* 0x000e620000008800 */
[----:B------:R-:W-:Y:S01]  /*0a70*/  UMOV UR4, 0x400 ;  /* 0x0000040000047882 */ /* 0x000fe20000000000 */
[----:B0-----:R-:W-:-:S06]  /*0a80*/  SHF.R.U32.HI R2, RZ, 0x7, R2 ;  /* 0x00000007ff027819 */ /* 0x001fcc0000011602 */
[----:B------:R-:W-:Y:S06]  /*0a90*/  BAR.ARV 0x8, 0x1a0 ;  /* 0x0206800000007b1d */ /* 0x000fec0000002000 */
[----:B------:R-:W-:-:S13]  /*0aa0*/  ISETP.NE.AND P0, PT, R2, 0x1, PT ;  /* 0x000000010200780c */ /* 0x000fda0003f05270 */
[----:B------:R-:W-:Y:S08]  /*0ab0*/  @!P0 BAR.ARV 0x9, 0x100 ;  /* 0x0244000000008b1d */ /* 0x000ff00000002000 */
[----:B------:R-:W-:Y:S01]  /*0ac0*/  BAR.SYNC.DEFER_BLOCKING 0x5, 0x1a0 ;  /* 0x0146800000007b1d */ /* 0x000fe20000010000 */
[----:B-1----:R-:W-:-:S06]  /*0ad0*/  ULEA UR4, UR5, UR4, 0x18 ;  /* 0x0000000405047291 */ /* 0x002fcc000f8ec03f */
[----:B------:R-:W-:Y:S01]  /*0ae0*/  IMAD.U32 R2, RZ, RZ, UR4 ;  /* 0x00000004ff027e24 */ /* 0x000fe2000f8e00ff */
[----:B------:R-:W-:-:S04]  /*0af0*/  ULDC UR4, c[0x0][0xc14] ;  /* 0x0003050000047ab9 */ /* 0x000fc80000000800 */
[----:B------:R-:W0:Y:S01]  /*0b00*/  LDS.128 R32, [R2+0x308d0] ;  /* 0x0308d00002207984 */ /* 0x000e220000000c00 */
[----:B------:R-:W-:Y:S06]  /*0b10*/  BAR.ARV 0x4, 0x1a0 ;  /* 0x0106800000007b1d */ /* 0x000fec0000002000 */
[----:B---3--:R-:W-:-:S04]  /*0b20*/  LOP3.LUT R0, R0, 0xffffffef, RZ, 0xc0, !PT ;  /* 0xffffffef00007812 */ /* 0x008fc800078ec0ff */
[----:B------:R-:W-:-:S05]  /*0b30*/  @P0 LOP3.LUT R0, R0, 0x10, RZ, 0xfc, !PT ;  /* 0x0000001000000812 */ /* 0x000fca00078efcff */
[----:B------:R4:W-:Y:S01]  /*0b40*/  STL [R1], R0 ;  /* 0x0000000001007387 */ /* 0x0009e20000100800 */
[----:B0-----:R-:W-:-:S13]  /*0b50*/  ISETP.GE.AND P0, PT, R35, UR4, PT ;  /* 0x0000000423007c0c */ /* 0x001fda000bf06270 */
[----:B----4-:R-:W-:Y:S05]  /*0b60*/  @P0 BRA `(.L_x_311) ;  /* 0x0000014400300947 */ /* 0x010fea0003800000 */
[----:B------:R-:W2:Y:S01]  /*0b70*/  LDL.LU R9, [R1+0x1c] ;  /* 0x00001c0001097983 */ /* 0x000ea20000300800 */
[----:B------:R-:W0:Y:S02]  /*0b80*/  S2R R0, SR_TID.X ;  /* 0x0000000000007919 */ /* 0x000e240000002100 */
[----:B0-----:R-:W-:-:S05]  /*0b90*/  VIADD R8, R0, 0xffffff80 ;  /* 0xffffff8000087836 */ /* 0x001fca0000000000 */
[----:B------:R-:W-:-:S04]  /*0ba0*/  SHF.R.S32.HI R0, RZ, 0x1f, R8 ;  /* 0x0000001fff007819 */ /* 0x000fc80000011408 */
[----:B------:R-:W-:-:S04]  /*0bb0*/  LEA.HI R3, R0, R8, RZ, 0x4 ;  /* 0x0000000800037211 */ /* 0x000fc800078f20ff */
[----:B------:R-:W-:-:S05]  /*0bc0*/  LOP3.LUT R4, R3, 0xfffffff0, RZ, 0xc0, !PT ;  /* 0xfffffff003047812 */ /* 0x000fca00078ec0ff */
[----:B------:R-:W-:Y:S01]  /*0bd0*/  IMAD.IADD R4, R8, 0x1, -R4 ;  /* 0x0000000108047824 */ /* 0x000fe200078e0a04 */
[----:B------:R-:W-:-:S04]  /*0be0*/  SHF.R.S32.HI R6, RZ, 0x4, R3 ;  /* 0x00000004ff067819 */ /* 0x000fc80000011403 */
[----:B------:R-:W-:-:S04]  /*0bf0*/  SHF.R.S32.HI R5, RZ, 0x1f, R4 ;  /* 0x0000001fff057819 */ /* 0x000fc80000011404 */
[----:B------:R-:W-:Y:S02]  /*0c00*/  LEA.HI R5, R5, R4, RZ, 0x3 ;  /* 0x0000000405057211 */ /* 0x000fe400078f18ff */
[----:B------:R-:W-:Y:S02]  /*0c10*/  LEA.HI R7, R3, R6, RZ, 0x1 ;  /* 0x0000000603077211 */ /* 0x000fe400078f08ff */
[----:B------:R-:W-:Y:S02]  /*0c20*/  LOP3.LUT R3, R5, 0xfffffff8, RZ, 0xc0, !PT ;  /* 0xfffffff805037812 */ /* 0x000fe400078ec0ff */
[----:B------:R-:W-:-:S03]  /*0c30*/  LOP3.LUT R7, R7, 0x1ffffffe, RZ, 0xc0, !PT ;  /* 0x1ffffffe07077812 */ /* 0x000fc600078ec0ff */
[----:B------:R-:W-:Y:S02]  /*0c40*/  IMAD.IADD R3, R4, 0x1, -R3 ;  /* 0x0000000104037824 */ /* 0x000fe400078e0a03 */
[----:B------:R-:W-:Y:S02]  /*0c50*/  IMAD.IADD R7, R6, 0x1, -R7 ;  /* 0x0000000106077824 */ /* 0x000fe400078e0a07 */
[----:B------:R-:W-:Y:S01]  /*0c60*/  IMAD.SHL.U32 R4, R3, 0x40, RZ ;  /* 0x0000004003047824 */ /* 0x000fe200078e00ff */
[----:B------:R-:W-:Y:S01]  /*0c70*/  LEA.HI R6, R0, R8, RZ, 0x5 ;  /* 0x0000000800067211 */ /* 0x000fe200078f28ff */
[----:B------:R-:W-:-:S03]  /*0c80*/  IMAD.SHL.U32 R7, R7, 0x8, RZ ;  /* 0x0000000807077824 */ /* 0x000fc600078e00ff */
[----:B------:R-:W-:Y:S01]  /*0c90*/  LOP3.LUT R4, R4, 0x1c0, RZ, 0xc0, !PT ;  /* 0x000001c004047812 */ /* 0x000fe200078ec0ff */
[----:B------:R-:W-:Y:S01]  /*0ca0*/  IMAD.SHL.U32 R5, R5, 0x40, RZ ;  /* 0x0000004005057824 */ /* 0x000fe200078e00ff */
[----:B------:R-:W-:Y:S02]  /*0cb0*/  SHF.R.S32.HI R10, RZ, 0x5, R6 ;  /* 0x00000005ff0a7819 */ /* 0x000fe40000011406 */
[----:B------:R-:W-:Y:S02]  /*0cc0*/  LOP3.LUT R7, R4, 0x8, R7, 0xf8, !PT ;  /* 0x0000000804077812 */ /* 0x000fe400078ef807 */
[----:B------:R-:W-:Y:S02]  /*0cd0*/  SHF.R.U32.HI R6, RZ, 0x3, R4 ;  /* 0x00000003ff067819 */ /* 0x000fe40000011604 */
[----:B------:R-:W-:Y:S01]  /*0ce0*/  R2P PR, R3, 0x6 ;  /* 0x0000000603007804 */ /* 0x000fe20000000000 */
[----:B------:R-:W-:Y:S01]  /*0cf0*/  IMAD.SHL.U32 R4, R10, 0x400, RZ ;  /* 0x000004000a047824 */ /* 0x000fe200078e00ff */
[----:B------:R-:W-:-:S02]  /*0d00*/  LEA.HI R3, R0, R8, RZ, 0x2 ;  /* 0x0000000800037211 */ /* 0x000fc400078f10ff */
[----:B------:R-:W-:Y:S02]  /*0d10*/  LOP3.LUT R5, R5, 0x7ffffe00, RZ, 0xc0, !PT ;  /* 0x7ffffe0005057812 */ /* 0x000fe400078ec0ff */
[----:B------:R-:W-:Y:S02]  /*0d20*/  LOP3.LUT R6, R7, R6, RZ, 0x3c, !PT ;  /* 0x0000000607067212 */ /* 0x000fe400078e3cff */
[----:B------:R-:W-:Y:S02]  /*0d30*/  LEA.HI R0, R0, R8, RZ, 0x7 ;  /* 0x0000000800007211 */ /* 0x000fe400078f38ff */
[----:B------:R-:W-:Y:S02]  /*0d40*/  SHF.R.S32.HI R18, RZ, 0x2, R3 ;  /* 0x00000002ff127819 */ /* 0x000fe40000011403 */
[----:B------:R-:W-:Y:S02]  /*0d50*/  IADD3 R5, R6, R5, R4 ;  /* 0x0000000506057210 */ /* 0x000fe40007ffe004 */
[----:B------:R-:W-:Y:S01]  /*0d60*/  SHF.R.S32.HI R4, RZ, 0x7, R0 ;  /* 0x00000007ff047819 */ /* 0x000fe20000011400 */
[----:B------:R-:W-:Y:S01]  /*0d70*/  VIADD R6, R18, 0x60 ;  /* 0x0000006012067836 */ /* 0x000fe20000000000 */
[----:B------:R-:W-:-:S02]  /*0d80*/  LOP3.LUT R0, R0, 0xffffff80, RZ, 0xc0, !PT ;  /* 0xffffff8000007812 */ /* 0x000fc400078ec0ff */
[----:B------:R-:W-:-:S03]  /*0d90*/  LOP3.LUT R4, R3, 0xfffffffc, RZ, 0xc0, !PT ;  /* 0xfffffffc03047812 */ /* 0x000fc600078ec0ff */
[C---:B------:R-:W-:Y:S01]  /*0da0*/  IMAD.IADD R7, R8.reuse, 0x1, -R0 ;  /* 0x0000000108077824 */ /* 0x040fe200078e0a00 */
[----:B------:R-:W-:Y:S01]  /*0db0*/  SHF.R.S32.HI R0, RZ, 0x1f, R6 ;  /* 0x0000001fff007819 */ /* 0x000fe20000011406 */
[----:B------:R-:W-:Y:S02]  /*0dc0*/  IMAD.IADD R4, R8, 0x1, -R4 ;  /* 0x0000000108047824 */ /* 0x000fe400078e0a04 */
[----:B------:R-:W-:Y:S01]  /*0dd0*/  IMAD.SHL.U32 R157, R6, 0x40, RZ ;  /* 0x00000040069d7824 */ /* 0x000fe200078e00ff */
[----:B------:R-:W-:Y:S01]  /*0de0*/  LEA.HI R0, R0, R6, RZ, 0x3 ;  /* 0x0000000600007211 */ /* 0x000fe200078f18ff */
[----:B------:R-:W-:Y:S01]  /*0df0*/  IMAD.SHL.U32 R16, R4, 0x8, RZ ;  /* 0x0000000804107824 */ /* 0x000fe200078e00ff */
[----:B------:R-:W-:Y:S02]  /*0e00*/  SHF.R.S32.HI R3, RZ, 0x1f, R3 ;  /* 0x0000001fff037819 */ /* 0x000fe40000011403 */
[----:B------:R-:W-:Y:S01]  /*0e10*/  LOP3.LUT R157, R157, 0x1c0, RZ, 0xc0, !PT ;  /* 0x000001c09d9d7812 */ /* 0x000fe200078ec0ff */
[----:B------:R-:W-:Y:S01]  /*0e20*/  IMAD.SHL.U32 R0, R0, 0x40, RZ ;  /* 0x0000004000007824 */ /* 0x000fe200078e00ff */
[----:B------:R-:W-:Y:S01]  /*0e30*/  LEA.HI R3, R3, R18, RZ, 0x3 ;  /* 0x0000001203037211 */ /* 0x000fe200078f18ff */
[----:B------:R-:W-:Y:S01]  /*0e40*/  IMAD R154, R5, 0x2, R2 ;  /* 0x00000002059a7824 */ /* 0x000fe200078e0202 */
[----:B------:R-:W-:-:S02]  /*0e50*/  SHF.R.U32.HI R7, RZ, 0x3, R157 ;  /* 0x00000003ff077819 */ /* 0x000fc4000001169d */
[----:B------:R-:W-:Y:S02]  /*0e60*/  LOP3.LUT R4, R157, 0x38, R16, 0xf8, !PT ;  /* 0x000000389d047812 */ /* 0x000fe400078ef810 */
[----:B------:R-:W-:Y:S02]  /*0e70*/  LOP3.LUT R0, R0, 0xfffffe00, RZ, 0xc0, !PT ;  /* 0xfffffe0000007812 */ /* 0x000fe400078ec0ff */
[----:B------:R-:W-:Y:S01]  /*0e80*/  LOP3.LUT R3, R3, 0xfffffff8, RZ, 0xc0, !PT ;  /* 0xfffffff803037812 */ /* 0x000fe200078ec0ff */
[----:B------:R-:W-:Y:S01]  /*0e90*/  VIADD R156, R154, 0x1e800 ;  /* 0x0001e8009a9c7836 */ /* 0x000fe20000000000 */
[----:B------:R-:W-:Y:S01]  /*0ea0*/  LOP3.LUT R5, R0, R4, R7, 0xf6, !PT ;  /* 0x0000000400057212 */ /* 0x000fe200078ef607 */
[----:B------:R-:W-:Y:S01]  /*0eb0*/  STL [R1+0x50], RZ ;  /* 0x000050ff01007387 */ /* 0x000fe20000100800 */
[----:B------:R-:W-:Y:S01]  /*0ec0*/  SHF.R.S32.HI R6, RZ, 0x1f, R18 ;  /* 0x0000001fff067819 */ /* 0x000fe20000011412 */
[----:B------:R-:W-:Y:S02]  /*0ed0*/  VIADD R6, R154, 0x1e820 ;  /* 0x0001e8209a067836 */ /* 0x000fe40000000000 */
[----:B------:R-:W-:Y:S01]  /*0ee0*/  IMAD.IADD R3, R18, 0x1, -R3 ;  /* 0x0000000112037824 */ /* 0x000fe200078e0a03 */
[----:B------:R0:W-:Y:S01]  /*0ef0*/  STL [R1+0x38], R0 ;  /* 0x0000380001007387 */ /* 0x0001e20000100800 */
[----:B------:R-:W-:-:S03]  /*0f00*/  @P1 VIADD R6, R156, 0xffffffe0 ;  /* 0xffffffe09c061836 */ /* 0x000fc60000000000 */
[----:B------:R1:W-:Y:S01]  /*0f10*/  STL [R1+0x28], R3 ;  /* 0x0000280301007387 */ /* 0x0003e20000100800 */
[----:B0-----:R-:W-:-:S03]  /*0f20*/  IMAD R0, R5, 0x2, R2 ;  /* 0x0000000205007824 */ /* 0x001fc600078e0202 */
[----:B------:R-:W-:Y:S04]  /*0f30*/  STL [R1+0x3c], R6 ;  /* 0x00003c0601007387 */ /* 0x000fe80000100800 */
[----:B------:R0:W-:Y:S01]  /*0f40*/  STL [R1+0x5c], R0 ;  /* 0x00005c0001007387 */ /* 0x0001e20000100800 */
[C---:B-1----:R-:W-:Y:S02]  /*0f50*/  VIADD R3, R6.reuse, 0x6000 ;  /* 0x0000600006037836 */ /* 0x042fe40000000000 */
[----:B0-----:R-:W-:-:S05]  /*0f60*/  VIADD R0, R6, 0xc000 ;  /* 0x0000c00006007836 */ /* 0x001fca0000000000 */
[----:B------:R0:W-:Y:S04]  /*0f70*/  STL [R1+0x40], R0 ;  /* 0x0000400001007387 */ /* 0x0001e80000100800 */
[----:B------:R0:W-:Y:S01]  /*0f80*/  STL [R1+0x44], R3 ;  /* 0x0000440301007387 */ /* 0x0001e20000100800 */
[----:B------:R-:W-:-:S05]  /*0f90*/  IMAD.MOV.U32 R155, RZ, RZ, 0x40 ;  /* 0x00000040ff9b7424 */ /* 0x000fca00078e00ff */
[----:B------:R-:W-:Y:S02]  /*0fa0*/  SEL R155, R155, 0xffffffc0, !P2 ;  /* 0xffffffc09b9b7807 */ /* 0x000fe40005000000 */
[----:B------:R-:W-:Y:S01]  /*0fb0*/  CS2R R22, SRZ ;  /* 0x0000000000167805 */ /* 0x000fe2000001ff00 */
[----:B------:R-:W-:Y:S02]  /*0fc0*/  IMAD.MOV.U32 R19, RZ, RZ, RZ ;  /* 0x000000ffff137224 */ /* 0x000fe400078e00ff */
[----:B------:R-:W-:Y:S02]  /*0fd0*/  IMAD.MOV.U32 R153, RZ, RZ, RZ ;  /* 0x000000ffff997224 */ /* 0x000fe400078e00ff */
[----:B------:R-:W-:Y:S02]  /*0fe0*/  IMAD.IADD R156, R156, 0x1, R155 ;  /* 0x000000019c9c7824 */ /* 0x000fe400078e029b */
[----:B------:R-:W-:Y:S01]  /*0ff0*/  IMAD.IADD R155, R155, 0x1, R6 ;  /* 0x000000019b9b7824 */ /* 0x000fe200078e0206 */
[----:B0-2---:R-:W-:-:S07]  /*1000*/  LOP3.LUT R152, R9, 0x1, RZ, 0xfc, !PT ;  /* 0x0000000109987812 */ /* 0x005fce00078efcff */
.L_x_446:
[----:B0----5:R-:W0:Y:S02]  /*1010*/  LDC.64 R4, c[0x0][0xc60] ;  /* 0x00031800ff047b82 */ /* 0x021e240000000a00 */
[----:B0-----:R-:W-:-:S05]  /*1020*/  IMAD.WIDE R4, R35, 0x4, R4 ;  /* 0x0000000423047825 */ /* 0x001fca00078e0204 */
[----:B-12---:R-:W2:Y:S01]  /*1030*/  LDG.E R10, desc[UR56][R4.64] ;  /* 0x00000038040a7981 */ /* 0x006ea2000c1e1900 */
[----:B------:R-:W-:Y:S05]  /*1040*/  YIELD ;  /* 0x0000000000007946 */ /* 0x000fea0003800000 */
[----:B------:R-:W-:Y:S01]  /*1050*/  ULDC.64 UR4, c[0x0][0xa28] ;  /* 0x00028a0000047ab9 */ /* 0x000fe20000000a00 */
[----:B------:R-:W-:Y:S01]  /*1060*/  ULDC.64 UR8, c[0x0][0xa18] ;  /* 0x0002860000087ab9 */ /* 0x000fe20000000a00 */
[----:B------:R-:W-:Y:S01]  /*1070*/  ISETP.NE.U32.AND P1, PT, RZ, UR4, PT ;  /* 0x00000004ff007c0c */ /* 0x000fe2000bf25070 */
[----:B------:R-:W-:Y:S01]  /*1080*/  ULDC.64 UR6, c[0x0][0xa08] ;  /* 0x0002820000067ab9 */ /* 0x000fe20000000a00 */
[----:B------:R-:W-:Y:S01]  /*1090*/  IMAD.MOV.U32 R3, RZ, RZ, RZ ;  /* 0x000000ffff037224 */ /* 0x000fe200078e00ff */
[----:B------:R-:W-:Y:S01]  /*10a0*/  ISETP.NE.U32.AND P0, PT, RZ, UR6, PT ;  /* 0x00000006ff007c0c */ /* 0x000fe2000bf05070 */
[----:B------:R-:W-:Y:S01]  /*10b0*/  IMAD.MOV.U32 R37, RZ, RZ, RZ ;  /* 0x000000ffff257224 */ /* 0x000fe200078e00ff */
[----:B------:R-:W-:-:S02]  /*10c0*/  ISETP.NE.AND.EX P1, PT, RZ, UR5, PT, P1 ;  /* 0x00000005ff007c0c */ /* 0x000fc4000bf25310 */
[----:B------:R-:W-:Y:S02]  /*10d0*/  ISETP.NE.AND.EX P0, PT, RZ, UR7, PT, P0 ;  /* 0x00000007ff007c0c */ /* 0x000fe4000bf05300 */
[----:B--2---:R-:W-:Y:S01]  /*10e0*/  SHF.R.S32.HI R0, RZ, 0x1f, R10 ;  /* 0x0000001fff007819 */ /* 0x004fe2000001140a */
[----:B------:R-:W-:-:S08]  /*10f0*/  IMAD.SHL.U32 R30, R10, 0x4, RZ ;  /* 0x000000040a1e7824 */ /* 0x000fd000078e00ff */
[C---:B---34-:R-:W-:Y:S01]  /*1100*/  @P1 LEA R6, P2, R10.reuse, UR4, 0x2 ;  /* 0x000000040a061c11 */ /* 0x058fe2000f8410ff */
[----:B------:R0:W-:Y:S01]  /*1110*/  STL [R1+0x48], R10 ;  /* 0x0000480a01007387 */ /* 0x0001e20000100800 */
[C-C-:B------:R-:W-:Y:S02]  /*1120*/  SHF.L.U64.HI R31, R10.reuse, 0x2, R0.reuse ;  /* 0x000000020a1f7819 */ /* 0x140fe40000010200 */
[----:B------:R-:W-:Y:S02]  /*1130*/  @P1 LEA.HI.X R7, R10, UR5, R0, 0x2, P2 ;  /* 0x000000050a071c11 */ /* 0x000fe400090f1400 */
[----:B------:R-:W-:Y:S01]  /*1140*/  ISETP.NE.U32.AND P2, PT, RZ, UR8, PT ;  /* 0x00000008ff007c0c */ /* 0x000fe2000bf45070 */
[----:B------:R-:W-:Y:S01]  /*1150*/  ULDC UR4, c[0x0][0x288] ;  /* 0x0000a20000047ab9 */ /* 0x000fe20000000800 */
[----:B------:R-:W-:Y:S01]  /*1160*/  IADD3 R8, P3, R30, UR6, RZ ;  /* 0x000000061e087c10 */ /* 0x000fe2000ff7e0ff */
[----:B------:R0:W5:Y:S01]  /*1170*/  @P1 LDG.E R3, desc[UR56][R6.64] ;  /* 0x0000003806031981 */ /* 0x000162000c1e1900 */
[----:B------:R-:W-:Y:S01]  /*1180*/  ISETP.NE.AND.EX P2, PT, RZ, UR9, PT, P2 ;  /* 0x00000009ff007c0c */ /* 0x000fe2000bf45320 */
[----:B------:R-:W-:Y:S01]  /*1190*/  IMAD.U32 R25, RZ, RZ, UR4 ;  /* 0x00000004ff197e24 */ /* 0x000fe2000f8e00ff */
[----:B------:R-:W-:Y:S01]  /*11a0*/  IADD3.X R9, R31, UR7, RZ, P3, !PT ;  /* 0x000000071f097c10 */ /* 0x000fe20009ffe4ff */
[----:B------:R-:W-:-:S04]  /*11b0*/  ULDC.64 UR4, c[0x0][0x3f8] ;  /* 0x0000fe0000047ab9 */ /* 0x000fc80000000a00 */
[----:B------:R0:W5:Y:S06]  /*11c0*/  @P0 LDG.E R37, desc[UR56][R8.64] ;  /* 0x0000003808250981 */ /* 0x00016c000c1e1900 */
[----:B------:R-:W-:-:S04]  /*11d0*/  @P2 IADD3 R4, P1, R30, UR8, RZ ;  /* 0x000000081e042c10 */ /* 0x000fc8000ff3e0ff */
[----:B------:R-:W-:-:S05]  /*11e0*/  @P2 IADD3.X R5, R31, UR9, RZ, P1, !PT ;  /* 0x000000091f052c10 */ /* 0x000fca0008ffe4ff */
[----:B------:R0:W5:Y:S01]  /*11f0*/  @P2 LDG.E R25, desc[UR56][R4.64] ;  /* 0x0000003804192981 */ /* 0x000162000c1e1900 */
[----:B------:R-:W-:-:S03]  /*1200*/  UISETP.NE.U32.AND UP0, UPT, UR4, URZ, UPT ;  /* 0x0000003f0400728c */ /* 0x000fc6000bf05070 */
[----:B------:R-:W-:Y:S01]  /*1210*/  ULDC UR4, c[0x0][0x404] ;  /* 0x0001010000047ab9 */ /* 0x000fe20000000800 */
[----:B------:R-:W-:-:S03]  /*1220*/  UISETP.NE.AND.EX UP0, UPT, UR5, URZ, UPT, UP0 ;  /* 0x0000003f0500728c */ /* 0x000fc6000bf05300 */
[----:B------:R-:W-:Y:S01]  /*1230*/  ULDC UR5, c[0x0][0x2e0] ;  /* 0x0000b80000057ab9 */ /* 0x000fe20000000800 */
[----:B------:R-:W-:-:S04]  /*1240*/  USEL UR4, UR4, 0x1, UP0 ;  /* 0x0000000104047887 */ /* 0x000fc80008000000 */
[----:B------:R-:W-:-:S03]  /*1250*/  UIMAD UR4, UR4, UR5, URZ ;  /* 0x00000005040472a4 */ /* 0x000fc6000f8e023f */
[----:B------:R-:W-:Y:S02]  /*1260*/  ULDC UR5, c[0x0][0x338] ;  /* 0x0000ce0000057ab9 */ /* 0x000fe40000000800 */
[----:B------:R-:W-:Y:S02]  /*1270*/  IMAD.U32 R29, RZ, RZ, UR5 ;  /* 0x00000005ff1d7e24 */ /* 0x000fe4000f8e00ff */
[----:B------:R-:W-:Y:S02]  /*1280*/  IMAD.U32 R32, RZ, RZ, UR4 ;  /* 0x00000004ff207e24 */ /* 0x000fe4000f8e00ff */
[----:B------:R-:W-:Y:S01]  /*1290*/  IMAD.MOV.U32 R35, RZ, RZ, R10 ;  /* 0x000000ffff237224 */ /* 0x000fe200078e000a */
[----:B0-----:R-:W-:Y:S06]  /*12a0*/  @P2 BRA `(.L_x_312) ;  /* 0x0000000000242947 */ /* 0x001fec0003800000 */
[----:B------:R-:W-:Y:S02]  /*12b0*/  ULDC.64 UR4, c[0x0][0xa00] ;  /* 0x0002800000047ab9 */ /* 0x000fe40000000a00 */
[----:B------:R-:W-:-:S04]  /*12c0*/  ISETP.NE.U32.AND P1, PT, RZ, UR4, PT ;  /* 0x00000004ff007c0c */ /* 0x000fc8000bf25070 */
[----:B------:R-:W-:-:S13]  /*12d0*/  ISETP.NE.AND.EX P1, PT, RZ, UR5, PT, P1 ;  /* 0x00000005ff007c0c */ /* 0x000fda000bf25310 */
[----:B------:R-:W-:Y:S05]  /*12e0*/  @!P1 BRA `(.L_x_312) ;  /* 0x0000000000149947 */ /* 0x000fea0003800000 */
[----:B------:R-:W0:Y:S02]  /*12f0*/  LDC.64 R4, c[0x0][0xa00] ;  /* 0x00028000ff047b82 */ /* 0x000e240000000a00 */
[----:B0-----:R-:W-:-:S05]  /*1300*/  IMAD.WIDE R4, R35, 0x4, R4 ;  /* 0x0000000423047825 */ /* 0x001fca00078e0204 */
[----:B-----5:R-:W2:Y:S04]  /*1310*/  LDG.E R25, desc[UR56][R4.64] ;  /* 0x0000003804197981 */ /* 0x020ea8000c1e1900 */
[----:B------:R-:W2:Y:S02]  /*1320*/  LDG.E R0, desc[UR56][R4.64+0x4] ;  /* 0x0000043804007981 */ /* 0x000ea4000c1e1900 */
[----:B--2---:R-:W-:-:S07]  /*1330*/  IMAD.IADD R25, R0, 0x1, -R25 ;  /* 0x0000000100197824 */ /* 0x004fce00078e0a19 */
.L_x_312:
[----:B------:R-:W-:Y:S01]  /*1340*/  ULDC.64 UR4, c[0x0][0xa20] ;  /* 0x0002880000047ab9 */ /* 0x000fe20000000a00 */
[----:B------:R0:W-:Y:S01]  /*1350*/  STL [R1+0x58], R33 ;  /* 0x0000582101007387 */ /* 0x0001e20000100800 */
[----:B------:R-:W-:-:S03]  /*1360*/  ISETP.NE.U32.AND P1, PT, RZ, UR4, PT ;  /* 0x00000004ff007c0c */ /* 0x000fc6000bf25070 */
[----:B------:R0:W-:Y:S01]  /*1370*/  STL [R1+0x4c], R34 ;  /* 0x00004c2201007387 */ /* 0x0001e20000100800 */
[----:B------:R-:W-:-:S13]  /*1380*/  ISETP.NE.AND.EX P1, PT, RZ, UR5, PT, P1 ;  /* 0x00000005ff007c0c */ /* 0x000fda000bf25310 */
[----:B0-----:R-:W-:Y:S05]  /*1390*/  @!P1 BRA `(.L_x_313) ;  /* 0x0000000000109947 */ /* 0x001fea0003800000 */
[----:B------:R-:W-:-:S04]  /*13a0*/  IADD3 R4, P0, R30, UR4, RZ ;  /* 0x000000041e047c10 */ /* 0x000fc8000ff1e0ff */
[----:B------:R-:W-:-:S05]  /*13b0*/  IADD3.X R5, R31, UR5, RZ, P0, !PT ;  /* 0x000000051f057c10 */ /* 0x000fca00087fe4ff */
[----:B------:R0:W5:Y:S01]  /*13c0*/  LDG.E R32, desc[UR56][R4.64] ;  /* 0x0000003804207981 */ /* 0x000162000c1e1900 */
[----:B------:R-:W-:Y:S05]  /*13d0*/  BRA `(.L_x_314) ;  /* 0x0000000000107947 */ /* 0x000fea0003800000 */
.L_x_313:
[----:B------:R-:W-:Y:S05]  /*13e0*/  @!P0 BRA `(.L_x_314) ;  /* 0x00000000000c8947 */ /* 0x000fea0003800000 */
[----:B------:R-:W2:Y:S04]  /*13f0*/  LDG.E R5, desc[UR56][R8.64] ;  /* 0x0000003808057981 */ /* 0x000ea8000c1e1900 */
[----:B------:R-:W2:Y:S02]  /*1400*/  LDG.E R32, desc[UR56][R8.64+0x4] ;  /* 0x0000043808207981 */ /* 0x000ea4000c1e1900 */
[----:B--2---:R-:W-:-:S07]  /*1410*/  IMAD.IADD R32, R32, 0x1, -R5 ;  /* 0x0000000120207824 */ /* 0x004fce00078e0a05 */
.L_x_314:
[----:B------:R-:W-:Y:S02]  /*1420*/  ULDC.64 UR4, c[0x0][0xa10] ;  /* 0x0002840000047ab9 */ /* 0x000fe40000000a00 */
[----:B------:R-:W-:-:S04]  /*1430*/  ISETP.NE.U32.AND P0, PT, RZ, UR4, PT ;  /* 0x00000004ff007c0c */ /* 0x000fc8000bf05070 */
[----:B------:R-:W-:Y:S01]  /*1440*/  ISETP.NE.AND.EX P0, PT, RZ, UR5, PT, P0 ;  /* 0x00000005ff007c0c */ /* 0x000fe2000bf05300 */
[----:B-----5:R-:W-:Y:S01]  /*1450*/  IMAD.IADD R8, R32, 0x1, -R3 ;  /* 0x0000000120087824 */ /* 0x020fe200078e0a03 */
[----:B------:R-:W-:-:S11]  /*1460*/  ULDC.64 UR4, c[0x0][0xa30] ;  /* 0x00028c0000047ab9 */ /* 0x000fd60000000a00 */
[----:B0-----:R-:W0:Y:S02]  /*1470*/  @P0 LDC.64 R4, c[0x0][0xa10] ;  /* 0x00028400ff040b82 */ /* 0x001e240000000a00 */
[----:B0-----:R-:W-:-:S05]  /*1480*/  @P0 IMAD.WIDE R4, R35, 0x4, R4 ;  /* 0x0000000423040825 */ /* 0x001fca00078e0204 */
[----:B------:R-:W2:Y:S04]  /*1490*/  @P0 LDG.E R0, desc[UR56][R4.64] ;  /* 0x0000003804000981 */ /* 0x000ea8000c1e1900 */
[----:B------:R0:W2:Y:S01]  /*14a0*/  @P0 LDG.E R9, desc[UR56][R4.64+0x4] ;  /* 0x0000043804090981 */ /* 0x0000a2000c1e1900 */
[----:B------:R-:W-:Y:S01]  /*14b0*/  ISETP.NE.U32.AND P1, PT, RZ, UR4, PT ;  /* 0x00000004ff007c0c */ /* 0x000fe2000bf25070 */
[----:B------:R-:W-:-:S03]  /*14c0*/  IMAD.MOV.U32 R24, RZ, RZ, R32 ;  /* 0x000000ffff187224 */ /* 0x000fc600078e0020 */
[----:B------:R-:W-:Y:S01]  /*14d0*/  ISETP.NE.AND.EX P1, PT, RZ, UR5, PT, P1 ;  /* 0x00000005ff007c0c */ /* 0x000fe2000bf25310 */
[----:B0-----:R-:W-:-:S05]  /*14e0*/  IMAD.MOV R4, RZ, RZ, -R8 ;  /* 0x000000ffff047224 */ /* 0x001fca00078e0a08 */
[----:B------:R-:W-:-:S07]  /*14f0*/  VIMNMX R4, RZ, R4, !PT ;  /* 0x00000004ff047248 */ /* 0x000fce0007fe0100 */
[----:B------:R-:W-:-:S04]  /*1500*/  @P1 IADD3 R6, P2, R30, UR4, RZ ;  /* 0x000000041e061c10 */ /* 0x000fc8000ff5e0ff */
[----:B------:R-:W-:-:S05]  /*1510*/  @P1 IADD3.X R7, R31, UR5, RZ, P2, !PT ;  /* 0x000000051f071c10 */ /* 0x000fca00097fe4ff */
[----:B------:R0:W5:Y:S01]  /*1520*/  @P1 LDG.E R24, desc[UR56][R6.64] ;  /* 0x0000003806181981 */ /* 0x000162000c1e1900 */
[----:B--2---:R-:W-:-:S04]  /*1530*/  @P0 IMAD.IADD R29, R9, 0x1, -R0 ;  /* 0x00000001091d0824 */ /* 0x004fc800078e0a00 */
[----:B------:R-:W-:-:S04]  /*1540*/  IMAD.IADD R126, R8, 0x1, R29 ;  /* 0x00000001087e7824 */ /* 0x000fc800078e021d */
[----:B------:R-:W-:-:S04]  /*1550*/  VIADD R0, R126, 0xbf ;  /* 0x000000bf7e007836 */ /* 0x000fc80000000000 */
[----:B------:R-:W-:-:S05]  /*1560*/  IMAD.HI R0, R0, 0x2aaaaaab, RZ ;  /* 0x2aaaaaab00007827 */ /* 0x000fca00078e02ff */
[----:B------:R-:W-:-:S04]  /*1570*/  SHF.R.U32.HI R3, RZ, 0x1f, R0 ;  /* 0x0000001fff037819 */ /* 0x000fc80000011600 */
[----:B------:R-:W-:-:S05]  /*1580*/  LEA.HI.SX32 R10, R0, R3, 0x1b ;  /* 0x00000003000a7211 */ /* 0x000fca00078fdaff */
[----:B------:R-:W-:Y:S01]  /*1590*/  IMAD R0, R10, 0xc0, -R8 ;  /* 0x000000c00a007824 */ /* 0x000fe200078e0a08 */
[----:B------:R0:W-:Y:S04]  /*15a0*/  STL [R1+0x54], R10 ;  /* 0x0000540a01007387 */ /* 0x0001e80000100800 */
[----:B------:R-:W-:-:S04]  /*15b0*/  VIMNMX R3, R0, R29, PT ;  /* 0x0000001d00037248 */ /* 0x000fc80003fe0100 */
[----:B------:R-:W-:Y:S01]  /*15c0*/  ISETP.GT.AND P0, PT, R3, R4, PT ;  /* 0x000000040300720c */ /* 0x000fe20003f04270 */
[----:B------:R-:W-:-:S05]  /*15d0*/  IMAD.WIDE.U32 R4, R4, -0x55555555, RZ ;  /* 0xaaaaaaab04047825 */ /* 0x000fca00078e00ff */
[----:B------:R-:W-:-:S05]  /*15e0*/  SHF.R.U32.HI R28, RZ, 0x7, R5 ;  /* 0x00000007ff1c7819 */ /* 0x000fca0000011605 */
[----:B------:R-:W-:Y:S02]  /*15f0*/  IMAD.MOV.U32 R27, RZ, RZ, R28 ;  /* 0x000000ffff1b7224 */ /* 0x000fe400078e001c */
[----:B------:R-:W-:-:S04]  /*1600*/  @P0 VIADD R0, R3, 0xbf ;  /* 0x000000bf03000836 */ /* 0x000fc80000000000 */
[----:B------:R-:W-:-:S05]  /*1610*/  @P0 IMAD.HI R0, R0, 0x2aaaaaab, RZ ;  /* 0x2aaaaaab00000827 */ /* 0x000fca00078e02ff */
[----:B------:R-:W-:-:S04]  /*1620*/  @P0 SHF.R.U32.HI R3, RZ, 0x1f, R0 ;  /* 0x0000001fff030819 */ /* 0x000fc80000011600 */
[----:B------:R-:W-:Y:S02]  /*1630*/  @P0 LEA.HI.SX32 R27, R0, R3, 0x1b ;  /* 0x00000003001b0211 */ /* 0x000fe400078fdaff */
[----:B------:R-:W-:Y:S02]  /*1640*/  PLOP3.LUT P0, PT, PT, PT, PT, 0x80, 0x0 ;  /* 0x000000000000781c */ /* 0x000fe40003f0f070 */
[----:B------:R-:W-:-:S13]  /*1650*/  ISETP.GT.AND P1, PT, R27, R28, PT ;  /* 0x0000001c1b00720c */ /* 0x000fda0003f24270 */
[----:B0-----:R-:W-:Y:S05]  /*1660*/  @!P1 BRA `(.L_x_315) ;  /* 0x00000040004c9947 */ /* 0x001fea0003800000 */
[----:B------:R-:W-:Y:S01]  /*1670*/  VIADD R0, R2, 0x12400 ;  /* 0x0001240002007836 */ /* 0x000fe20000000000 */
[----:B------:R-:W-:Y:S04]  /*1680*/  BSSY B6, `(.L_x_316) ;  /* 0x0000013000067945 */ /* 0x000fe80003800000 */
[----:B------:R-:W-:-:S13]  /*1690*/  LOP3.LUT P0, RZ, R0, 0x3ff, RZ, 0xc0, !PT ;  /* 0x000003ff00ff7812 */ /* 0x000fda000780c0ff */
[----:B------:R-:W-:Y:S05]  /*16a0*/  @!P0 BRA `(.L_x_317) ;  /* 0x0000000000408947 */ /* 0x000fea0003800000 */
        /* <DEDUP_REMOVED lines=15> */
[----:B-1---5:R-:W-:Y:S05]  /*17a0*/  CALL.ABS.NOINC R14 ;  /* 0x000000000e007343 */ /* 0x022fea0003c00000 */
.L_x_317:
[----:B------:R-:W-:Y:S05]  /*17b0*/  BSYNC B6 ;  /* 0x0000000000067941 */ /* 0x000fea0003800000 */
.L_x_316:
        /* <DEDUP_REMOVED lines=20> */
.L_x_319:
[----:B------:R-:W-:Y:S05]  /*1900*/  BSYNC B6 ;  /* 0x0000000000067941 */ /* 0x000fea0003800000 */
.L_x_318:
[----:B------:R-:W-:Y:S01]  /*1910*/  ULDC.64 UR4, c[0x0][0x9f8] ;  /* 0x00027e0000047ab9 */ /* 0x000fe20000000a00 */
[----:B------:R-:W-:Y:S01]  /*1920*/  IMAD.IADD R45, R37, 0x1, R32 ;  /* 0x00000001252d7824 */ /* 0x000fe200078e0220 */
[----:B------:R-:W-:Y:S01]  /*1930*/  ISETP.NE.U32.AND P0, PT, RZ, UR4, PT ;  /* 0x00000004ff007c0c */ /* 0x000fe2000bf05070 */
[----:B------:R-:W2:Y:S01]  /*1940*/  LDL R32, [R1+0x28] ;  /* 0x0000280001207983 */ /* 0x000ea20000100800 */
[----:B------:R-:W0:Y:S01]  /*1950*/  LDC R0, c[0x0][0x428] ;  /* 0x00010a00ff007b82 */ /* 0x000e220000000800 */
[----:B------:R-:W-:Y:S01]  /*1960*/  ULDC.64 UR6, c[0x0][0xa08] ;  /* 0x0002820000067ab9 */ /* 0x000fe20000000a00 */
[----:B------:R-:W-:Y:S01]  /*1970*/  ISETP.NE.AND.EX P0, PT, RZ, UR5, PT, P0 ;  /* 0x00000005ff007c0c */ /* 0x000fe2000bf05300 */
[----:B------:R-:W3:Y:S04]  /*1980*/  LDL.LU R42, [R1] ;  /* 0x00000000012a7983 */ /* 0x000ee80000300800 */
[----:B------:R-:W4:Y:S01]  /*1990*/  LDL R36, [R1+0x38] ;  /* 0x0000380001247983 */ /* 0x000f220000100800 */
[----:B------:R-:W1:Y:S07]  /*19a0*/  LDC R75, c[0x0][0x3d4] ;  /* 0x0000f500ff4b7b82 */ /* 0x000e6e0000000800 */
[----:B------:R-:W-:Y:S01]  /*19b0*/  @P0 IADD3 R4, P1, R30, UR4, RZ ;  /* 0x000000041e040c10 */ /* 0x000fe2000ff3e0ff */
[----:B------:R-:W1:Y:S01]  /*19c0*/  S2R R20, SR_TID.X ;  /* 0x0000000000147919 */ /* 0x000e620000002100 */
[----:B------:R-:W1:Y:S02]  /*19d0*/  LDC.64 R12, c[0x0][0x3e8] ;  /* 0x0000fa00ff0c7b82 */ /* 0x000e640000000a00 */
[----:B------:R-:W-:Y:S01]  /*19e0*/  @P0 IADD3.X R5, R31, UR5, RZ, P1, !PT ;  /* 0x000000051f050c10 */ /* 0x000fe20008ffe4ff */
[----:B------:R-:W-:-:S04]  /*19f0*/  ULDC.64 UR4, c[0x0][0x2f8] ;  /* 0x0000be0000047ab9 */ /* 0x000fc80000000a00 */
[----:B------:R1:W3:Y:S01]  /*1a00*/  @P0 LDG.E R35, desc[UR56][R4.64] ;  /* 0x0000003804230981 */ /* 0x0002e2000c1e1900 */
[----:B0-----:R-:W-:Y:S01]  /*1a10*/  ISETP.NE.AND P0, PT, R0, 0x1, PT ;  /* 0x000000010000780c */ /* 0x001fe20003f05270 */
[----:B------:R-:W0:Y:S01]  /*1a20*/  LDC.64 R30, c[0x0][0x2f0] ;  /* 0x0000bc00ff1e7b82 */ /* 0x000e220000000a00 */
[----:B------:R-:W-:Y:S02]  /*1a30*/  SHF.R.S32.HI R47, RZ, 0x1f, R45 ;  /* 0x0000001fff2f7819 */ /* 0x000fe4000001142d */
[----:B------:R-:W-:Y:S02]  /*1a40*/  SHF.R.S32.HI R17, RZ, 0x1f, R16 ;  /* 0x0000001fff117819 */ /* 0x000fe40000011410 */
[----:B------:R-:W-:-:S07]  /*1a50*/  SHF.R.S32.HI R40, RZ, 0x1f, R18 ;  /* 0x0000001fff287819 */ /* 0x000fce0000011412 */
[----:B------:R-:W0:Y:S08]  /*1a60*/  @P0 LDC R3, c[0x0][0x42c] ;  /* 0x00010b00ff030b82 */ /* 0x000e300000000800 */
[----:B------:R-:W0:Y:S01]  /*1a70*/  @P0 LDC R7, c[0x0][0x430] ;  /* 0x00010c00ff070b82 */ /* 0x000e220000000800 */
[----:B-1----:R-:W-:Y:S01]  /*1a80*/  SHF.R.U32.HI R38, RZ, 0x7, R20 ;  /* 0x00000007ff267819 */ /* 0x002fe20000011614 */
[----:B------:R-:W-:-:S02]  /*1a90*/  VIADD R21, R20, 0xffffff80 ;  /* 0xffffff8014157836 */ /* 0x000fc40000000000 */
[-C--:B0-----:R-:W-:Y:S01]  /*1aa0*/  IMAD R6, R47, R30.reuse, RZ ;  /* 0x0000001e2f067224 */ /* 0x081fe200078e02ff */
[----:B------:R-:W-:Y:S01]  /*1ab0*/  ISETP.NE.AND P6, PT, R38, 0x1, PT ;  /* 0x000000012600780c */ /* 0x000fe20003fc5270 */
[----:B------:R-:W-:Y:S01]  /*1ac0*/  IMAD.WIDE.U32 R4, R45, R30, RZ ;  /* 0x0000001e2d047225 */ /* 0x000fe200078e00ff */
[----:B------:R-:W-:-:S04]  /*1ad0*/  SHF.R.S32.HI R20, RZ, 0x1f, R21 ;  /* 0x0000001fff147819 */ /* 0x000fc80000011415 */
[----:B------:R-:W-:Y:S01]  /*1ae0*/  LEA.HI R20, R20, R21, RZ, 0x2 ;  /* 0x0000001514147211 */ /* 0x000fe200078f10ff */
[----:B------:R-:W-:-:S03]  /*1af0*/  @P0 IMAD.HI.U32 R0, R34, R3, RZ ;  /* 0x0000000322000227 */ /* 0x000fc600078e00ff */
[----:B------:R-:W-:Y:S01]  /*1b00*/  LOP3.LUT R20, R20, 0xfffffffc, RZ, 0xc0, !PT ;  /* 0xfffffffc14147812 */ /* 0x000fe200078ec0ff */
[----:B------:R-:W-:-:S04]  /*1b10*/  IMAD R3, R45, R31, R6 ;  /* 0x0000001f2d037224 */ /* 0x000fc800078e0206 */
[----:B------:R-:W-:Y:S01]  /*1b20*/  IMAD.IADD R20, R21, 0x1, -R20 ;  /* 0x0000000115147824 */ /* 0x000fe200078e0a14 */
[----:B------:R-:W-:Y:S01]  /*1b30*/  @P0 SHF.R.U32.HI R34, RZ, R7, R0 ;  /* 0x00000007ff220219 */ /* 0x000fe20000011600 */
[----:B------:R-:W-:Y:S01]  /*1b40*/  IMAD.IADD R5, R5, 0x1, R3 ;  /* 0x0000000105057824 */ /* 0x000fe200078e0203 */
[----:B------:R-:W-:Y:S01]  /*1b50*/  ISETP.NE.U32.AND P0, PT, RZ, UR6, PT ;  /* 0x00000006ff007c0c */ /* 0x000fe2000bf05070 */
[----:B------:R-:W0:Y:S01]  /*1b60*/  LDC.64 R6, c[0x0][0x3d8] ;  /* 0x0000f600ff067b82 */ /* 0x000e220000000a00 */
[----:B------:R-:W-:Y:S01]  /*1b70*/  SHF.R.S32.HI R9, RZ, 0x1f, R34 ;  /* 0x0000001fff097819 */ /* 0x000fe20000011422 */
[----:B------:R-:W-:Y:S01]  /*1b80*/  IMAD.WIDE.U32 R4, R34, UR4, R4 ;  /* 0x0000000422047c25 */ /* 0x000fe2000f8e0004 */
[----:B------:R-:W-:-:S03]  /*1b90*/  ISETP.NE.AND.EX P0, PT, RZ, UR7, PT, P0 ;  /* 0x00000007ff007c0c */ /* 0x000fc6000bf05300 */
[----:B------:R-:W-:Y:S02]  /*1ba0*/  IMAD R3, R9, UR4, RZ ;  /* 0x0000000409037c24 */ /* 0x000fe4000f8e02ff */
[----:B------:R-:W-:Y:S02]  /*1bb0*/  IMAD.SHL.U32 R60, R20, 0x4, RZ ;  /* 0x00000004143c7824 */ /* 0x000fe400078e00ff */
[----:B------:R-:W-:Y:S01]  /*1bc0*/  IMAD R3, R34, UR5, R3 ;  /* 0x0000000522037c24 */ /* 0x000fe2000f8e0203 */
[----:B------:R-:W-:-:S03]  /*1bd0*/  ULDC.64 UR4, c[0x0][0x300] ;  /* 0x0000c00000047ab9 */ /* 0x000fc60000000a00 */
[----:B------:R-:W-:Y:S01]  /*1be0*/  IMAD.IADD R5, R5, 0x1, R3 ;  /* 0x0000000105057824 */ /* 0x000fe200078e0203 */
[----:B------:R-:W-:Y:S01]  /*1bf0*/  SHF.R.S32.HI R61, RZ, 0x1f, R60 ;  /* 0x0000001fff3d7819 */ /* 0x000fe2000001143c */
[----:B------:R-:W-:Y:S02]  /*1c00*/  VIADD R96, R38, 0x8 ;  /* 0x0000000826607836 */ /* 0x000fe40000000000 */
[----:B------:R-:W-:Y:S02]  /*1c10*/  IMAD R73, R13, 0xc0, RZ ;  /* 0x000000c00d497824 */ /* 0x000fe400078e02ff */
[----:B------:R-:W-:Y:S02]  /*1c20*/  VIADD R78, R16, 0x20 ;  /* 0x00000020104e7836 */ /* 0x000fe40000000000 */
[----:B0-----:R-:W-:Y:S02]  /*1c30*/  IMAD R43, R7, 0xc0, RZ ;  /* 0x000000c0072b7824 */ /* 0x001fe400078e02ff */
[C---:B--2---:R-:W-:Y:S01]  /*1c40*/  IMAD.SHL.U32 R79, R32.reuse, 0x40, RZ ;  /* 0x00000040204f7824 */ /* 0x044fe200078e00ff */
[----:B------:R-:W-:Y:S01]  /*1c50*/  LOP3.LUT P1, RZ, R32, 0x4, RZ, 0xc0, !PT ;  /* 0x0000000420ff7812 */ /* 0x000fe2000782c0ff */
[----:B------:R-:W-:-:S05]  /*1c60*/  VIADD R32, R18, 0x60 ;  /* 0x0000006012207836 */ /* 0x000fca0000000000 */
[----:B------:R-:W-:Y:S02]  /*1c70*/  SHF.R.S32.HI R77, RZ, 0x1f, R32 ;  /* 0x0000001fff4d7819 */ /* 0x000fe40000011420 */
[----:B------:R-:W0:Y:S01]  /*1c80*/  S2R R32, SR_TID.X ;  /* 0x0000000000207919 */ /* 0x000e220000002100 */
[----:B---3--:R-:W-:Y:S02]  /*1c90*/  SHF.R.S32.HI R0, RZ, 0x1f, R35 ;  /* 0x0000001fff007819 */ /* 0x008fe40000011423 */
[----:B------:R-:W-:Y:S02]  /*1ca0*/  SEL R35, R35, RZ, !P0 ;  /* 0x000000ff23237207 */ /* 0x000fe40004000000 */
[----:B------:R-:W-:-:S03]  /*1cb0*/  SEL R10, R0, RZ, !P0 ;  /* 0x000000ff000a7207 */ /* 0x000fc60004000000 */
[----:B------:R-:W-:-:S04]  /*1cc0*/  IMAD.WIDE.U32 R62, R35, UR4, R4 ;  /* 0x00000004233e7c25 */ /* 0x000fc8000f8e0004 */
[----:B------:R-:W-:Y:S02]  /*1cd0*/  IMAD R0, R10, UR4, RZ ;  /* 0x000000040a007c24 */ /* 0x000fe4000f8e02ff */
[----:B------:R-:W-:-:S04]  /*1ce0*/  IMAD.WIDE.U32 R4, R18, R30, R16 ;  /* 0x0000001e12047225 */ /* 0x000fc800078e0010 */
[----:B------:R-:W-:Y:S01]  /*1cf0*/  IMAD R3, R35, UR5, R0 ;  /* 0x0000000523037c24 */ /* 0x000fe2000f8e0200 */
[----:B------:R-:W-:Y:S05]  /*1d00*/  @!P6 WARPSYNC.ALL ;  /* 0x000000000000e948 */ /* 0x000fea0003800000 */
[----:B------:R-:W-:Y:S01]  /*1d10*/  ULDC.64 UR4, c[0x0][0x320] ;  /* 0x0000c80000047ab9 */ /* 0x000fe20000000a00 */
[----:B------:R-:W-:Y:S01]  /*1d20*/  IMAD R0, R40, R30, RZ ;  /* 0x0000001e28007224 */ /* 0x000fe200078e02ff */
[----:B------:R-:W-:Y:S01]  /*1d30*/  @!P6 BAR.SYNC.DEFER_BLOCKING 0x9, 0x100 ;  /* 0x024400000000eb1d */ /* 0x000fe20000010000 */
[----:B------:R-:W-:Y:S01]  /*1d40*/  IMAD R9, R9, UR4, RZ ;  /* 0x0000000409097c24 */ /* 0x000fe2000f8e02ff */
[----:B------:R-:W-:Y:S01]  /*1d50*/  IADD3 R81, P0, R62, R4, RZ ;  /* 0x000000043e517210 */ /* 0x000fe20007f1e0ff */
[----:B------:R-:W-:-:S02]  /*1d60*/  IMAD R11, R18, R31, R0 ;  /* 0x0000001f120b7224 */ /* 0x000fc400078e0200 */
[----:B------:R-:W-:Y:S02]  /*1d70*/  IMAD.IADD R82, R63, 0x1, R3 ;  /* 0x000000013f527824 */ /* 0x000fe400078e0203 */
[C---:B------:R-:W-:Y:S02]  /*1d80*/  IMAD R15, R34.reuse, UR5, R9 ;  /* 0x00000005220f7c24 */ /* 0x040fe4000f8e0209 */
[----:B------:R-:W-:Y:S01]  /*1d90*/  IMAD.WIDE.U32 R8, R34, UR4, R16 ;  /* 0x0000000422087c25 */ /* 0x000fe2000f8e0010 */
[----:B------:R-:W-:Y:S01]  /*1da0*/  ULDC.64 UR4, c[0x0][0x328] ;  /* 0x0000ca0000047ab9 */ /* 0x000fe20000000a00 */
[----:B------:R-:W-:Y:S02]  /*1db0*/  IADD3.X R80, R82, R5, R11, P0, !PT ;  /* 0x0000000552507210 */ /* 0x000fe400007fe40b */
[----:B------:R-:W-:Y:S01]  /*1dc0*/  IMAD R3, R10, UR4, RZ ;  /* 0x000000040a037c24 */ /* 0x000fe2000f8e02ff */
[----:B------:R-:W-:Y:S01]  /*1dd0*/  ISETP.GE.AND P0, PT, R16, R75, PT ;  /* 0x0000004b1000720c */ /* 0x000fe20003f06270 */
[----:B------:R-:W-:-:S02]  /*1de0*/  IMAD R0, R40, R12, RZ ;  /* 0x0000000c28007224 */ /* 0x000fc400078e02ff */
[----:B------:R-:W-:Y:S01]  /*1df0*/  IMAD R41, R35, UR5, R3 ;  /* 0x0000000523297c24 */ /* 0x000fe2000f8e0203 */
[----:B------:R-:W-:Y:S01]  /*1e00*/  SEL R3, R75, RZ, P0 ;  /* 0x000000ff4b037207 */ /* 0x000fe20000000000 */
[----:B------:R-:W-:Y:S02]  /*1e10*/  IMAD R37, R18, R13, R0 ;  /* 0x0000000d12257224 */ /* 0x000fe400078e0200 */
[-C--:B------:R-:W-:Y:S02]  /*1e20*/  IMAD R0, R40, R6.reuse, RZ ;  /* 0x0000000628007224 */ /* 0x080fe400078e02ff */
[----:B------:R-:W-:-:S04]  /*1e30*/  IMAD.WIDE.U32 R10, R18, R6, R16 ;  /* 0x00000006120a7225 */ /* 0x000fc800078e0010 */
[C---:B------:R-:W-:Y:S02]  /*1e40*/  IMAD R21, R18.reuse, R7, R0 ;  /* 0x0000000712157224 */ /* 0x040fe400078e0200 */
[----:B------:R-:W-:-:S04]  /*1e50*/  IMAD.WIDE.U32 R4, R18, R6, R60 ;  /* 0x0000000612047225 */ /* 0x000fc800078e003c */
[----:B------:R-:W-:Y:S02]  /*1e60*/  IMAD.IADD R3, R16, 0x1, R3 ;  /* 0x0000000110037824 */ /* 0x000fe400078e0203 */
[----:B------:R-:W-:Y:S02]  /*1e70*/  IMAD.IADD R11, R21, 0x1, R11 ;  /* 0x00000001150b7824 */ /* 0x000fe400078e020b */
[----:B------:R-:W-:Y:S01]  /*1e80*/  IMAD.IADD R5, R5, 0x1, R21 ;  /* 0x0000000105057824 */ /* 0x000fe200078e0215 */
[----:B-----5:R-:W-:Y:S01]  /*1e90*/  SHF.R.S32.HI R21, RZ, 0x1f, R24 ;  /* 0x0000001fff157819 */ /* 0x020fe20000011418 */
[----:B0-----:R-:W-:Y:S01]  /*1ea0*/  VIADD R38, R32, 0xffffff80 ;  /* 0xffffff8020267836 */ /* 0x001fe20000000000 */
[----:B------:R-:W-:Y:S01]  /*1eb0*/  SHF.R.S32.HI R0, RZ, 0x1f, R3 ;  /* 0x0000001fff007819 */ /* 0x000fe20000011403 */
[----:B------:R-:W-:Y:S01]  /*1ec0*/  IMAD.IADD R9, R9, 0x1, R15 ;  /* 0x0000000109097824 */ /* 0x000fe200078e020f */
[----:B------:R-:W-:Y:S02]  /*1ed0*/  LOP3.LUT R42, R42, 0xfffffffb, RZ, 0xc0, !PT ;  /* 0xfffffffb2a2a7812 */ /* 0x000fe400078ec0ff */
[----:B------:R-:W-:Y:S01]  /*1ee0*/  LEA.HI R0, R0, R3, RZ, 0x3 ;  /* 0x0000000300007211 */ /* 0x000fe200078f18ff */
[----:B------:R-:W-:Y:S01]  /*1ef0*/  IMAD R3, R21, R6, RZ ;  /* 0x0000000615037224 */ /* 0x000fe200078e02ff */
[----:B------:R-:W-:-:S02]  /*1f00*/  LOP3.LUT R79, R79, 0x1c0, RZ, 0xc0, !PT ;  /* 0x000001c04f4f7812 */ /* 0x000fc400078ec0ff */
[----:B------:R-:W-:Y:S02]  /*1f10*/  @P1 LOP3.LUT R42, R42, 0x4, RZ, 0xfc, !PT ;  /* 0x000000042a2a1812 */ /* 0x000fe400078efcff */
[----:B------:R-:W-:Y:S01]  /*1f20*/  SHF.R.S32.HI R32, RZ, 0x1f, R38 ;  /* 0x0000001fff207819 */ /* 0x000fe20000011426 */
[----:B------:R-:W-:Y:S01]  /*1f30*/  IMAD R65, R24, R7, R3 ;  /* 0x0000000718417224 */ /* 0x000fe200078e0203 */
[----:B------:R-:W-:Y:S01]  /*1f40*/  SHF.R.U32.HI R76, RZ, 0x3, R79 ;  /* 0x00000003ff4c7819 */ /* 0x000fe2000001164f */
[----:B------:R0:W-:Y:S01]  /*1f50*/  STL [R1], R42 ;  /* 0x0000002a01007387 */ /* 0x0001e20000100800 */
[----:B------:R-:W-:Y:S02]  /*1f60*/  LOP3.LUT R3, R79, 0x18, R16, 0xf8, !PT ;  /* 0x000000184f037812 */ /* 0x000fe400078ef810 */
[----:B------:R-:W-:Y:S01]  /*1f70*/  LEA.HI R32, R32, R38, RZ, 0x5 ;  /* 0x0000002620207211 */ /* 0x000fe200078f28ff */
[----:B------:R-:W-:Y:S01]  /*1f80*/  IMAD.WIDE.U32 R34, R35, UR4, R8 ;  /* 0x0000000423227c25 */ /* 0x000fe2000f8e0008 */
[----:B------:R-:W-:Y:S01]  /*1f90*/  LOP3.LUT R3, R3, R76, RZ, 0x3c, !PT ;  /* 0x0000004c03037212 */ /* 0x000fe200078e3cff */
[----:B------:R-:W-:Y:S01]  /*1fa0*/  ULDC UR4, c[0x0][0x2e4] ;  /* 0x0000b90000047ab9 */ /* 0x000fe20000000800 */
[----:B------:R-:W-:Y:S01]  /*1fb0*/  SHF.R.S32.HI R32, RZ, 0x5, R32 ;  /* 0x00000005ff207819 */ /* 0x000fe20000011420 */
[----:B------:R-:W-:-:S04]  /*1fc0*/  IMAD.WIDE.U32 R14, R18, R12, R16 ;  /* 0x0000000c120e7225 */ /* 0x000fc800078e0010 */
[----:B------:R-:W-:Y:S01]  /*1fd0*/  IMAD.WIDE.U32 R8, R18, R12, R60 ;  /* 0x0000000c12087225 */ /* 0x000fe200078e003c */
[----:B------:R-:W-:-:S03]  /*1fe0*/  SHF.R.S32.HI R68, RZ, 0x3, R0 ;  /* 0x00000003ff447819 */ /* 0x000fc60000011400 */
[-C--:B------:R-:W-:Y:S02]  /*1ff0*/  IMAD R20, R21, R12.reuse, RZ ;  /* 0x0000000c15147224 */ /* 0x080fe400078e02ff */
[----:B------:R-:W-:Y:S01]  /*2000*/  IMAD.IADD R15, R37, 0x1, R15 ;  /* 0x00000001250f7824 */ /* 0x000fe200078e020f */
[----:B------:R-:W-:Y:S01]  /*2010*/  LOP3.LUT R67, R0, 0xfffffff8, RZ, 0xc0, !PT ;  /* 0xfffffff800437812 */ /* 0x000fe200078ec0ff */
[----:B------:R-:W-:Y:S02]  /*2020*/  IMAD.IADD R9, R9, 0x1, R37 ;  /* 0x0000000109097824 */ /* 0x000fe400078e0225 */
[----:B------:R-:W-:Y:S01]  /*2030*/  IMAD R71, R32, 0x200, R3 ;  /* 0x0000020020477824 */ /* 0x000fe200078e0203 */
[----:B------:R-:W-:Y:S01]  /*2040*/  LOP3.LUT R3, R79, 0x38, R0, 0xf8, !PT ;  /* 0x000000384f037812 */ /* 0x000fe200078ef800 */
[C---:B------:R-:W-:Y:S01]  /*2050*/  IMAD R39, R24.reuse, R13, R20 ;  /* 0x0000000d18277224 */ /* 0x040fe200078e0214 */
[----:B------:R-:W-:Y:S01]  /*2060*/  LOP3.LUT R0, R157, 0x38, R0, 0xf8, !PT ;  /* 0x000000389d007812 */ /* 0x000fe200078ef800 */
[----:B------:R-:W-:Y:S01]  /*2070*/  IMAD.WIDE.U32 R20, R24, R12, R14 ;  /* 0x0000000c18147225 */ /* 0x000fe200078e000e */
[----:B------:R-:W-:-:S02]  /*2080*/  SHF.R.U32.HI R38, RZ, 0x3, R157 ;  /* 0x00000003ff267819 */ /* 0x000fc4000001169d */
[----:B------:R-:W-:Y:S01]  /*2090*/  LOP3.LUT R3, R3, R76, RZ, 0x3c, !PT ;  /* 0x0000004c03037212 */ /* 0x000fe200078e3cff */
[----:B------:R-:W-:Y:S01]  /*20a0*/  IMAD.WIDE.U32 R14, R24, R12, R8 ;  /* 0x0000000c180e7225 */ /* 0x000fe200078e0008 */
[----:B------:R-:W-:-:S03]  /*20b0*/  LOP3.LUT R0, R0, R38, RZ, 0x3c, !PT ;  /* 0x0000002600007212 */ /* 0x000fc600078e3cff */
[----:B------:R-:W-:Y:S01]  /*20c0*/  IMAD.WIDE.U32 R8, R24, R6, R4 ;  /* 0x0000000618087225 */ /* 0x000fe200078e0004 */
[----:B------:R-:W-:-:S03]  /*20d0*/  IADD3 R4, P1, R18, R45, RZ ;  /* 0x0000002d12047210 */ /* 0x000fc60007f3e0ff */
[----:B------:R-:W-:Y:S02]  /*20e0*/  IMAD R37, R31, 0xc0, RZ ;  /* 0x000000c01f257824 */ /* 0x000fe400078e02ff */
[----:B------:R-:W-:-:S04]  /*20f0*/  IMAD.WIDE.U32 R10, R24, R6, R10 ;  /* 0x00000006180a7225 */ /* 0x000fc800078e000a */
[----:B------:R-:W-:-:S04]  /*2100*/  IMAD.WIDE.U32 R30, R30, 0xc0, RZ ;  /* 0x000000c01e1e7825 */ /* 0x000fc800078e00ff */
[----:B------:R-:W-:-:S04]  /*2110*/  IMAD.WIDE.U32 R12, R12, 0xc0, RZ ;  /* 0x000000c00c0c7825 */ /* 0x000fc800078e00ff */
[----:B------:R-:W-:Y:S01]  /*2120*/  IMAD.WIDE.U32 R6, R6, 0xc0, RZ ;  /* 0x000000c006067825 */ /* 0x000fe200078e00ff */
[----:B------:R-:W-:-:S03]  /*2130*/  ISETP.GE.AND P2, PT, R78, UR4, PT ;  /* 0x000000044e007c0c */ /* 0x000fc6000bf46270 */
[----:B------:R-:W-:Y:S01]  /*2140*/  IMAD R32, R32, 0x200, R3 ;  /* 0x0000020020207824 */ /* 0x000fe200078e0203 */
[----:B------:R-:W-:Y:S01]  /*2150*/  SHF.R.S32.HI R64, RZ, 0x1f, R67 ;  /* 0x0000001fff407819 */ /* 0x000fe20000011443 */
[----:B------:R-:W-:Y:S01]  /*2160*/  IMAD.X R5, R40, 0x1, R47, P1 ;  /* 0x0000000128057824 */ /* 0x000fe200008e062f */
[----:B------:R-:W-:Y:S01]  /*2170*/  ISETP.GE.AND P1, PT, R16, UR4, PT ;  /* 0x0000000410007c0c */ /* 0x000fe2000bf26270 */
[----:B------:R-:W-:Y:S02]  /*2180*/  IMAD.IADD R69, R65, 0x1, R11 ;  /* 0x0000000141457824 */ /* 0x000fe400078e020b */
[----:B----4-:R-:W-:Y:S02]  /*2190*/  IMAD.IADD R3, R36, 0x1, R0 ;  /* 0x0000000124037824 */ /* 0x010fe400078e0200 */
[----:B------:R-:W-:Y:S02]  /*21a0*/  IMAD.SHL.U32 R75, R75, 0x2, RZ ;  /* 0x000000024b4b7824 */ /* 0x000fe400078e00ff */
[----:B------:R-:W-:-:S02]  /*21b0*/  IMAD.IADD R74, R31, 0x1, R37 ;  /* 0x000000011f4a7824 */ /* 0x000fc400078e0225 */
[----:B------:R-:W-:Y:S02]  /*21c0*/  IMAD.IADD R73, R13, 0x1, R73 ;  /* 0x000000010d497824 */ /* 0x000fe400078e0249 */
[----:B------:R-:W-:Y:S02]  /*21d0*/  IMAD.IADD R72, R7, 0x1, R43 ;  /* 0x0000000107487824 */ /* 0x000fe400078e022b */
[----:B------:R-:W-:Y:S02]  /*21e0*/  IMAD.IADD R70, R39, 0x1, R21 ;  /* 0x0000000127467824 */ /* 0x000fe400078e0215 */
[----:B------:R-:W-:Y:S02]  /*21f0*/  IMAD.IADD R66, R15, 0x1, R39 ;  /* 0x000000010f427824 */ /* 0x000fe400078e0227 */
[----:B------:R-:W-:Y:S02]  /*2200*/  IMAD.IADD R65, R9, 0x1, R65 ;  /* 0x0000000109417824 */ /* 0x000fe400078e0241 */
[----:B0-----:R-:W-:-:S07]  /*2210*/  IMAD.IADD R0, R35, 0x1, R41 ;  /* 0x0000000123007824 */ /* 0x001fce00078e0229 */
.L_x_369:
[----:B------:R-:W2:Y:S01]  /*2220*/  LDL R49, [R1+0x28] ;  /* 0x0000280001317983 */ /* 0x000ea20000100800 */
[----:B------:R-:W0:Y:S03]  /*2230*/  LDC.64 R84, c[0x0][0x2d8] ;  /* 0x0000b600ff547b82 */ /* 0x000e260000000a00 */
[----:B------:R-:W3:Y:S01]  /*2240*/  LDL.LU R48, [R1] ;  /* 0x0000000001307983 */ /* 0x000ee20000300800 */
[----:B------:R-:W-:Y:S01]  /*2250*/  VIADD R43, R27, 0xffffffff ;  /* 0xffffffff1b2b7836 */ /* 0x000fe20000000000 */
[----:B------:R-:W-:Y:S05]  /*2260*/  YIELD ;  /* 0x0000000000007946 */ /* 0x000fea0003800000 */
[----:B------:R-:W-:Y:S01]  /*2270*/  SHF.R.S32.HI R42, RZ, 0x1f, R43 ;  /* 0x0000001fff2a7819 */ /* 0x000fe2000001142b */
[-C--:B------:R-:W-:Y:S01]  /*2280*/  IMAD R27, R74, R43.reuse, RZ ;  /* 0x0000002b4a1b7224 */ /* 0x080fe200078e02ff */
[----:B------:R-:W1:Y:S01]  /*2290*/  LDC.64 R90, c[0x0][0x2f0] ;  /* 0x0000bc00ff5a7b82 */ /* 0x000e620000000a00 */
[----:B------:R-:W-:Y:S01]  /*22a0*/  IMAD.WIDE.U32 R38, R30, R43, RZ ;  /* 0x0000002b1e267225 */ /* 0x000fe200078e00ff */
[----:B------:R-:W-:Y:S03]  /*22b0*/  BSSY B0, `(.L_x_320) ;  /* 0x00002f6000007945 */ /* 0x000fe60003800000 */
[----:B------:R-:W-:-:S02]  /*22c0*/  IMAD R27, R42, R30, R27 ;  /* 0x0000001e2a1b7224 */ /* 0x000fc400078e021b */
[----:B------:R-:W-:Y:S01]  /*22d0*/  IMAD.MOV.U32 R88, RZ, RZ, R38 ;  /* 0x000000ffff587224 */ /* 0x000fe200078e0026 */
[----:B------:R-:W4:Y:S01]  /*22e0*/  LDC R92, c[0x0][0x3d4] ;  /* 0x0000f500ff5c7b82 */ /* 0x000f220000000800 */
[----:B------:R-:W-:Y:S01]  /*22f0*/  IMAD.IADD R89, R39, 0x1, R27 ;  /* 0x0000000127597824 */ /* 0x000fe200078e021b */
[----:B------:R-:W-:Y:S01]  /*2300*/  IADD3 R39, P4, R81, R38, RZ ;  /* 0x0000002651277210 */ /* 0x000fe20007f9e0ff */
[----:B------:R-:W-:-:S04]  /*2310*/  IMAD R27, R19, 0x3000, R71 ;  /* 0x00003000131b7824 */ /* 0x000fc800078e0247 */
[----:B------:R-:W-:Y:S01]  /*2320*/  IMAD.X R40, R89, 0x1, R80, P4 ;  /* 0x0000000159287824 */ /* 0x000fe200020e0650 */
[----:B0-----:R-:W-:Y:S01]  /*2330*/  LEA R46, P4, R39, R84, 0x1 ;  /* 0x00000054272e7211 */ /* 0x001fe200078808ff */
[----:B------:R-:W-:-:S03]  /*2340*/  IMAD R94, R27, 0x2, R26 ;  /* 0x000000021b5e7824 */ /* 0x000fc600078e021a */
[----:B------:R-:W-:Y:S02]  /*2350*/  LEA.HI.X R47, R39, R85, R40, 0x1, P4 ;  /* 0x00000055272f7211 */ /* 0x000fe400020f0c28 */
[----:B------:R-:W-:Y:S01]  /*2360*/  ISETP.GT.AND P4, PT, R43, R28, PT ;  /* 0x0000001c2b00720c */ /* 0x000fe20003f84270 */
[----:B-1----:R-:W-:-:S04]  /*2370*/  IMAD.WIDE.U32 R36, R90, 0x60, R88 ;  /* 0x000000605a247825 */ /* 0x002fc800078e0058 */
[----:B------:R-:W-:Y:S01]  /*2380*/  IMAD R41, R91, 0x60, RZ ;  /* 0x000000605b297824 */ /* 0x000fe200078e02ff */
[----:B------:R-:W-:-:S04]  /*2390*/  IADD3 R36, P3, R81, R36, RZ ;  /* 0x0000002451247210 */ /* 0x000fc80007f7e0ff */
[----:B------:R-:W-:Y:S01]  /*23a0*/  IADD3.X R38, R80, R37, R41, P3, !PT ;  /* 0x0000002550267210 */ /* 0x000fe20001ffe429 */
[----:B------:R-:W-:Y:S01]  /*23b0*/  VIADD R37, R27, 0x20 ;  /* 0x000000201b257836 */ /* 0x000fe20000000000 */
[----:B------:R-:W-:-:S04]  /*23c0*/  LEA R44, P3, R36, R84, 0x1 ;  /* 0x00000054242c7211 */ /* 0x000fc800078608ff */
[----:B------:R-:W-:Y:S02]  /*23d0*/  LEA.HI.X R45, R36, R85, R38, 0x1, P3 ;  /* 0x00000055242d7211 */ /* 0x000fe400018f0c26 */
[----:B----4-:R-:W-:Y:S02]  /*23e0*/  ISETP.GE.AND P3, PT, R92, 0x1, PT ;  /* 0x000000015c00780c */ /* 0x010fe40003f66270 */
[----:B--2---:R-:W-:Y:S02]  /*23f0*/  LOP3.LUT P5, RZ, R49, 0x4, RZ, 0xc0, !PT ;  /* 0x0000000431ff7812 */ /* 0x004fe400078ac0ff */
[----:B---3--:R-:W-:-:S04]  /*2400*/  LOP3.LUT R48, R48, 0xfffffffd, RZ, 0xc0, !PT ;  /* 0xfffffffd30307812 */ /* 0x008fc800078ec0ff */
[----:B------:R-:W-:-:S05]  /*2410*/  @P4 LOP3.LUT R48, R48, 0x2, RZ, 0xfc, !PT ;  /* 0x0000000230304812 */ /* 0x000fca00078efcff */
[----:B------:R0:W-:Y:S02]  /*2420*/  STL [R1], R48 ;  /* 0x0000003001007387 */ /* 0x0001e40000100800 */
[----:B------:R-:W-:Y:S02]  /*2430*/  @P5 VIADD R37, R27, 0xffffffe0 ;  /* 0xffffffe01b255836 */ /* 0x000fe40000000000 */
[----:B------:R-:W-:Y:S02]  /*2440*/  IMAD.MOV.U32 R27, RZ, RZ, R43 ;  /* 0x000000ffff1b7224 */ /* 0x000fe400078e002b */
[----:B------:R-:W-:Y:S01]  /*2450*/  IMAD R86, R37, 0x2, R26 ;  /* 0x0000000225567824 */ /* 0x000fe200078e021a */
[----:B------:R-:W-:Y:S06]  /*2460*/  @!P3 BRA `(.L_x_321) ;  /* 0x0000002c0000b947 */ /* 0x000fec0003800000 */
[----:B------:R-:W-:Y:S01]  /*2470*/  ULDC.U8 UR4, c[0x0][0x3f0] ;  /* 0x0000fc0000047ab9 */ /* 0x000fe20000000000 */
[-C--:B------:R-:W-:Y:S01]  /*2480*/  IMAD R37, R72, R43.reuse, RZ ;  /* 0x0000002b48257224 */ /* 0x080fe200078e02ff */
[----:B------:R-:W-:Y:S01]  /*2490*/  ISETP.NE.AND P3, PT, RZ, UR4, PT ;  /* 0x00000004ff007c0c */ /* 0x000fe2000bf65270 */
[-C--:B------:R-:W-:Y:S02]  /*24a0*/  IMAD R39, R73, R43.reuse, RZ ;  /* 0x0000002b49277224 */ /* 0x080fe400078e02ff */
[----:B------:R-:W-:Y:S02]  /*24b0*/  IMAD R87, R27, -0xc0, R29 ;  /* 0xffffff401b577824 */ /* 0x000fe400078e021d */
[C---:B------:R-:W-:Y:S02]  /*24c0*/  IMAD R37, R42.reuse, R6, R37 ;  /* 0x000000062a257224 */ /* 0x040fe400078e0225 */
[----:B------:R-:W-:Y:S01]  /*24d0*/  IMAD R39, R42, R12, R39 ;  /* 0x0000000c2a277224 */ /* 0x000fe200078e0227 */
[----:B------:R-:W-:Y:S01]  /*24e0*/  VIMNMX R87, R87, 0xc0, PT ;  /* 0x000000c057577848 */ /* 0x000fe20003fe0100 */
[----:B------:R-:W-:-:S04]  /*24f0*/  IMAD.WIDE.U32 R54, R6, R43, RZ ;  /* 0x0000002b06367225 */ /* 0x000fc800078e00ff */
[----:B------:R-:W-:-:S04]  /*2500*/  IMAD.WIDE.U32 R52, R12, R43, RZ ;  /* 0x0000002b0c347225 */ /* 0x000fc800078e00ff */
[----:B------:R-:W-:Y:S02]  /*2510*/  IMAD.IADD R93, R55, 0x1, R37 ;  /* 0x00000001375d7824 */ /* 0x000fe400078e0225 */
[----:B------:R-:W-:Y:S01]  /*2520*/  IMAD.IADD R83, R53, 0x1, R39 ;  /* 0x0000000135537824 */ /* 0x000fe200078e0227 */
[----:B------:R-:W-:Y:S06]  /*2530*/  @!P3 BRA `(.L_x_322) ;  /* 0x000000140024b947 */ /* 0x000fec0003800000 */
[----:B------:R-:W-:Y:S01]  /*2540*/  ISETP.GE.AND P4, PT, R18, R87, PT ;  /* 0x000000571200720c */ /* 0x000fe20003f86270 */
[----:B------:R-:W-:Y:S01]  /*2550*/  BSSY B1, `(.L_x_323) ;  /* 0x000001f000017945 */ /* 0x000fe20003800000 */
[----:B------:R-:W-:Y:S02]  /*2560*/  CS2R R40, SRZ ;  /* 0x0000000000287805 */ /* 0x000fe4000001ff00 */
[----:B------:R-:W-:Y:S02]  /*2570*/  CS2R R56, SRZ ;  /* 0x0000000000387805 */ /* 0x000fe4000001ff00 */
[----:B------:R-:W-:Y:S02]  /*2580*/  CS2R R84, SRZ ;  /* 0x0000000000547805 */ /* 0x000fe4000001ff00 */
[----:B------:R-:W-:Y:S02]  /*2590*/  CS2R R58, SRZ ;  /* 0x00000000003a7805 */ /* 0x000fe4000001ff00 */
[----:B0-----:R-:W-:-:S02]  /*25a0*/  CS2R R48, SRZ ;  /* 0x0000000000307805 */ /* 0x001fc4000001ff00 */
[----:B------:R-:W-:Y:S02]  /*25b0*/  CS2R R42, SRZ ;  /* 0x00000000002a7805 */ /* 0x000fe4000001ff00 */
[----:B------:R-:W-:Y:S02]  /*25c0*/  CS2R R50, SRZ ;  /* 0x0000000000327805 */ /* 0x000fe4000001ff00 */
[----:B------:R-:W-:Y:S01]  /*25d0*/  CS2R R88, SRZ ;  /* 0x0000000000587805 */ /* 0x000fe2000001ff00 */
[----:B------:R-:W-:Y:S06]  /*25e0*/  @P4 BRA `(.L_x_324) ;  /* 0x0000000000544947 */ /* 0x000fec0003800000 */
[----:B------:R-:W-:Y:S01]  /*25f0*/  IADD3 R37, P3, R8, R54, RZ ;  /* 0x0000003608257210 */ /* 0x000fe20007f7e0ff */
[----:B------:R-:W-:Y:S01]  /*2600*/  ULDC.64 UR4, c[0x0][0x3c8] ;  /* 0x0000f20000047ab9 */ /* 0x000fe20000000a00 */
[----:B------:R-:W-:Y:S02]  /*2610*/  CS2R R84, SRZ ;  /* 0x0000000000547805 */ /* 0x000fe4000001ff00 */
[----:B------:R-:W-:Y:S01]  /*2620*/  CS2R R88, SRZ ;  /* 0x0000000000587805 */ /* 0x000fe2000001ff00 */
[----:B------:R-:W-:Y:S01]  /*2630*/  IMAD.X R38, R93, 0x1, R65, P3 ;  /* 0x000000015d267824 */ /* 0x000fe200018e0641 */
[----:B------:R-:W-:-:S05]  /*2640*/  IADD3 R39, P3, R14, R52, RZ ;  /* 0x000000340e277210 */ /* 0x000fca0007f7e0ff */
[----:B------:R-:W-:Y:S01]  /*2650*/  IMAD.X R56, R83, 0x1, R66, P3 ;  /* 0x0000000153387824 */ /* 0x000fe200018e0642 */
[----:B------:R-:W-:-:S04]  /*2660*/  LEA R36, P3, R37, UR4, 0x1 ;  /* 0x0000000425247c11 */ /* 0x000fc8000f8608ff */
[----:B------:R-:W-:Y:S01]  /*2670*/  LEA.HI.X R37, R37, UR5, R38, 0x1, P3 ;  /* 0x0000000525257c11 */ /* 0x000fe200098f0c26 */
[----:B------:R-:W-:Y:S02]  /*2680*/  ULDC.64 UR4, c[0x0][0x3e0] ;  /* 0x0000f80000047ab9 */ /* 0x000fe40000000a00 */
[----:B------:R-:W-:-:S04]  /*2690*/  LEA R38, P3, R39, UR4, 0x1 ;  /* 0x0000000427267c11 */ /* 0x000fc8000f8608ff */
[----:B------:R-:W-:Y:S02]  /*26a0*/  LEA.HI.X R39, R39, UR5, R56, 0x1, P3 ;  /* 0x0000000527277c11 */ /* 0x000fe400098f0c38 */
[C---:B------:R-:W-:Y:S01]  /*26b0*/  ISETP.GE.AND P3, PT, R60.reuse, R92, PT ;  /* 0x0000005c3c00720c */ /* 0x040fe20003f66270 */
[----:B------:R-:W-:Y:S01]  /*26c0*/  VIADD R91, R60, 0x10 ;  /* 0x000000103c5b7836 */ /* 0x000fe20000000000 */
[----:B------:R-:W-:Y:S02]  /*26d0*/  CS2R R56, SRZ ;  /* 0x0000000000387805 */ /* 0x000fe4000001ff00 */
[----:B------:R-:W-:-:S09]  /*26e0*/  CS2R R58, SRZ ;  /* 0x00000000003a7805 */ /* 0x000fd2000001ff00 */
[----:B------:R0:W5:Y:S04]  /*26f0*/  @!P3 LDG.E.64 R84, desc[UR56][R36.64] ;  /* 0x000000382454b981 */ /* 0x000168000c1e1b00 */
[----:B------:R0:W5:Y:S01]  /*2700*/  @!P3 LDG.E.64 R88, desc[UR56][R38.64] ;  /* 0x000000382658b981 */ /* 0x000162000c1e1b00 */
[----:B------:R-:W-:-:S13]  /*2710*/  ISETP.GE.AND P3, PT, R91, R92, PT ;  /* 0x0000005c5b00720c */ /* 0x000fda0003f66270 */
[----:B------:R0:W5:Y:S04]  /*2720*/  @!P3 LDG.E.64 R56, desc[UR56][R36.64+0x20] ;  /* 0x000020382438b981 */ /* 0x000168000c1e1b00 */
[----:B------:R0:W5:Y:S02]  /*2730*/  @!P3 LDG.E.64 R58, desc[UR56][R38.64+0x20] ;  /* 0x00002038263ab981 */ /* 0x000164000c1e1b00 */
.L_x_324:
[----:B------:R-:W-:Y:S05]  /*2740*/  BSYNC B1 ;  /* 0x0000000000017941 */ /* 0x000fea0003800000 */
.L_x_323:
[----:B0-----:R-:W-:Y:S01]  /*2750*/  VIADD R36, R18, 0x60 ;  /* 0x0000006012247836 */ /* 0x001fe20000000000 */
[----:B------:R-:W-:Y:S01]  /*2760*/  BSSY B1, `(.L_x_325) ;  /* 0x0000022000017945 */ /* 0x000fe20003800000 */
[----:B-----5:R-:W-:Y:S02]  /*2770*/  IMAD.MOV.U32 R90, RZ, RZ, R56 ;  /* 0x000000ffff5a7224 */ /* 0x020fe400078e0038 */
[----:B------:R-:W-:Y:S01]  /*2780*/  IMAD.MOV.U32 R91, RZ, RZ, R57 ;  /* 0x000000ffff5b7224 */ /* 0x000fe200078e0039 */
[----:B------:R-:W-:-:S13]  /*2790*/  ISETP.GE.AND P5, PT, R36, R87, PT ;  /* 0x000000572400720c */ /* 0x000fda0003fa6270 */
[----:B------:R-:W-:Y:S05]  /*27a0*/  @P5 BRA `(.L_x_326) ;  /* 0x0000000000745947 */ /* 0x000fea0003800000 */
[----:B------:R-:W0:Y:S01]  /*27b0*/  LDC.64 R36, c[0x0][0x3d8] ;  /* 0x0000f600ff247b82 */ /* 0x000e220000000a00 */
[----:B------:R-:W-:Y:S01]  /*27c0*/  IMAD.MOV.U32 R55, RZ, RZ, R93 ;  /* 0x000000ffff377224 */ /* 0x000fe200078e005d */
[----:B------:R-:W-:Y:S01]  /*27d0*/  ULDC.64 UR4, c[0x0][0x3c8] ;  /* 0x0000f20000047ab9 */ /* 0x000fe20000000a00 */
[----:B------:R-:W-:Y:S01]  /*27e0*/  IMAD.MOV.U32 R53, RZ, RZ, R83 ;  /* 0x000000ffff357224 */ /* 0x000fe200078e0053 */
[----:B------:R-:W-:Y:S02]  /*27f0*/  CS2R R48, SRZ ;  /* 0x0000000000307805 */ /* 0x000fe4000001ff00 */
[----:B------:R-:W-:Y:S01]  /*2800*/  CS2R R50, SRZ ;  /* 0x0000000000327805 */ /* 0x000fe2000001ff00 */
[----:B0-----:R-:W-:-:S04]  /*2810*/  IMAD.WIDE.U32 R54, R36, 0x60, R54 ;  /* 0x0000006024367825 */ /* 0x001fc800078e0036 */
[----:B------:R-:W-:Y:S01]  /*2820*/  IMAD R37, R37, 0x60, RZ ;  /* 0x0000006025257824 */ /* 0x000fe200078e02ff */
[----:B------:R-:W-:-:S04]  /*2830*/  IADD3 R38, P3, R8, R54, RZ ;  /* 0x0000003608267210 */ /* 0x000fc80007f7e0ff */
[----:B------:R-:W-:Y:S02]  /*2840*/  IADD3.X R55, R65, R55, R37, P3, !PT ;  /* 0x0000003741377210 */ /* 0x000fe40001ffe425 */
[----:B------:R-:W0:Y:S02]  /*2850*/  LDC.64 R36, c[0x0][0x3e8] ;  /* 0x0000fa00ff247b82 */ /* 0x000e240000000a00 */
[----:B0-----:R-:W-:-:S04]  /*2860*/  IMAD.WIDE.U32 R52, R36, 0x60, R52 ;  /* 0x0000006024347825 */ /* 0x001fc800078e0034 */
[----:B------:R-:W-:Y:S01]  /*2870*/  IMAD R37, R37, 0x60, RZ ;  /* 0x0000006025257824 */ /* 0x000fe200078e02ff */
[----:B------:R-:W-:-:S04]  /*2880*/  IADD3 R39, P3, R14, R52, RZ ;  /* 0x000000340e277210 */ /* 0x000fc80007f7e0ff */
[----:B------:R-:W-:Y:S02]  /*2890*/  IADD3.X R52, R66, R53, R37, P3, !PT ;  /* 0x0000003542347210 */ /* 0x000fe40001ffe425 */
        /* <DEDUP_REMOVED lines=14> */
.L_x_326:
[----:B------:R-:W-:Y:S05]  /*2980*/  BSYNC B1 ;  /* 0x0000000000017941 */ /* 0x000fea0003800000 */
.L_x_325:
[----:B0-----:R-:W-:Y:S01]  /*2990*/  IMAD.MOV.U32 R36, RZ, RZ, R84 ;  /* 0x000000ffff247224 */ /* 0x001fe200078e0054 */
[----:B------:R-:W-:Y:S01]  /*29a0*/  ISETP.NE.AND P3, PT, R152, 0x3, PT ;  /* 0x000000039800780c */ /* 0x000fe20003f65270 */
[----:B------:R-:W-:Y:S01]  /*29b0*/  IMAD.MOV.U32 R37, RZ, RZ, R85 ;  /* 0x000000ffff257224 */ /* 0x000fe200078e0055 */
[----:B------:R-:W-:Y:S01]  /*29c0*/  PRMT R101, R90, 0x7610, R101 ;  /* 0x000076105a657816 */ /* 0x000fe20000000065 */
        /* <DEDUP_REMOVED lines=8> */
[----:B-----5:R-:W-:Y:S01]  /*2a50*/  IMAD.MOV.U32 R36, RZ, RZ, R40 ;  /* 0x000000ffff247224 */ /* 0x020fe200078e0028 */
        /* <DEDUP_REMOVED lines=14> */
[----:B------:R-:W-:-:S02]  /*2b40*/  PRMT R54, R36, 0x7610, R54 ;  /* 0x0000761024367816 */ /* 0x000fc40000000036 */
[----:B------:R-:W-:Y:S02]  /*2b50*/  PRMT R55, R37, 0x7610, R55 ;  /* 0x0000761025377816 */ /* 0x000fe40000000037 */
[----:B------:R-:W-:Y:S02]  /*2b60*/  PRMT R93, R38, 0x7610, R93 ;  /* 0x00007610265d7816 */ /* 0x000fe4000000005d */
[----:B------:R-:W-:Y:S01]  /*2b70*/  PRMT R97, R39, 0x7610, R97 ;  /* 0x0000761027617816 */ /* 0x000fe20000000061 */
[----:B------:R-:W-:Y:S06]  /*2b80*/  @!P3 BRA `(.L_x_327) ;  /* 0x000000000004b947 */ /* 0x000fec0003800000 */
[----:B------:R-:W-:Y:S01]  /*2b90*/  BPT.TRAP 0x1 ;  /* 0x000000040000795c */ /* 0x000fe20000300000 */
.L_x_327:
[----:B------:R-:W-:Y:S01]  /*2ba0*/  IMAD R83, R19, 0x8, R2 ;  /* 0x0000000813537824 */ /* 0x000fe200078e0202 */
[----:B------:R-:W-:Y:S01]  /*2bb0*/  SHF.L.U32 R95, R23, 0x1f, RZ ;  /* 0x0000001f175f7819 */ /* 0x000fe200000006ff */
[----:B------:R-:W-:Y:S03]  /*2bc0*/  BSSY B1, `(.L_x_328) ;  /* 0x0000003000017945 */ /* 0x000fe60003800000 */
[----:B------:R-:W0:Y:S02]  /*2bd0*/  SYNCS.PHASECHK.TRANS64.TRYWAIT P6, [R83+URZ+0x30890], R95 ;  /* 0x0308905f530075a7 */ /* 0x000e2400080c017f */
[----:B0-----:R-:W-:Y:S05]  /*2be0*/  @!P6 BRA `(.L_x_329) ;  /* 0x000001240018e947 */ /* 0x001fea0003800000 */
.L_x_547:
[----:B------:R-:W-:Y:S05]  /*2bf0*/  BSYNC B1 ;  /* 0x0000000000017941 */ /* 0x000fea0003800000 */
.L_x_328:
[----:B------:R-:W-:Y:S04]  /*2c00*/  BSSY B1, `(.L_x_330) ;  /* 0x000006d000017945 */ /* 0x000fe80003800000 */
[----:B------:R-:W-:Y:S05]  /*2c10*/  @P4 BRA `(.L_x_331) ;  /* 0x0000000400ac4947 */ /* 0x000fea0003800000 */
[----:B------:R-:W-:Y:S04]  /*2c20*/  BSSY B2, `(.L_x_332) ;  /* 0x0000035000027945 */ /* 0x000fe80003800000 */
[----:B------:R-:W-:Y:S05]  /*2c30*/  @P1 BRA `(.L_x_333) ;  /* 0x0000000000cc1947 */ /* 0x000fea0003800000 */
[----:B------:R1:W2:Y:S01]  /*2c40*/  LDS.128 R36, [R94+0x12000] ;  /* 0x012000005e247984 */ /* 0x0002a20000000c00 */
[----:B------:R-:W-:Y:S01]  /*2c50*/  ISETP.GE.AND P4, PT, R60, R92, PT ;  /* 0x0000005c3c00720c */ /* 0x000fe20003f86270 */
[----:B------:R-:W-:-:S12]  /*2c60*/  BSSY B3, `(.L_x_334) ;  /* 0x000002f000037945 */ /* 0x000fd80003800000 */
[----:B-1----:R-:W-:Y:S05]  /*2c70*/  @P4 BRA `(.L_x_335) ;  /* 0x0000000000b44947 */ /* 0x002fea0003800000 */
[----:B------:R-:W-:Y:S02]  /*2c80*/  SHF.R.U64 R105, R88, 0x10, R89 ;  /* 0x0000001058697819 */ /* 0x000fe40000001259 */
[----:B------:R-:W-:Y:S02]  /*2c90*/  SHF.R.U64 R102, R84, 0x10, R85 ;  /* 0x0000001054667819 */ /* 0x000fe40000001255 */
[----:B------:R-:W-:Y:S02]  /*2ca0*/  PRMT R105, R103, 0x5410, R105 ;  /* 0x0000541067697816 */ /* 0x000fe40000000069 */
[----:B------:R-:W-:Y:S02]  /*2cb0*/  PRMT R102, R52, 0x5432, R102 ;  /* 0x0000543234667816 */ /* 0x000fe40000000066 */
[----:B------:R-:W-:Y:S01]  /*2cc0*/  SHF.R.U32.HI R104, RZ, 0x10, R85 ;  /* 0x00000010ff687819 */ /* 0x000fe20000011655 */
[----:B--2---:R-:W-:Y:S01]  /*2cd0*/  IMAD.U32 R85, R38, 0x10000, RZ ;  /* 0x0001000026557824 */ /* 0x004fe200078e00ff */
[----:B------:R-:W-:-:S02]  /*2ce0*/  SHF.R.U32.HI R108, RZ, 0x10, R89 ;  /* 0x00000010ff6c7819 */ /* 0x000fc40000011659 */
[----:B------:R-:W-:Y:S02]  /*2cf0*/  LOP3.LUT R88, R37, 0xffff0000, RZ, 0xc0, !PT ;  /* 0xffff000025587812 */ /* 0x000fe400078ec0ff */
[C---:B------:R-:W-:Y:S01]  /*2d00*/  LOP3.LUT R107, R105.reuse, 0xffff0000, RZ, 0xc0, !PT ;  /* 0xffff0000696b7812 */ /* 0x040fe200078ec0ff */
[----:B------:R-:W-:Y:S01]  /*2d10*/  IMAD.U32 R105, R105, 0x10000, RZ ;  /* 0x0001000069697824 */ /* 0x000fe200078e00ff */
[C---:B------:R-:W-:Y:S01]  /*2d20*/  LOP3.LUT R103, R102.reuse, 0xffff0000, RZ, 0xc0, !PT ;  /* 0xffff000066677812 */ /* 0x040fe200078ec0ff */
[----:B------:R-:W-:Y:S01]  /*2d30*/  IMAD.U32 R102, R102, 0x10000, RZ ;  /* 0x0001000066667824 */ /* 0x000fe200078e00ff */
[----:B------:R-:W-:Y:S01]  /*2d40*/  PRMT R104, R53, 0x5432, R104 ;  /* 0x0000543235687816 */ /* 0x000fe20000000068 */
[----:B------:R-:W-:Y:S01]  /*2d50*/  FMUL.FTZ R112, R88, R107 ;  /* 0x0000006b58707220 */ /* 0x000fe20000410000 */
[----:B------:R-:W-:Y:S01]  /*2d60*/  PRMT R108, R54, 0x5432, R108 ;  /* 0x00005432366c7816 */ /* 0x000fe2000000006c */
[----:B------:R-:W-:Y:S01]  /*2d70*/  FMUL.FTZ R88, R88, R103 ;  /* 0x0000006758587220 */ /* 0x000fe20000410000 */
[----:B------:R-:W-:Y:S01]  /*2d80*/  LOP3.LUT R89, R38, 0xffff0000, RZ, 0xc0, !PT ;  /* 0xffff000026597812 */ /* 0x000fe200078ec0ff */
[C---:B------:R-:W-:Y:S01]  /*2d90*/  IMAD.U32 R38, R39.reuse, 0x10000, RZ ;  /* 0x0001000027267824 */ /* 0x040fe200078e00ff */
[----:B------:R-:W-:Y:S01]  /*2da0*/  LOP3.LUT R84, R39, 0xffff0000, RZ, 0xc0, !PT ;  /* 0xffff000027547812 */ /* 0x000fe200078ec0ff */
[----:B------:R-:W-:-:S02]  /*2db0*/  IMAD.U32 R39, R37, 0x10000, RZ ;  /* 0x0001000025277824 */ /* 0x000fc400078e00ff */
[----:B------:R-:W-:Y:S02]  /*2dc0*/  IMAD.U32 R110, R108, 0x10000, RZ ;  /* 0x000100006c6e7824 */ /* 0x000fe400078e00ff */
[----:B------:R-:W-:Y:S02]  /*2dd0*/  IMAD.U32 R106, R104, 0x10000, RZ ;  /* 0x00010000686a7824 */ /* 0x000fe400078e00ff */
[----:B------:R-:W-:Y:S01]  /*2de0*/  FFMA.FTZ R107, R39, R107, R88 ;  /* 0x0000006b276b7223 */ /* 0x000fe20000010058 */
[----:B------:R-:W-:Y:S01]  /*2df0*/  FMUL.FTZ R114, R89, R110 ;  /* 0x0000006e59727220 */ /* 0x000fe20000410000 */
[----:B------:R-:W-:Y:S01]  /*2e00*/  FFMA.FTZ R112, R39, R103, -R112 ;  /* 0x0000006727707223 */ /* 0x000fe20000010870 */
[-C--:B------:R-:W-:Y:S01]  /*2e10*/  FMUL.FTZ R88, R89, R106.reuse ;  /* 0x0000006a59587220 */ /* 0x080fe20000410000 */
[----:B------:R-:W-:Y:S01]  /*2e20*/  IMAD.U32 R37, R36, 0x10000, RZ ;  /* 0x0001000024257824 */ /* 0x000fe200078e00ff */
[----:B------:R-:W-:Y:S01]  /*2e30*/  LOP3.LUT R89, R108, 0xffff0000, RZ, 0xc0, !PT ;  /* 0xffff00006c597812 */ /* 0x000fe200078ec0ff */
[C---:B------:R-:W-:Y:S01]  /*2e40*/  FFMA.FTZ R114, R85.reuse, R106, -R114 ;  /* 0x0000006a55727223 */ /* 0x040fe20000010872 */
[----:B------:R-:W-:Y:S01]  /*2e50*/  LOP3.LUT R39, R104, 0xffff0000, RZ, 0xc0, !PT ;  /* 0xffff000068277812 */ /* 0x000fe200078ec0ff */
[----:B------:R-:W-:Y:S01]  /*2e60*/  FFMA.FTZ R85, R85, R110, R88 ;  /* 0x0000006e55557223 */ /* 0x000fe20000010058 */
[----:B------:R-:W-:Y:S01]  /*2e70*/  LOP3.LUT R36, R36, 0xffff0000, RZ, 0xc0, !PT ;  /* 0xffff000024247812 */ /* 0x000fe200078ec0ff */
[C---:B------:R-:W-:Y:S01]  /*2e80*/  FMUL.FTZ R103, R84.reuse, R89 ;  /* 0x0000005954677220 */ /* 0x040fe20000410000 */
[----:B------:R-:W-:Y:S01]  /*2e90*/  F2FP.BF16.F32.PACK_AB R107, R107, R112 ;  /* 0x000000706b6b723e */ /* 0x000fe200000010ff */
[----:B------:R-:W-:-:S02]  /*2ea0*/  FMUL.FTZ R88, R84, R39 ;  /* 0x0000002754587220 */ /* 0x000fc40000410000 */
[C---:B------:R-:W-:Y:S01]  /*2eb0*/  FMUL.FTZ R84, R36.reuse, R105 ;  /* 0x0000006924547220 */ /* 0x040fe20000410000 */
[-C--:B------:R-:W-:Y:S01]  /*2ec0*/  FMUL.FTZ R36, R36, R102.reuse ;  /* 0x0000006624247220 */ /* 0x080fe20000410000 */
[C---:B------:R-:W-:Y:S01]  /*2ed0*/  FFMA.FTZ R103, R38.reuse, R39, -R103 ;  /* 0x0000002726677223 */ /* 0x040fe20000010867 */
[----:B------:R-:W-:Y:S01]  /*2ee0*/  FFMA.FTZ R88, R38, R89, R88 ;  /* 0x0000005926587223 */ /* 0x000fe20000010058 */
[C---:B------:R-:W-:Y:S01]  /*2ef0*/  FFMA.FTZ R84, R37.reuse, R102, -R84 ;  /* 0x0000006625547223 */ /* 0x040fe20000010854 */
[----:B------:R-:W-:Y:S01]  /*2f00*/  FFMA.FTZ R37, R37, R105, R36 ;  /* 0x0000006925257223 */ /* 0x000fe20000010024 */
[----:B------:R-:W-:Y:S02]  /*2f10*/  F2FP.BF16.F32.PACK_AB R38, R85, R114 ;  /* 0x000000725526723e */ /* 0x000fe400000010ff */
[----:B------:R-:W-:Y:S02]  /*2f20*/  F2FP.BF16.F32.PACK_AB R39, R88, R103 ;  /* 0x000000675827723e */ /* 0x000fe400000010ff */
[----:B------:R-:W-:Y:S01]  /*2f30*/  F2FP.BF16.F32.PACK_AB R36, R37, R84 ;  /* 0x000000542524723e */ /* 0x000fe200000010ff */
[----:B------:R-:W-:-:S07]  /*2f40*/  IMAD.MOV.U32 R37, RZ, RZ, R107 ;  /* 0x000000ffff257224 */ /* 0x000fce00078e006b */
.L_x_335:
[----:B------:R-:W-:Y:S05]  /*2f50*/  BSYNC B3 ;  /* 0x0000000000037941 */ /* 0x000fea0003800000 */
.L_x_334:
[----:B--2---:R1:W-:Y:S02]  /*2f60*/  STG.E.128 desc[UR56][R46.64], R36 ;  /* 0x000000242e007986 */ /* 0x0043e4000c101d38 */
.L_x_333:
[----:B------:R-:W-:Y:S05]  /*2f70*/  BSYNC B2 ;  /* 0x0000000000027941 */ /* 0x000fea0003800000 */
.L_x_332:
[----:B------:R-:W-:Y:S05]  /*2f80*/  @P2 BRA `(.L_x_331) ;  /* 0x0000000000d02947 */ /* 0x000fea0003800000 */
[----:B-1----:R1:W2:Y:S01]  /*2f90*/  LDS.128 R36, [R86+0x12000] ;  /* 0x0120000056247984 */ /* 0x0022a20000000c00 */
[----:B------:R-:W-:Y:S01]  /*2fa0*/  VIADD R85, R60, 0x10 ;  /* 0x000000103c557836 */ /* 0x000fe20000000000 */
[----:B------:R-:W-:Y:S04]  /*2fb0*/  BSSY B2, `(.L_x_336) ;  /* 0x0000030000027945 */ /* 0x000fe80003800000 */
[----:B------:R-:W-:-:S13]  /*2fc0*/  ISETP.GE.AND P4, PT, R85, R92, PT ;  /* 0x0000005c5500720c */ /* 0x000fda0003f86270 */
[----:B-1----:R-:W-:Y:S05]  /*2fd0*/  @P4 BRA `(.L_x_337) ;  /* 0x0000000000b44947 */ /* 0x002fea0003800000 */
[----:B------:R-:W-:Y:S02]  /*2fe0*/  SHF.R.U64 R84, R56, 0x10, R57 ;  /* 0x0000001038547819 */ /* 0x000fe40000001239 */
[--C-:B------:R-:W-:Y:S02]  /*2ff0*/  SHF.R.U64 R56, R58, 0x10, R59.reuse ;  /* 0x000000103a387819 */ /* 0x100fe4000000123b */
[----:B------:R-:W-:Y:S02]  /*3000*/  SHF.R.U32.HI R85, RZ, 0x10, R59 ;  /* 0x00000010ff557819 */ /* 0x000fe4000001163b */
[----:B------:R-:W-:Y:S01]  /*3010*/  SHF.R.U32.HI R89, RZ, 0x10, R57 ;  /* 0x00000010ff597819 */ /* 0x000fe20000011639 */
[----:B--2---:R-:W-:Y:S01]  /*3020*/  IMAD.U32 R57, R38, 0x10000, RZ ;  /* 0x0001000026397824 */ /* 0x004fe200078e00ff */
[----:B------:R-:W-:Y:S02]  /*3030*/  PRMT R101, R101, 0x5410, R84 ;  /* 0x0000541065657816 */ /* 0x000fe40000000054 */
[----:B------:R-:W-:-:S02]  /*3040*/  PRMT R99, R99, 0x5410, R56 ;  /* 0x0000541063637816 */ /* 0x000fc40000000038 */
[----:B------:R-:W-:Y:S02]  /*3050*/  PRMT R98, R98, 0x5410, R85 ;  /* 0x0000541062627816 */ /* 0x000fe40000000055 */
[----:B------:R-:W-:Y:S02]  /*3060*/  PRMT R100, R100, 0x5410, R89 ;  /* 0x0000541064647816 */ /* 0x000fe40000000059 */
[----:B------:R-:W-:Y:S01]  /*3070*/  LOP3.LUT R56, R37, 0xffff0000, RZ, 0xc0, !PT ;  /* 0xffff000025387812 */ /* 0x000fe200078ec0ff */
[----:B------:R-:W-:Y:S01]  /*3080*/  IMAD.U32 R89, R98, 0x10000, RZ ;  /* 0x0001000062597824 */ /* 0x000fe200078e00ff */
[----:B------:R-:W-:Y:S01]  /*3090*/  LOP3.LUT R88, R99, 0xffff0000, RZ, 0xc0, !PT ;  /* 0xffff000063587812 */ /* 0x000fe200078ec0ff */
[----:B------:R-:W-:Y:S01]  /*30a0*/  IMAD.U32 R85, R100, 0x10000, RZ ;  /* 0x0001000064557824 */ /* 0x000fe200078e00ff */
[----:B------:R-:W-:Y:S01]  /*30b0*/  LOP3.LUT R84, R101, 0xffff0000, RZ, 0xc0, !PT ;  /* 0xffff000065547812 */ /* 0x000fe200078ec0ff */
[----:B------:R-:W-:Y:S01]  /*30c0*/  IMAD.U32 R99, R99, 0x10000, RZ ;  /* 0x0001000063637824 */ /* 0x000fe200078e00ff */
[----:B------:R-:W-:Y:S01]  /*30d0*/  LOP3.LUT R58, R38, 0xffff0000, RZ, 0xc0, !PT ;  /* 0xffff0000263a7812 */ /* 0x000fe200078ec0ff */
[C---:B------:R-:W-:Y:S01]  /*30e0*/  IMAD.U32 R38, R39.reuse, 0x10000, RZ ;  /* 0x0001000027267824 */ /* 0x040fe200078e00ff */
[----:B------:R-:W-:Y:S01]  /*30f0*/  LOP3.LUT R59, R39, 0xffff0000, RZ, 0xc0, !PT ;  /* 0xffff0000273b7812 */ /* 0x000fe200078ec0ff */
[----:B------:R-:W-:-:S02]  /*3100*/  IMAD.U32 R39, R37, 0x10000, RZ ;  /* 0x0001000025277824 */ /* 0x000fc400078e00ff */
[----:B------:R-:W-:Y:S01]  /*3110*/  FMUL.FTZ R102, R56, R88 ;  /* 0x0000005838667220 */ /* 0x000fe20000410000 */
[----:B------:R-:W-:Y:S02]  /*3120*/  IMAD.U32 R37, R36, 0x10000, RZ ;  /* 0x0001000024257824 */ /* 0x000fe400078e00ff */
[-C--:B------:R-:W-:Y:S01]  /*3130*/  FMUL.FTZ R103, R56, R84.reuse ;  /* 0x0000005438677220 */ /* 0x080fe20000410000 */
[----:B------:R-:W-:Y:S01]  /*3140*/  LOP3.LUT R36, R36, 0xffff0000, RZ, 0xc0, !PT ;  /* 0xffff000024247812 */ /* 0x000fe200078ec0ff */
[----:B------:R-:W-:Y:S01]  /*3150*/  FMUL.FTZ R56, R58, R89 ;  /* 0x000000593a387220 */ /* 0x000fe20000410000 */
[----:B------:R-:W-:Y:S01]  /*3160*/  LOP3.LUT R98, R98, 0xffff0000, RZ, 0xc0, !PT ;  /* 0xffff000062627812 */ /* 0x000fe200078ec0ff */
[----:B------:R-:W-:Y:S01]  /*3170*/  IMAD.U32 R101, R101, 0x10000, RZ ;  /* 0x0001000065657824 */ /* 0x000fe200078e00ff */
[----:B------:R-:W-:Y:S01]  /*3180*/  LOP3.LUT R100, R100, 0xffff0000, RZ, 0xc0, !PT ;  /* 0xffff000064647812 */ /* 0x000fe200078ec0ff */
[-C--:B------:R-:W-:Y:S01]  /*3190*/  FMUL.FTZ R58, R58, R85.reuse ;  /* 0x000000553a3a7220 */ /* 0x080fe20000410000 */
[C---:B------:R-:W-:Y:S01]  /*31a0*/  FFMA.FTZ R102, R39.reuse, R84, -R102 ;  /* 0x0000005427667223 */ /* 0x040fe20000010866 */
[----:B------:R-:W-:Y:S01]  /*31b0*/  FFMA.FTZ R103, R39, R88, R103 ;  /* 0x0000005827677223 */ /* 0x000fe20000010067 */
[----:B------:R-:W-:Y:S01]  /*31c0*/  FFMA.FTZ R85, R57, R85, -R56 ;  /* 0x0000005539557223 */ /* 0x000fe20000010838 */
[C---:B------:R-:W-:Y:S01]  /*31d0*/  FMUL.FTZ R39, R59.reuse, R98 ;  /* 0x000000623b277220 */ /* 0x040fe20000410000 */
[C---:B------:R-:W-:Y:S01]  /*31e0*/  FMUL.FTZ R56, R36.reuse, R99 ;  /* 0x0000006324387220 */ /* 0x040fe20000410000 */
[-C--:B------:R-:W-:Y:S01]  /*31f0*/  FMUL.FTZ R59, R59, R100.reuse ;  /* 0x000000643b3b7220 */ /* 0x080fe20000410000 */
[-C--:B------:R-:W-:Y:S01]  /*3200*/  FMUL.FTZ R36, R36, R101.reuse ;  /* 0x0000006524247220 */ /* 0x080fe20000410000 */
[C---:B------:R-:W-:Y:S01]  /*3210*/  FFMA.FTZ R39, R38.reuse, R100, -R39 ;  /* 0x0000006426277223 */ /* 0x040fe20000010827 */
[C---:B------:R-:W-:Y:S01]  /*3220*/  FFMA.FTZ R56, R37.reuse, R101, -R56 ;  /* 0x0000006525387223 */ /* 0x040fe20000010838 */
[----:B------:R-:W-:Y:S01]  /*3230*/  FFMA.FTZ R38, R38, R98, R59 ;  /* 0x0000006226267223 */ /* 0x000fe2000001003b */
[----:B------:R-:W-:Y:S01]  /*3240*/  FFMA.FTZ R37, R37, R99, R36 ;  /* 0x0000006325257223 */ /* 0x000fe20000010024 */
[----:B------:R-:W-:Y:S01]  /*3250*/  FFMA.FTZ R58, R57, R89, R58 ;  /* 0x00000059393a7223 */ /* 0x000fe2000001003a */
[----:B------:R-:W-:-:S02]  /*3260*/  F2FP.BF16.F32.PACK_AB R102, R103, R102 ;  /* 0x000000666766723e */ /* 0x000fc400000010ff */
[----:B------:R-:W-:Y:S02]  /*3270*/  F2FP.BF16.F32.PACK_AB R39, R38, R39 ;  /* 0x000000272627723e */ /* 0x000fe400000010ff */
[----:B------:R-:W-:Y:S01]  /*3280*/  F2FP.BF16.F32.PACK_AB R36, R37, R56 ;  /* 0x000000382524723e */ /* 0x000fe200000010ff */
[----:B------:R-:W-:Y:S01]  /*3290*/  IMAD.MOV.U32 R37, RZ, RZ, R102 ;  /* 0x000000ffff257224 */ /* 0x000fe200078e0066 */
[----:B------:R-:W-:-:S07]  /*32a0*/  F2FP.BF16.F32.PACK_AB R38, R58, R85 ;  /* 0x000000553a26723e */ /* 0x000fce00000010ff */
.L_x_337:
[----:B------:R-:W-:Y:S05]  /*32b0*/  BSYNC B2 ;  /* 0x0000000000027941 */ /* 0x000fea0003800000 */
.L_x_336:
[----:B--2---:R2:W-:Y:S02]  /*32c0*/  STG.E.128 desc[UR56][R46.64+0x40], R36 ;  /* 0x000040242e007986 */ /* 0x0045e4000c101d38 */
.L_x_331:
[----:B------:R-:W-:Y:S05]  /*32d0*/  BSYNC B1 ;  /* 0x0000000000017941 */ /* 0x000fea0003800000 */
.L_x_330:
[----:B------:R-:W-:Y:S05]  /*32e0*/  @P5 BRA `(.L_x_338) ;  /* 0x0000001c00c85947 */ /* 0x000fea0003800000 */
[----:B------:R-:W-:Y:S04]  /*32f0*/  BSSY B1, `(.L_x_339) ;  /* 0x0000036000017945 */ /* 0x000fe80003800000 */
[----:B------:R-:W-:Y:S05]  /*3300*/  @P1 BRA `(.L_x_340) ;  /* 0x0000000000d01947 */ /* 0x000fea0003800000 */
[----:B-12---:R1:W2:Y:S01]  /*3310*/  LDS.128 R36, [R94+0x15000] ;  /* 0x015000005e247984 */ /* 0x0062a20000000c00 */
[----:B------:R-:W-:Y:S01]  /*3320*/  ISETP.GE.AND P4, PT, R60, R92, PT ;  /* 0x0000005c3c00720c */ /* 0x000fe20003f86270 */
[----:B------:R-:W-:-:S12]  /*3330*/  BSSY B2, `(.L_x_341) ;  /* 0x0000030000027945 */ /* 0x000fd80003800000 */
[----:B-1----:R-:W-:Y:S05]  /*3340*/  @P4 BRA `(.L_x_342) ;  /* 0x0000000000b84947 */ /* 0x002fea0003800000 */
[----:B------:R-:W-:Y:S01]  /*3350*/  SHF.R.U64 R56, R50, 0x10, R51 ;  /* 0x0000001032387819 */ /* 0x000fe20000001233 */
[----:B--2---:R-:W-:Y:S01]  /*3360*/  IMAD.U32 R46, R38, 0x10000, RZ ;  /* 0x00010000262e7824 */ /* 0x004fe200078e00ff */
[----:B------:R-:W-:Y:S01]  /*3370*/  SHF.R.U64 R57, R48, 0x10, R49 ;  /* 0x0000001030397819 */ /* 0x000fe20000001231 */
[----:B------:R-:W-:Y:S01]  /*3380*/  IMAD.U32 R48, R39, 0x10000, RZ ;  /* 0x0001000027307824 */ /* 0x000fe200078e00ff */
[----:B------:R-:W-:Y:S02]  /*3390*/  SHF.R.U32.HI R50, RZ, 0x10, R51 ;  /* 0x00000010ff327819 */ /* 0x000fe40000011633 */
[----:B------:R-:W-:Y:S02]  /*33a0*/  SHF.R.U32.HI R58, RZ, 0x10, R49 ;  /* 0x00000010ff3a7819 */ /* 0x000fe40000011631 */
[----:B------:R-:W-:Y:S02]  /*33b0*/  PRMT R93, R93, 0x5410, R56 ;  /* 0x000054105d5d7816 */ /* 0x000fe40000000038 */
[----:B------:R-:W-:-:S02]  /*33c0*/  PRMT R90, R90, 0x5410, R57 ;  /* 0x000054105a5a7816 */ /* 0x000fc40000000039 */
[----:B------:R-:W-:Y:S02]  /*33d0*/  PRMT R97, R97, 0x5410, R50 ;  /* 0x0000541061617816 */ /* 0x000fe40000000032 */
[----:B------:R-:W-:Y:S02]  /*33e0*/  LOP3.LUT R49, R39, 0xffff0000, RZ, 0xc0, !PT ;  /* 0xffff000027317812 */ /* 0x000fe400078ec0ff */
[----:B------:R-:W-:Y:S01]  /*33f0*/  PRMT R91, R91, 0x5410, R58 ;  /* 0x000054105b5b7816 */ /* 0x000fe2000000003a */
[----:B------:R-:W-:Y:S01]  /*3400*/  IMAD.U32 R57, R97, 0x10000, RZ ;  /* 0x0001000061397824 */ /* 0x000fe200078e00ff */
[----:B------:R-:W-:Y:S02]  /*3410*/  LOP3.LUT R39, R37, 0xffff0000, RZ, 0xc0, !PT ;  /* 0xffff000025277812 */ /* 0x000fe400078ec0ff */
[----:B------:R-:W-:Y:S01]  /*3420*/  LOP3.LUT R56, R93, 0xffff0000, RZ, 0xc0, !PT ;  /* 0xffff00005d387812 */ /* 0x000fe200078ec0ff */
[----:B------:R-:W-:Y:S01]  /*3430*/  IMAD.U32 R51, R91, 0x10000, RZ ;  /* 0x000100005b337824 */ /* 0x000fe200078e00ff */
[----:B------:R-:W-:Y:S01]  /*3440*/  LOP3.LUT R50, R90, 0xffff0000, RZ, 0xc0, !PT ;  /* 0xffff00005a327812 */ /* 0x000fe200078ec0ff */
[----:B------:R-:W-:Y:S01]  /*3450*/  IMAD.U32 R93, R93, 0x10000, RZ ;  /* 0x000100005d5d7824 */ /* 0x000fe200078e00ff */
[----:B------:R-:W-:Y:S01]  /*3460*/  LOP3.LUT R47, R38, 0xffff0000, RZ, 0xc0, !PT ;  /* 0xffff0000262f7812 */ /* 0x000fe200078ec0ff */
[----:B------:R-:W-:-:S02]  /*3470*/  IMAD.U32 R38, R37, 0x10000, RZ ;  /* 0x0001000025267824 */ /* 0x000fc400078e00ff */
[C---:B------:R-:W-:Y:S01]  /*3480*/  FMUL.FTZ R59, R39.reuse, R56 ;  /* 0x00000038273b7220 */ /* 0x040fe20000410000 */
[C---:B------:R-:W-:Y:S02]  /*3490*/  IMAD.U32 R37, R36.reuse, 0x10000, RZ ;  /* 0x0001000024257824 */ /* 0x040fe400078e00ff */
[-C--:B------:R-:W-:Y:S01]  /*34a0*/  FMUL.FTZ R39, R39, R50.reuse ;  /* 0x0000003227277220 */ /* 0x080fe20000410000 */
[----:B------:R-:W-:Y:S01]  /*34b0*/  LOP3.LUT R36, R36, 0xffff0000, RZ, 0xc0, !PT ;  /* 0xffff000024247812 */ /* 0x000fe200078ec0ff */
[C---:B------:R-:W-:Y:S01]  /*34c0*/  FMUL.FTZ R85, R47.reuse, R57 ;  /* 0x000000392f557220 */ /* 0x040fe20000410000 */
[-C--:B------:R-:W-:Y:S01]  /*34d0*/  FMUL.FTZ R47, R47, R51.reuse ;  /* 0x000000332f2f7220 */ /* 0x080fe20000410000 */
[----:B------:R-:W-:Y:S01]  /*34e0*/  LOP3.LUT R97, R97, 0xffff0000, RZ, 0xc0, !PT ;  /* 0xffff000061617812 */ /* 0x000fe200078ec0ff */
[----:B------:R-:W-:Y:S01]  /*34f0*/  IMAD.U32 R90, R90, 0x10000, RZ ;  /* 0x000100005a5a7824 */ /* 0x000fe200078e00ff */
[----:B------:R-:W-:Y:S01]  /*3500*/  LOP3.LUT R91, R91, 0xffff0000, RZ, 0xc0, !PT ;  /* 0xffff00005b5b7812 */ /* 0x000fe200078ec0ff */
[C---:B------:R-:W-:Y:S01]  /*3510*/  FFMA.FTZ R59, R38.reuse, R50, -R59 ;  /* 0x00000032263b7223 */ /* 0x040fe2000001083b */
[----:B------:R-:W-:Y:S01]  /*3520*/  FFMA.FTZ R56, R38, R56, R39 ;  /* 0x0000003826387223 */ /* 0x000fe20000010027 */
[----:B------:R-:W-:Y:S01]  /*3530*/  FFMA.FTZ R85, R46, R51, -R85 ;  /* 0x000000332e557223 */ /* 0x000fe20000010855 */
[----:B------:R-:W-:Y:S01]  /*3540*/  FMUL.FTZ R38, R36, R93 ;  /* 0x0000005d24267220 */ /* 0x000fe20000410000 */
[----:B------:R-:W-:Y:S01]  /*3550*/  FFMA.FTZ R46, R46, R57, R47 ;  /* 0x000000392e2e7223 */ /* 0x000fe2000001002f */
[-C--:B------:R-:W-:Y:S01]  /*3560*/  FMUL.FTZ R36, R36, R90.reuse ;  /* 0x0000005a24247220 */ /* 0x080fe20000410000 */
[C---:B------:R-:W-:Y:S01]  /*3570*/  FMUL.FTZ R39, R49.reuse, R97 ;  /* 0x0000006131277220 */ /* 0x040fe20000410000 */
[----:B------:R-:W-:Y:S01]  /*3580*/  FMUL.FTZ R50, R49, R91 ;  /* 0x0000005b31327220 */ /* 0x000fe20000410000 */
[C---:B------:R-:W-:Y:S01]  /*3590*/  FFMA.FTZ R38, R37.reuse, R90, -R38 ;  /* 0x0000005a25267223 */ /* 0x040fe20000010826 */
[----:B------:R-:W-:Y:S01]  /*35a0*/  FFMA.FTZ R37, R37, R93, R36 ;  /* 0x0000005d25257223 */ /* 0x000fe20000010024 */
[C---:B------:R-:W-:Y:S01]  /*35b0*/  FFMA.FTZ R39, R48.reuse, R91, -R39 ;  /* 0x0000005b30277223 */ /* 0x040fe20000010827 */
[----:B------:R-:W-:Y:S01]  /*35c0*/  FFMA.FTZ R50, R48, R97, R50 ;  /* 0x0000006130327223 */ /* 0x000fe20000010032 */
[----:B------:R-:W-:-:S02]  /*35d0*/  F2FP.BF16.F32.PACK_AB R56, R56, R59 ;  /* 0x0000003b3838723e */ /* 0x000fc400000010ff */
[----:B------:R-:W-:Y:S02]  /*35e0*/  F2FP.BF16.F32.PACK_AB R46, R46, R85 ;  /* 0x000000552e2e723e */ /* 0x000fe400000010ff */
[----:B------:R-:W-:Y:S01]  /*35f0*/  F2FP.BF16.F32.PACK_AB R36, R37, R38 ;  /* 0x000000262524723e */ /* 0x000fe200000010ff */
[----:B------:R-:W-:Y:S01]  /*3600*/  IMAD.MOV.U32 R37, RZ, RZ, R56 ;  /* 0x000000ffff257224 */ /* 0x000fe200078e0038 */
[----:B------:R-:W-:Y:S01]  /*3610*/  F2FP.BF16.F32.PACK_AB R39, R50, R39 ;  /* 0x000000273227723e */ /* 0x000fe200000010ff */
[----:B------:R-:W-:-:S07]  /*3620*/  IMAD.MOV.U32 R38, RZ, RZ, R46 ;  /* 0x000000ffff267224 */ /* 0x000fce00078e002e */
.L_x_342:
[----:B------:R-:W-:Y:S05]  /*3630*/  BSYNC B2 ;  /* 0x0000000000027941 */ /* 0x000fea0003800000 */
.L_x_341:
[----:B--2---:R3:W-:Y:S02]  /*3640*/  STG.E.128 desc[UR56][R44.64], R36 ;  /* 0x000000242c007986 */ /* 0x0047e4000c101d38 */
.L_x_340:
[----:B------:R-:W-:Y:S05]  /*3650*/  BSYNC B1 ;  /* 0x0000000000017941 */ /* 0x000fea0003800000 */
.L_x_339:
[----:B------:R-:W-:Y:S05]  /*3660*/  @P2 BRA `(.L_x_338) ;  /* 0x0000001800e82947 */ /* 0x000fea0003800000 */
[----:B-123--:R1:W2:Y:S01]  /*3670*/  LDS.128 R36, [R86+0x15000] ;  /* 0x0150000056247984 */ /* 0x00e2a20000000c00 */
[----:B------:R-:W-:Y:S01]  /*3680*/  VIADD R47, R60, 0x10 ;  /* 0x000000103c2f7836 */ /* 0x000fe20000000000 */
[----:B------:R-:W-:Y:S04]  /*3690*/  BSSY B1, `(.L_x_343) ;  /* 0x0000031000017945 */ /* 0x000fe80003800000 */
[----:B------:R-:W-:-:S13]  /*36a0*/  ISETP.GE.AND P4, PT, R47, R92, PT ;  /* 0x0000005c2f00720c */ /* 0x000fda0003f86270 */
[----:B-1----:R-:W-:Y:S05]  /*36b0*/  @P4 BRA `(.L_x_344) ;  /* 0x0000000000b84947 */ /* 0x002fea0003800000 */
[----:B------:R-:W-:Y:S02]  /*36c0*/  SHF.R.U32.HI R46, RZ, 0x10, R43 ;  /* 0x00000010ff2e7819 */ /* 0x000fe4000001162b */
[----:B------:R-:W-:Y:S02]  /*36d0*/  SHF.R.U32.HI R48, RZ, 0x10, R41 ;  /* 0x00000010ff307819 */ /* 0x000fe40000011629 */
[----:B------:R-:W-:Y:S01]  /*36e0*/  SHF.R.U64 R47, R42, 0x10, R43 ;  /* 0x000000102a2f7819 */ /* 0x000fe2000000122b */
[----:B--2---:R-:W-:Y:S01]  /*36f0*/  IMAD.U32 R42, R39, 0x10000, RZ ;  /* 0x00010000272a7824 */ /* 0x004fe200078e00ff */
[----:B------:R-:W-:Y:S01]  /*3700*/  SHF.R.U64 R49, R40, 0x10, R41 ;  /* 0x0000001028317819 */ /* 0x000fe20000001229 */
[----:B------:R-:W-:Y:S01]  /*3710*/  IMAD.U32 R40, R38, 0x10000, RZ ;  /* 0x0001000026287824 */ /* 0x000fe200078e00ff */
[----:B------:R-:W-:Y:S02]  /*3720*/  PRMT R55, R55, 0x5410, R46 ;  /* 0x0000541037377816 */ /* 0x000fe4000000002e */
[----:B------:R-:W-:-:S02]  /*3730*/  PRMT R53, R53, 0x5410, R48 ;  /* 0x0000541035357816 */ /* 0x000fc40000000030 */
[----:B------:R-:W-:Y:S02]  /*3740*/  PRMT R54, R54, 0x5410, R47 ;  /* 0x0000541036367816 */ /* 0x000fe4000000002f */
[----:B------:R-:W-:Y:S01]  /*3750*/  LOP3.LUT R41, R38, 0xffff0000, RZ, 0xc0, !PT ;  /* 0xffff000026297812 */ /* 0x000fe200078ec0ff */
[----:B------:R-:W-:Y:S01]  /*3760*/  IMAD.U32 R47, R53, 0x10000, RZ ;  /* 0x00010000352f7824 */ /* 0x000fe200078e00ff */
[----:B------:R-:W-:Y:S01]  /*3770*/  LOP3.LUT R43, R39, 0xffff0000, RZ, 0xc0, !PT ;  /* 0xffff0000272b7812 */ /* 0x000fe200078ec0ff */
[----:B------:R-:W-:Y:S01]  /*3780*/  IMAD.U32 R38, R37, 0x10000, RZ ;  /* 0x0001000025267824 */ /* 0x000fe200078e00ff */
[----:B------:R-:W-:Y:S01]  /*3790*/  PRMT R52, R52, 0x5410, R49 ;  /* 0x0000541034347816 */ /* 0x000fe20000000031 */
[----:B------:R-:W-:Y:S01]  /*37a0*/  IMAD.U32 R49, R55, 0x10000, RZ ;  /* 0x0001000037317824 */ /* 0x000fe200078e00ff */
[----:B------:R-:W-:Y:S01]  /*37b0*/  LOP3.LUT R39, R37, 0xffff0000, RZ, 0xc0, !PT ;  /* 0xffff000025277812 */ /* 0x000fe200078ec0ff */
[----:B------:R-:W-:Y:S01]  /*37c0*/  IMAD.U32 R37, R36, 0x10000, RZ ;  /* 0x0001000024257824 */ /* 0x000fe200078e00ff */
[----:B------:R-:W-:Y:S01]  /*37d0*/  LOP3.LUT R48, R54, 0xffff0000, RZ, 0xc0, !PT ;  /* 0xffff000036307812 */ /* 0x000fe200078ec0ff */
[C---:B------:R-:W-:Y:S01]  /*37e0*/  FMUL.FTZ R57, R41.reuse, R49 ;  /* 0x0000003129397220 */ /* 0x040fe20000410000 */
[----:B------:R-:W-:Y:S01]  /*37f0*/  LOP3.LUT R46, R52, 0xffff0000, RZ, 0xc0, !PT ;  /* 0xffff0000342e7812 */ /* 0x000fe200078ec0ff */
[-C--:B------:R-:W-:Y:S01]  /*3800*/  FMUL.FTZ R41, R41, R47.reuse ;  /* 0x0000002f29297220 */ /* 0x080fe20000410000 */
[----:B------:R-:W-:Y:S01]  /*3810*/  LOP3.LUT R55, R55, 0xffff0000, RZ, 0xc0, !PT ;  /* 0xffff000037377812 */ /* 0x000fe200078ec0ff */
[----:B------:R-:W-:Y:S01]  /*3820*/  FMUL.FTZ R51, R39, R48 ;  /* 0x0000003027337220 */ /* 0x000fe20000410000 */
[----:B------:R-:W-:Y:S01]  /*3830*/  LOP3.LUT R53, R53, 0xffff0000, RZ, 0xc0, !PT ;  /* 0xffff000035357812 */ /* 0x000fe200078ec0ff */
[----:B------:R-:W-:Y:S01]  /*3840*/  FFMA.FTZ R57, R40, R47, -R57 ;  /* 0x0000002f28397223 */ /* 0x000fe20000010839 */
[-C--:B------:R-:W-:Y:S01]  /*3850*/  FMUL.FTZ R39, R39, R46.reuse ;  /* 0x0000002e27277220 */ /* 0x080fe20000410000 */
[----:B------:R-:W-:Y:S01]  /*3860*/  LOP3.LUT R36, R36, 0xffff0000, RZ, 0xc0, !PT ;  /* 0xffff000024247812 */ /* 0x000fe200078ec0ff */
[----:B------:R-:W-:Y:S01]  /*3870*/  FFMA.FTZ R51, R38, R46, -R51 ;  /* 0x0000002e26337223 */ /* 0x000fe20000010833 */
[----:B------:R-:W-:Y:S01]  /*3880*/  FFMA.FTZ R40, R40, R49, R41 ;  /* 0x0000003128287223 */ /* 0x000fe20000010029 */
[----:B------:R-:W-:-:S02]  /*3890*/  IMAD.U32 R54, R54, 0x10000, RZ ;  /* 0x0001000036367824 */ /* 0x000fc400078e00ff */
[C---:B------:R-:W-:Y:S01]  /*38a0*/  FMUL.FTZ R41, R43.reuse, R55 ;  /* 0x000000372b297220 */ /* 0x040fe20000410000 */
[----:B------:R-:W-:Y:S02]  /*38b0*/  IMAD.U32 R52, R52, 0x10000, RZ ;  /* 0x0001000034347824 */ /* 0x000fe400078e00ff */
[-C--:B------:R-:W-:Y:S01]  /*38c0*/  FMUL.FTZ R46, R43, R53.reuse ;  /* 0x000000352b2e7220 */ /* 0x080fe20000410000 */
[----:B------:R-:W-:Y:S01]  /*38d0*/  FFMA.FTZ R48, R38, R48, R39 ;  /* 0x0000003026307223 */ /* 0x000fe20000010027 */
[C---:B------:R-:W-:Y:S01]  /*38e0*/  FMUL.FTZ R38, R36.reuse, R54 ;  /* 0x0000003624267220 */ /* 0x040fe20000410000 */
[-C--:B------:R-:W-:Y:S01]  /*38f0*/  FMUL.FTZ R39, R36, R52.reuse ;  /* 0x0000003424277220 */ /* 0x080fe20000410000 */
        /* <DEDUP_REMOVED lines=10> */
.L_x_344:
[----:B------:R-:W-:Y:S05]  /*39a0*/  BSYNC B1 ;  /* 0x0000000000017941 */ /* 0x000fea0003800000 */
.L_x_343:
[----:B--2---:R1:W-:Y:S01]  /*39b0*/  STG.E.128 desc[UR56][R44.64+0x40], R36 ;  /* 0x000040242c007986 */ /* 0x0043e2000c101d38 */
[----:B------:R-:W-:Y:S05]  /*39c0*/  BRA `(.L_x_338) ;  /* 0x0000001800107947 */ /* 0x000fea0003800000 */
.L_x_322:
[C---:B------:R-:W-:Y:S02]  /*39d0*/  ISETP.GE.AND P3, PT, R18.reuse, R87, PT ;  /* 0x000000571200720c */ /* 0x040fe40003f66270 */
[----:B------:R-:W-:Y:S02]  /*39e0*/  CS2R R42, SRZ ;  /* 0x00000000002a7805 */ /* 0x000fe4000001ff00 */
[----:B------:R-:W-:Y:S01]  /*39f0*/  CS2R R40, SRZ ;  /* 0x0000000000287805 */ /* 0x000fe2000001ff00 */
[----:B0-----:R-:W-:Y:S01]  /*3a00*/  VIADD R48, R18, 0x60 ;  /* 0x0000006012307836 */ /* 0x001fe20000000000 */
[----:B------:R-:W-:-:S13]  /*3a10*/  ISETP.GE.OR P3, PT, R16, R92, P3 ;  /* 0x0000005c1000720c */ /* 0x000fda0001f66670 */
[----:B------:R-:W0:Y:S01]  /*3a20*/  @!P3 LDC.64 R44, c[0x0][0x3c8] ;  /* 0x0000f200ff2cbb82 */ /* 0x000e220000000a00 */
[----:B------:R-:W-:-:S05]  /*3a30*/  @!P3 IADD3 R38, P4, R10, R54, RZ ;  /* 0x000000360a26b210 */ /* 0x000fca0007f9e0ff */
[----:B------:R-:W-:Y:S01]  /*3a40*/  @!P3 IMAD.X R39, R93, 0x1, R69, P4 ;  /* 0x000000015d27b824 */ /* 0x000fe200020e0645 */
[----:B------:R-:W-:Y:S01]  /*3a50*/  @!P3 IADD3 R36, P4, R20, R52, RZ ;  /* 0x000000341424b210 */ /* 0x000fe20007f9e0ff */
[----:B------:R-:W1:Y:S04]  /*3a60*/  @!P3 LDC.64 R46, c[0x0][0x3e0] ;  /* 0x0000f800ff2ebb82 */ /* 0x000e680000000a00 */
[----:B------:R-:W-:Y:S01]  /*3a70*/  @!P3 IMAD.X R37, R83, 0x1, R70, P4 ;  /* 0x000000015325b824 */ /* 0x000fe200020e0646 */
[----:B0-----:R-:W-:-:S04]  /*3a80*/  @!P3 LEA R44, P4, R38, R44, 0x1 ;  /* 0x0000002c262cb211 */ /* 0x001fc800078808ff */
[----:B------:R-:W-:Y:S02]  /*3a90*/  @!P3 LEA.HI.X R45, R38, R45, R39, 0x1, P4 ;  /* 0x0000002d262db211 */ /* 0x000fe400020f0c27 */
[----:B------:R-:W-:Y:S02]  /*3aa0*/  CS2R R38, SRZ ;  /* 0x0000000000267805 */ /* 0x000fe4000001ff00 */
[----:B-1----:R-:W-:-:S04]  /*3ab0*/  @!P3 LEA R46, P4, R36, R46, 0x1 ;  /* 0x0000002e242eb211 */ /* 0x002fc800078808ff */
[----:B------:R-:W-:Y:S02]  /*3ac0*/  @!P3 LEA.HI.X R47, R36, R47, R37, 0x1, P4 ;  /* 0x0000002f242fb211 */ /* 0x000fe400020f0c25 */
[----:B------:R-:W-:-:S03]  /*3ad0*/  CS2R R36, SRZ ;  /* 0x0000000000247805 */ /* 0x000fc6000001ff00 */
[----:B------:R0:W5:Y:S04]  /*3ae0*/  @!P3 LDG.E.128 R40, desc[UR56][R46.64] ;  /* 0x000000382e28b981 */ /* 0x000168000c1e1d00 */
[----:B------:R1:W5:Y:S01]  /*3af0*/  @!P3 LDG.E.128 R36, desc[UR56][R44.64] ;  /* 0x000000382c24b981 */ /* 0x000362000c1e1d00 */
[----:B------:R-:W-:-:S04]  /*3b00*/  ISETP.GE.AND P3, PT, R48, R87, PT ;  /* 0x000000573000720c */ /* 0x000fc80003f66270 */
[CC--:B------:R-:W-:Y:S01]  /*3b10*/  ISETP.GE.OR P3, PT, R16.reuse, R92.reuse, P3 ;  /* 0x0000005c1000720c */ /* 0x0c0fe20001f66670 */
[----:B------:R-:W-:Y:S01]  /*3b20*/  BSSY B1, `(.L_x_345) ;  /* 0x000001b000017945 */ /* 0x000fe20003800000 */
[----:B0-----:R-:W-:Y:S02]  /*3b30*/  CS2R R46, SRZ ;  /* 0x00000000002e7805 */ /* 0x001fe4000001ff00 */
[----:B------:R-:W-:Y:S02]  /*3b40*/  CS2R R50, SRZ ;  /* 0x0000000000327805 */ /* 0x000fe4000001ff00 */
[----:B------:R-:W-:Y:S02]  /*3b50*/  CS2R R48, SRZ ;  /* 0x0000000000307805 */ /* 0x000fe4000001ff00 */
[----:B-1----:R-:W-:Y:S02]  /*3b60*/  CS2R R44, SRZ ;  /* 0x00000000002c7805 */ /* 0x002fe4000001ff00 */
[----:B------:R-:W-:-:S03]  /*3b70*/  ISETP.GE.AND P4, PT, R16, R92, PT ;  /* 0x0000005c1000720c */ /* 0x000fc60003f86270 */
[----:B------:R-:W-:Y:S10]  /*3b80*/  @P3 BRA `(.L_x_346) ;  /* 0x0000000000503947 */ /* 0x000ff40003800000 */
[----:B------:R-:W0:Y:S01]  /*3b90*/  LDC.64 R44, c[0x0][0x3d8] ;  /* 0x0000f600ff2c7b82 */ /* 0x000e220000000a00 */
[----:B------:R-:W-:Y:S01]  /*3ba0*/  IMAD.MOV.U32 R55, RZ, RZ, R93 ;  /* 0x000000ffff377224 */ /* 0x000fe200078e005d */
[----:B------:R-:W-:Y:S01]  /*3bb0*/  ULDC.64 UR4, c[0x0][0x3c8] ;  /* 0x0000f20000047ab9 */ /* 0x000fe20000000a00 */
[----:B------:R-:W-:Y:S02]  /*3bc0*/  IMAD.MOV.U32 R53, RZ, RZ, R83 ;  /* 0x000000ffff357224 */ /* 0x000fe400078e0053 */
        /* <DEDUP_REMOVED lines=14> */
[----:B------:R-:W5:Y:S04]  /*3cb0*/  LDG.E.128 R44, desc[UR56][R44.64] ;  /* 0x000000382c2c7981 */ /* 0x000f68000c1e1d00 */
[----:B------:R-:W5:Y:S03]  /*3cc0*/  LDG.E.128 R48, desc[UR56][R48.64] ;  /* 0x0000003830307981 */ /* 0x000f66000c1e1d00 */
.L_x_346:
[----:B------:R-:W-:Y:S05]  /*3cd0*/  BSYNC B1 ;  /* 0x0000000000017941 */ /* 0x000fea0003800000 */
.L_x_345:
[----:B-----5:R-:W-:Y:S01]  /*3ce0*/  IMAD.MOV.U32 R52, RZ, RZ, R46 ;  /* 0x000000ffff347224 */ /* 0x020fe200078e002e */
[----:B------:R-:W-:Y:S01]  /*3cf0*/  ISETP.NE.AND P3, PT, R152, 0x3, PT ;  /* 0x000000039800780c */ /* 0x000fe20003f65270 */
[----:B------:R-:W-:Y:S02]  /*3d00*/  IMAD.MOV.U32 R53, RZ, RZ, R47 ;  /* 0x000000ffff357224 */ /* 0x000fe400078e002f */
        /* <DEDUP_REMOVED lines=29> */
[----:B------:R-:W-:Y:S01]  /*3ee0*/  PRMT R122, R55, 0x7610, R122 ;  /* 0x00007610377a7816 */ /* 0x000fe2000000007a */
[----:B------:R-:W-:Y:S06]  /*3ef0*/  @!P3 BRA `(.L_x_347) ;  /* 0x000000000004b947 */ /* 0x000fec0003800000 */
[----:B------:R-:W-:Y:S01]  /*3f00*/  BPT.TRAP 0x1 ;  /* 0x000000040000795c */ /* 0x000fe20000300000 */
.L_x_347:
[----:B------:R-:W-:Y:S01]  /*3f10*/  IMAD R83, R19, 0x8, R2 ;  /* 0x0000000813537824 */ /* 0x000fe200078e0202 */
[----:B------:R-:W-:Y:S01]  /*3f20*/  SHF.L.U32 R95, R23, 0x1f, RZ ;  /* 0x0000001f175f7819 */ /* 0x000fe200000006ff */
[----:B------:R-:W0:Y:S01]  /*3f30*/  LDC R98, c[0x0][0x2e4] ;  /* 0x0000b900ff627b82 */ /* 0x000e220000000800 */
[----:B------:R-:W-:Y:S02]  /*3f40*/  BSSY B1, `(.L_x_348) ;  /* 0x0000004000017945 */ /* 0x000fe40003800000 */
[----:B------:R-:W1:Y:S01]  /*3f50*/  SYNCS.PHASECHK.TRANS64.TRYWAIT P5, [R83+URZ+0x30890], R95 ;  /* 0x0308905f530075a7 */ /* 0x000e6200080a017f */
[----:B0-----:R-:W-:Y:S01]  /*3f60*/  IMAD.IADD R100, R98, 0x1, -R75 ;  /* 0x0000000162647824 */ /* 0x001fe200078e0a4b */
[----:B-1----:R-:W-:Y:S06]  /*3f70*/  @!P5 BRA `(.L_x_349) ;  /* 0x000001100048d947 */ /* 0x002fec0003800000 */
.L_x_548:
[----:B------:R-:W-:Y:S05]  /*3f80*/  BSYNC B1 ;  /* 0x0000000000017941 */ /* 0x000fea0003800000 */
.L_x_348:
[----:B------:R-:W-:Y:S01]  /*3f90*/  ISETP.GE.OR P5, PT, R18, R87, P1 ;  /* 0x000000571200720c */ /* 0x000fe20000fa6670 */
[----:B------:R-:W-:-:S12]  /*3fa0*/  BSSY B1, `(.L_x_350) ;  /* 0x0000088000017945 */ /* 0x000fd80003800000 */
[----:B------:R-:W-:Y:S05]  /*3fb0*/  @P5 BRA `(.L_x_351) ;  /* 0x0000000800185947 */ /* 0x000fea0003800000 */
[----:B------:R-:W1:Y:S01]  /*3fc0*/  S2R R53, SR_TID.X ;  /* 0x0000000000357919 */ /* 0x000e620000002100 */
[----:B------:R-:W-:Y:S01]  /*3fd0*/  SHF.R.S32.HI R52, RZ, 0x1f, R18 ;  /* 0x0000001fff347819 */ /* 0x000fe20000011412 */
[-C--:B------:R-:W-:Y:S01]  /*3fe0*/  IMAD.WIDE.U32 R92, R18, R90.reuse, R88 ;  /* 0x0000005a125c7225 */ /* 0x080fe200078e0058 */
[----:B------:R-:W-:Y:S03]  /*3ff0*/  BSSY B2, `(.L_x_352) ;  /* 0x0000076000027945 */ /* 0x000fe60003800000 */
[----:B------:R-:W-:Y:S01]  /*4000*/  IMAD R52, R52, R90, RZ ;  /* 0x0000005a34347224 */ /* 0x000fe200078e02ff */
[----:B------:R-:W-:-:S03]  /*4010*/  IADD3 R97, P5, P6, R62, R92, R67 ;  /* 0x0000005c3e617210 */ /* 0x000fc60007ebe043 */
[----:B------:R-:W-:Y:S01]  /*4020*/  IMAD R99, R18, R91, R52 ;  /* 0x0000005b12637224 */ /* 0x000fe200078e0234 */
[----:B------:R-:W-:-:S03]  /*4030*/  SEL R52, R75, R100, !P0 ;  /* 0x000000644b347207 */ /* 0x000fc60004000000 */
[----:B------:R-:W-:-:S05]  /*4040*/  IMAD.IADD R99, R99, 0x1, R93 ;  /* 0x0000000163637824 */ /* 0x000fca00078e025d */
[----:B------:R-:W-:Y:S01]  /*4050*/  IADD3.X R102, R82, R99, R64, P5, P6 ;  /* 0x0000006352667210 */ /* 0x000fe20002fec440 */
[----:B-1----:R-:W-:Y:S01]  /*4060*/  VIADD R55, R53, 0xffffff80 ;  /* 0xffffff8035377836 */ /* 0x002fe20000000000 */
[----:B------:R-:W-:-:S04]  /*4070*/  SHF.R.S32.HI R53, RZ, 0x1f, R52 ;  /* 0x0000001fff357819 */ /* 0x000fc80000011434 */
[----:B------:R-:W-:Y:S02]  /*4080*/  LEA.HI R53, R53, R52, RZ, 0x4 ;  /* 0x0000003435357211 */ /* 0x000fe400078f20ff */
[----:B------:R-:W-:Y:S02]  /*4090*/  SHF.R.S32.HI R54, RZ, 0x1f, R55 ;  /* 0x0000001fff367819 */ /* 0x000fe40000011437 */
[----:B------:R-:W-:Y:S02]  /*40a0*/  LEA.HI.SX32 R53, R53, R68, 0x1c ;  /* 0x0000004435357211 */ /* 0x000fe400078fe2ff */
[----:B------:R-:W-:-:S03]  /*40b0*/  LEA.HI R54, R54, R55, RZ, 0x5 ;  /* 0x0000003736367211 */ /* 0x000fc600078f28ff */
[----:B------:R-:W-:Y:S01]  /*40c0*/  IMAD.SHL.U32 R101, R53, 0x8, RZ ;  /* 0x0000000835657824 */ /* 0x000fe200078e00ff */
[----:B------:R-:W-:-:S04]  /*40d0*/  SHF.R.S32.HI R54, RZ, 0x5, R54 ;  /* 0x00000005ff367819 */ /* 0x000fc80000011436 */
[----:B------:R-:W-:-:S04]  /*40e0*/  LOP3.LUT R53, R79, 0x38, R101, 0xf8, !PT ;  /* 0x000000384f357812 */ /* 0x000fc800078ef865 */
[----:B------:R-:W-:-:S05]  /*40f0*/  LOP3.LUT R53, R53, R76, RZ, 0x3c, !PT ;  /* 0x0000004c35357212 */ /* 0x000fca00078e3cff */
[----:B------:R-:W-:Y:S02]  /*4100*/  IMAD R52, R54, 0x200, R53 ;  /* 0x0000020036347824 */ /* 0x000fe400078e0235 */
[C---:B------:R-:W-:Y:S02]  /*4110*/  IMAD R53, R19.reuse, 0x3000, R32 ;  /* 0x0000300013357824 */ /* 0x040fe400078e0220 */
[----:B------:R-:W-:Y:S02]  /*4120*/  IMAD R55, R19, 0x3000, R52 ;  /* 0x0000300013377824 */ /* 0x000fe400078e0234 */
[--C-:B------:R-:W-:Y:S02]  /*4130*/  IMAD R53, R53, 0x2, R2.reuse ;  /* 0x0000000235357824 */ /* 0x100fe400078e0202 */
[----:B------:R-:W-:-:S04]  /*4140*/  IMAD R56, R55, 0x2, R2 ;  /* 0x0000000237387824 */ /* 0x000fc800078e0202 */
[----:B------:R-:W1:Y:S04]  /*4150*/  LDS.128 R52, [R53+0x12400] ;  /* 0x0124000035347984 */ /* 0x000e680000000c00 */
[----:B------:R-:W2:Y:S01]  /*4160*/  LDS.128 R56, [R56+0x12400] ;  /* 0x0124000038387984 */ /* 0x000ea20000000c00 */
[----:B------:R-:W-:Y:S05]  /*4170*/  @P4 BRA `(.L_x_353) ;  /* 0x0000000400744947 */ /* 0x000fea0003800000 */
[--C-:B------:R-:W-:Y:S01]  /*4180*/  SHF.R.U64 R38, R38, 0x10, R39.reuse ;  /* 0x0000001026267819 */ /* 0x100fe20000001227 */
[----:B--2---:R-:W-:Y:S01]  /*4190*/  IMAD.U32 R105, R57, 0x10000, RZ ;  /* 0x0001000039697824 */ /* 0x004fe200078e00ff */
[----:B------:R-:W-:Y:S01]  /*41a0*/  SHF.R.U32.HI R103, RZ, 0x10, R39 ;  /* 0x00000010ff677819 */ /* 0x000fe20000011627 */
[----:B-1----:R-:W-:Y:S01]  /*41b0*/  IMAD.U32 R104, R53, 0x10000, RZ ;  /* 0x0001000035687824 */ /* 0x002fe200078e00ff */
[----:B------:R-:W-:Y:S01]  /*41c0*/  SHF.R.U64 R36, R36, 0x10, R37 ;  /* 0x0000001024247819 */ /* 0x000fe20000001225 */
[----:B------:R-:W-:Y:S01]  /*41d0*/  IMAD.U32 R118, R59, 0x10000, RZ ;  /* 0x000100003b767824 */ /* 0x000fe200078e00ff */
[----:B------:R-:W-:Y:S01]  /*41e0*/  SHF.R.U64 R39, R40, 0x10, R41 ;  /* 0x0000001028277819 */ /* 0x000fe20000001229 */
[----:B------:R-:W-:Y:S01]  /*41f0*/  IMAD.U32 R116, R55, 0x10000, RZ ;  /* 0x0001000037747824 */ /* 0x000fe200078e00ff */
[----:B------:R-:W-:Y:S01]  /*4200*/  SHF.R.U32.HI R37, RZ, 0x10, R37 ;  /* 0x00000010ff257819 */ /* 0x000fe20000011625 */
[----:B------:R-:W-:Y:S01]  /*4210*/  IMAD.U32 R115, R54, 0x10000, RZ ;  /* 0x0001000036737824 */ /* 0x000fe200078e00ff */
[----:B------:R-:W-:-:S02]  /*4220*/  SHF.R.U32.HI R41, RZ, 0x10, R41 ;  /* 0x00000010ff297819 */ /* 0x000fc40000011629 */
[----:B------:R-:W-:Y:S02]  /*4230*/  PRMT R37, R119, 0x5410, R37 ;  /* 0x0000541077257816 */ /* 0x000fe40000000025 */
[----:B------:R-:W-:Y:S02]  /*4240*/  PRMT R122, R122, 0x5410, R41 ;  /* 0x000054107a7a7816 */ /* 0x000fe40000000029 */
[--C-:B------:R-:W-:Y:S01]  /*4250*/  SHF.R.U64 R40, R42, 0x10, R43.reuse ;  /* 0x000000102a287819 */ /* 0x100fe2000000122b */
[----:B------:R-:W-:Y:S01]  /*4260*/  IMAD.U32 R41, R37, 0x10000, RZ ;  /* 0x0001000025297824 */ /* 0x000fe200078e00ff */
[----:B------:R-:W-:Y:S01]  /*4270*/  SHF.R.U32.HI R42, RZ, 0x10, R43 ;  /* 0x00000010ff2a7819 */ /* 0x000fe2000001162b */
[----:B------:R-:W-:Y:S01]  /*4280*/  IMAD.U32 R119, R122, 0x10000, RZ ;  /* 0x000100007a777824 */ /* 0x000fe200078e00ff */
[----:B------:R-:W-:Y:S01]  /*4290*/  PRMT R103, R121, 0x5410, R103 ;  /* 0x0000541079677816 */ /* 0x000fe20000000067 */
[----:B------:R-:W-:Y:S01]  /*42a0*/  FMUL.FTZ R124, R105, R41 ;  /* 0x00000029697c7220 */ /* 0x000fe20000410000 */
[----:B------:R-:W-:Y:S01]  /*42b0*/  LOP3.LUT R106, R57, 0xffff0000, RZ, 0xc0, !PT ;  /* 0xffff0000396a7812 */ /* 0x000fe200078ec0ff */
[----:B------:R-:W-:Y:S01]  /*42c0*/  FMUL.FTZ R121, R105, R119 ;  /* 0x0000007769797220 */ /* 0x000fe20000410000 */
[----:B------:R-:W-:Y:S01]  /*42d0*/  PRMT R39, R120, 0x5410, R39 ;  /* 0x0000541078277816 */ /* 0x000fe20000000027 */
[----:B------:R-:W-:Y:S01]  /*42e0*/  IMAD.U32 R57, R56, 0x10000, RZ ;  /* 0x0001000038397824 */ /* 0x000fe200078e00ff */
[----:B------:R-:W-:Y:S01]  /*42f0*/  LOP3.LUT R105, R122, 0xffff0000, RZ, 0xc0, !PT ;  /* 0xffff00007a697812 */ /* 0x000fe200078ec0ff */
[----:B------:R-:W-:Y:S01]  /*4300*/  FFMA.FTZ R41, R104, R41, -R121 ;  /* 0x0000002968297223 */ /* 0x000fe20000010879 */
[----:B------:R-:W-:Y:S01]  /*4310*/  PRMT R120, R108, 0x5432, R42 ;  /* 0x000054326c787816 */ /* 0x000fe2000000002a */
[----:B------:R-:W-:Y:S01]  /*4320*/  FFMA.FTZ R104, R104, R119, R124 ;  /* 0x0000007768687223 */ /* 0x000fe2000001007c */
[----:B------:R-:W-:Y:S01]  /*4330*/  LOP3.LUT R43, R53, 0xffff0000, RZ, 0xc0, !PT ;  /* 0xffff0000352b7812 */ /* 0x000fe200078ec0ff */
[----:B------:R-:W-:Y:S01]  /*4340*/  FMUL.FTZ R42, R106, R105 ;  /* 0x000000696a2a7220 */ /* 0x000fe20000410000 */
[----:B------:R-:W-:Y:S01]  /*4350*/  LOP3.LUT R37, R37, 0xffff0000, RZ, 0xc0, !PT ;  /* 0xffff000025257812 */ /* 0x000fe200078ec0ff */
[----:B------:R-:W-:Y:S01]  /*4360*/  IMAD.U32 R119, R120, 0x10000, RZ ;  /* 0x0001000078777824 */ /* 0x000fe200078e00ff */
[----:B------:R-:W-:Y:S01]  /*4370*/  PRMT R36, R110, 0x5432, R36 ;  /* 0x000054326e247816 */ /* 0x000fe20000000024 */
[----:B------:R-:W-:Y:S01]  /*4380*/  IMAD.U32 R121, R103, 0x10000, RZ ;  /* 0x0001000067797824 */ /* 0x000fe200078e00ff */
[----:B------:R-:W-:Y:S01]  /*4390*/  LOP3.LUT R59, R59, 0xffff0000, RZ, 0xc0, !PT ;  /* 0xffff00003b3b7812 */ /* 0x000fe200078ec0ff */
[-C--:B------:R-:W-:Y:S01]  /*43a0*/  FMUL.FTZ R122, R106, R37.reuse ;  /* 0x000000256a7a7220 */ /* 0x080fe20000410000 */
[----:B------:R-:W-:Y:S01]  /*43b0*/  FFMA.FTZ R42, R43, R37, -R42 ;  /* 0x000000252b2a7223 */ /* 0x000fe2000001082a */
[----:B------:R-:W-:Y:S01]  /*43c0*/  FMUL.FTZ R37, R118, R119 ;  /* 0x0000007776257220 */ /* 0x000fe20000410000 */
[----:B------:R-:W-:Y:S01]  /*43d0*/  LOP3.LUT R106, R120, 0xffff0000, RZ, 0xc0, !PT ;  /* 0xffff0000786a7812 */ /* 0x000fe200078ec0ff */
[-C--:B------:R-:W-:Y:S01]  /*43e0*/  FMUL.FTZ R120, R118, R121.reuse ;  /* 0x0000007976787220 */ /* 0x080fe20000410000 */
[----:B------:R-:W-:Y:S01]  /*43f0*/  LOP3.LUT R118, R103, 0xffff0000, RZ, 0xc0, !PT ;  /* 0xffff000067767812 */ /* 0x000fe200078ec0ff */
[C---:B------:R-:W-:Y:S01]  /*4400*/  FFMA.FTZ R37, R116.reuse, R121, -R37 ;  /* 0x0000007974257223 */ /* 0x040fe20000010825 */
[----:B------:R-:W-:Y:S01]  /*4410*/  FFMA.FTZ R43, R43, R105, R122 ;  /* 0x000000692b2b7223 */ /* 0x000fe2000001007a */
[----:B------:R-:W-:Y:S01]  /*4420*/  FFMA.FTZ R116, R116, R119, R120 ;  /* 0x0000007774747223 */ /* 0x000fe20000010078 */
[C---:B------:R-:W-:Y:S01]  /*4430*/  IMAD.U32 R120, R39.reuse, 0x10000, RZ ;  /* 0x0001000027787824 */ /* 0x040fe200078e00ff */
[----:B------:R-:W-:Y:S01]  /*4440*/  LOP3.LUT R56, R56, 0xffff0000, RZ, 0xc0, !PT ;  /* 0xffff000038387812 */ /* 0x000fe200078ec0ff */
[C---:B------:R-:W-:Y:S01]  /*4450*/  IMAD.U32 R122, R36.reuse, 0x10000, RZ ;  /* 0x00010000247a7824 */ /* 0x040fe200078e00ff */
[----:B------:R-:W-:Y:S01]  /*4460*/  LOP3.LUT R39, R39, 0xffff0000, RZ, 0xc0, !PT ;  /* 0xffff000027277812 */ /* 0x000fe200078ec0ff */
[C---:B------:R-:W-:Y:S01]  /*4470*/  FMUL.FTZ R124, R59.reuse, R106 ;  /* 0x0000006a3b7c7220 */ /* 0x040fe20000410000 */
[----:B------:R-:W-:Y:S01]  /*4480*/  FMUL.FTZ R128, R59, R118 ;  /* 0x000000763b807220 */ /* 0x000fe20000410000 */
[----:B------:R-:W-:Y:S01]  /*4490*/  LOP3.LUT R59, R36, 0xffff0000, RZ, 0xc0, !PT ;  /* 0xffff0000243b7812 */ /* 0x000fe200078ec0ff */
[----:B------:R-:W-:-:S02]  /*44a0*/  IMAD.U32 R53, R52, 0x10000, RZ ;  /* 0x0001000034357824 */ /* 0x000fc400078e00ff */
[C---:B------:R-:W-:Y:S01]  /*44b0*/  FMUL.FTZ R36, R57.reuse, R120 ;  /* 0x0000007839247220 */ /* 0x040fe20000410000 */
[----:B------:R-:W-:Y:S01]  /*44c0*/  LOP3.LUT R52, R52, 0xffff0000, RZ, 0xc0, !PT ;  /* 0xffff000034347812 */ /* 0x000fe200078ec0ff */
[-C--:B------:R-:W-:Y:S01]  /*44d0*/  FMUL.FTZ R57, R57, R122.reuse ;  /* 0x0000007a39397220 */ /* 0x080fe20000410000 */
[----:B------:R-:W-:Y:S01]  /*44e0*/  PRMT R40, R107, 0x5432, R40 ;  /* 0x000054326b287816 */ /* 0x000fe20000000028 */
[C---:B------:R-:W-:Y:S01]  /*44f0*/  FMUL.FTZ R103, R56.reuse, R39 ;  /* 0x0000002738677220 */ /* 0x040fe20000410000 */
[----:B------:R-:W-:Y:S01]  /*4500*/  FFMA.FTZ R36, R53, R122, -R36 ;  /* 0x0000007a35247223 */ /* 0x000fe20000010824 */
[----:B------:R-:W-:Y:S01]  /*4510*/  PRMT R38, R109, 0x5432, R38 ;  /* 0x000054326d267816 */ /* 0x000fe20000000026 */
[----:B------:R-:W-:Y:S01]  /*4520*/  FFMA.FTZ R53, R53, R120, R57 ;  /* 0x0000007835357223 */ /* 0x000fe20000010039 */
[----:B------:R-:W-:Y:S01]  /*4530*/  LOP3.LUT R55, R55, 0xffff0000, RZ, 0xc0, !PT ;  /* 0xffff000037377812 */ /* 0x000fe200078ec0ff */
[-C--:B------:R-:W-:Y:S01]  /*4540*/  FMUL.FTZ R105, R56, R59.reuse ;  /* 0x0000003b38697220 */ /* 0x080fe20000410000 */
[----:B------:R-:W-:Y:S01]  /*4550*/  LOP3.LUT R117, R54, 0xffff0000, RZ, 0xc0, !PT ;  /* 0xffff000036757812 */ /* 0x000fe200078ec0ff */
[----:B------:R-:W-:Y:S01]  /*4560*/  FFMA.FTZ R57, R52, R59, -R103 ;  /* 0x0000003b34397223 */ /* 0x000fe20000010867 */
[C---:B------:R-:W-:Y:S01]  /*4570*/  IMAD.U32 R54, R58.reuse, 0x10000, RZ ;  /* 0x000100003a367824 */ /* 0x040fe200078e00ff */
[----:B------:R-:W-:Y:S01]  /*4580*/  LOP3.LUT R58, R58, 0xffff0000, RZ, 0xc0, !PT ;  /* 0xffff00003a3a7812 */ /* 0x000fe200078ec0ff */
[C---:B------:R-:W-:Y:S01]  /*4590*/  IMAD.U32 R59, R40.reuse, 0x10000, RZ ;  /* 0x00010000283b7824 */ /* 0x040fe200078e00ff */
[----:B------:R-:W-:Y:S01]  /*45a0*/  LOP3.LUT R40, R40, 0xffff0000, RZ, 0xc0, !PT ;  /* 0xffff000028287812 */ /* 0x000fe200078ec0ff */
[----:B------:R-:W-:-:S02]  /*45b0*/  IMAD.U32 R56, R38, 0x10000, RZ ;  /* 0x0001000026387824 */ /* 0x000fc400078e00ff */
[C---:B------:R-:W-:Y:S01]  /*45c0*/  FFMA.FTZ R118, R55.reuse, R118, -R124 ;  /* 0x0000007637767223 */ /* 0x040fe2000001087c */
[----:B------:R-:W-:Y:S01]  /*45d0*/  LOP3.LUT R38, R38, 0xffff0000, RZ, 0xc0, !PT ;  /* 0xffff000026267812 */ /* 0x000fe200078ec0ff */
[----:B------:R-:W-:Y:S01]  /*45e0*/  FFMA.FTZ R55, R55, R106, R128 ;  /* 0x0000006a37377223 */ /* 0x000fe20000010080 */
[----:B------:R-:W-:Y:S01]  /*45f0*/  FMUL.FTZ R106, R54, R59 ;  /* 0x0000003b366a7220 */ /* 0x000fe20000410000 */
[----:B------:R-:W-:Y:S01]  /*4600*/  FMUL.FTZ R120, R58, R40 ;  /* 0x000000283a787220 */ /* 0x000fe20000410000 */
[----:B------:R-:W-:Y:S01]  /*4610*/  FFMA.FTZ R52, R52, R39, R105 ;  /* 0x0000002734347223 */ /* 0x000fe20000010069 */
[----:B------:R-:W-:Y:S01]  /*4620*/  FMUL.FTZ R103, R58, R38 ;  /* 0x000000263a677220 */ /* 0x000fe20000410000 */
[-C--:B------:R-:W-:Y:S01]  /*4630*/  FMUL.FTZ R54, R54, R56.reuse ;  /* 0x0000003836367220 */ /* 0x080fe20000410000 */
[----:B------:R-:W-:Y:S01]  /*4640*/  FFMA.FTZ R106, R115, R56, -R106 ;  /* 0x00000038736a7223 */ /* 0x000fe2000001086a */
[C---:B------:R-:W-:Y:S01]  /*4650*/  FFMA.FTZ R39, R117.reuse, R38, -R120 ;  /* 0x0000002675277223 */ /* 0x040fe20000010878 */
[----:B------:R-:W-:Y:S01]  /*4660*/  FFMA.FTZ R103, R117, R40, R103 ;  /* 0x0000002875677223 */ /* 0x000fe20000010067 */
[----:B------:R-:W-:Y:S01]  /*4670*/  FFMA.FTZ R54, R115, R59, R54 ;  /* 0x0000003b73367223 */ /* 0x000fe20000010036 */
[----:B------:R-:W-:-:S02]  /*4680*/  F2FP.BF16.F32.PACK_AB R40, R57, R36 ;  /* 0x000000243928723e */ /* 0x000fc400000010ff */
[----:B------:R-:W-:Y:S02]  /*4690*/  F2FP.BF16.F32.PACK_AB R41, R42, R41 ;  /* 0x000000292a29723e */ /* 0x000fe400000010ff */
[----:B------:R-:W-:Y:S02]  /*46a0*/  F2FP.BF16.F32.PACK_AB R37, R118, R37 ;  /* 0x000000257625723e */ /* 0x000fe400000010ff */
[----:B------:R-:W-:Y:S02]  /*46b0*/  F2FP.BF16.F32.PACK_AB R43, R43, R104 ;  /* 0x000000682b2b723e */ /* 0x000fe400000010ff */
[----:B------:R-:W-:Y:S02]  /*46c0*/  F2FP.BF16.F32.PACK_AB R36, R39, R106 ;  /* 0x0000006a2724723e */ /* 0x000fe400000010ff */
[----:B------:R-:W-:Y:S01]  /*46d0*/  F2FP.BF16.F32.PACK_AB R59, R55, R116 ;  /* 0x00000074373b723e */ /* 0x000fe200000010ff */
[----:B------:R-:W-:Y:S01]  /*46e0*/  IMAD.MOV.U32 R57, RZ, RZ, R43 ;  /* 0x000000ffff397224 */ /* 0x000fe200078e002b */
[----:B------:R-:W-:Y:S01]  /*46f0*/  F2FP.BF16.F32.PACK_AB R56, R52, R53 ;  /* 0x000000353438723e */ /* 0x000fe200000010ff */
[----:B------:R-:W-:Y:S01]  /*4700*/  IMAD.MOV.U32 R52, RZ, RZ, R40 ;  /* 0x000000ffff347224 */ /* 0x000fe200078e0028 */
[----:B------:R-:W-:Y:S01]  /*4710*/  F2FP.BF16.F32.PACK_AB R58, R103, R54 ;  /* 0x00000036673a723e */ /* 0x000fe200000010ff */
[----:B------:R-:W-:-:S02]  /*4720*/  IMAD.MOV.U32 R53, RZ, RZ, R41 ;  /* 0x000000ffff357224 */ /* 0x000fc400078e0029 */
[----:B------:R-:W-:Y:S02]  /*4730*/  IMAD.MOV.U32 R54, RZ, RZ, R36 ;  /* 0x000000ffff367224 */ /* 0x000fe400078e0024 */
[----:B------:R-:W-:-:S07]  /*4740*/  IMAD.MOV.U32 R55, RZ, RZ, R37 ;  /* 0x000000ffff377224 */ /* 0x000fce00078e0025 */
.L_x_353:
[----:B------:R-:W-:Y:S05]  /*4750*/  BSYNC B2 ;  /* 0x0000000000027941 */ /* 0x000fea0003800000 */
.L_x_352:
[----:B------:R-:W-:Y:S02]  /*4760*/  ISETP.GE.AND P5, PT, R101, R98, PT ;  /* 0x000000626500720c */ /* 0x000fe40003fa6270 */
[----:B------:R-:W-:-:S11]  /*4770*/  P2R R37, PR, RZ, 0x1 ;  /* 0x00000001ff257803 */ /* 0x000fd60000000000 */
[--C-:B------:R-:W-:Y:S02]  /*4780*/  @!P5 SHF.R.S32.HI R36, RZ, 0x1f, R101.reuse ;  /* 0x0000001fff24d819 */ /* 0x100fe40000011465 */
[----:B------:R-:W-:-:S04]  /*4790*/  @!P5 IADD3 R92, P0, P6, R62, R92, R101 ;  /* 0x0000005c3e5cd210 */ /* 0x000fc80007e1e065 */
[----:B------:R-:W-:Y:S02]  /*47a0*/  @!P5 IADD3.X R99, R82, R99, R36, P0, P6 ;  /* 0x000000635263d210 */ /* 0x000fe400007ec424 */
[-C--:B------:R-:W-:Y:S02]  /*47b0*/  LEA R36, P6, R97, R84.reuse, 0x1 ;  /* 0x0000005461247211 */ /* 0x080fe400078c08ff */
[----:B------:R-:W-:Y:S02]  /*47c0*/  ISETP.NE.AND P0, PT, R37, RZ, PT ;  /* 0x000000ff2500720c */ /* 0x000fe40003f05270 */
[----:B------:R-:W-:Y:S02]  /*47d0*/  LEA.HI.X R37, R97, R85, R102, 0x1, P6 ;  /* 0x0000005561257211 */ /* 0x000fe400030f0c66 */
[----:B------:R-:W-:-:S03]  /*47e0*/  @!P5 LEA R38, P6, R92, R84, 0x1 ;  /* 0x000000545c26d211 */ /* 0x000fc600078c08ff */
[----:B-1----:R1:W-:Y:S01]  /*47f0*/  STG.E.128 desc[UR56][R36.64], R52 ;  /* 0x0000003424007986 */ /* 0x0023e2000c101d38 */
[----:B------:R-:W-:-:S05]  /*4800*/  @!P5 LEA.HI.X R39, R92, R85, R99, 0x1, P6 ;  /* 0x000000555c27d211 */ /* 0x000fca00030f0c63 */
[----:B--2---:R1:W-:Y:S04]  /*4810*/  @!P5 STG.E.128 desc[UR56][R38.64], R56 ;  /* 0x000000382600d986 */ /* 0x0043e8000c101d38 */
.L_x_351:
[----:B------:R-:W-:Y:S05]  /*4820*/  BSYNC B1 ;  /* 0x0000000000017941 */ /* 0x000fea0003800000 */
.L_x_350:
[----:B-1----:R-:W-:Y:S02]  /*4830*/  VIADD R37, R18, 0x60 ;  /* 0x0000006012257836 */ /* 0x002fe40000000000 */
[-C--:B------:R-:W-:Y:S02]  /*4840*/  IMAD R36, R77, R90.reuse, RZ ;  /* 0x0000005a4d247224 */ /* 0x080fe400078e02ff */
[C---:B------:R-:W-:Y:S01]  /*4850*/  IMAD.WIDE.U32 R88, R37.reuse, R90, R88 ;  /* 0x0000005a25587225 */ /* 0x040fe200078e0058 */
[----:B------:R-:W-:-:S03]  /*4860*/  ISETP.GE.OR P5, PT, R37, R87, P1 ;  /* 0x000000572500720c */ /* 0x000fc60000fa6670 */
[----:B------:R-:W-:-:S10]  /*4870*/  IMAD R55, R37, R91, R36 ;  /* 0x0000005b25377224 */ /* 0x000fd400078e0224 */
[----:B------:R-:W-:Y:S05]  /*4880*/  @P5 BRA `(.L_x_338) ;  /* 0x0000000800605947 */ /* 0x000fea0003800000 */
[----:B------:R-:W2:Y:S01]  /*4890*/  LDL R38, [R1+0x38] ;  /* 0x0000380001267983 */ /* 0x000ea20000100800 */
[----:B------:R-:W-:Y:S01]  /*48a0*/  IMAD.IADD R55, R89, 0x1, R55 ;  /* 0x0000000159377824 */ /* 0x000fe200078e0237 */
[----:B------:R-:W-:Y:S01]  /*48b0*/  IADD3 R36, P5, P6, R62, R88, R67 ;  /* 0x000000583e247210 */ /* 0x000fe20007ebe043 */
[----:B------:R-:W-:Y:S01]  /*48c0*/  BSSY B1, `(.L_x_354) ;  /* 0x0000070000017945 */ /* 0x000fe20003800000 */
[----:B------:R-:W-:Y:S02]  /*48d0*/  SEL R100, R75, R100, !P0 ;  /* 0x000000644b647207 */ /* 0x000fe40004000000 */
[----:B------:R-:W-:Y:S02]  /*48e0*/  IADD3.X R37, R82, R55, R64, P5, P6 ;  /* 0x0000003752257210 */ /* 0x000fe40002fec440 */
[----:B------:R-:W-:Y:S02]  /*48f0*/  LEA R52, P5, R36, R84, 0x1 ;  /* 0x0000005424347211 */ /* 0x000fe400078a08ff */
[----:B------:R-:W-:-:S02]  /*4900*/  SHF.R.U32.HI R39, RZ, 0x3, R157 ;  /* 0x00000003ff277819 */ /* 0x000fc4000001169d */
[----:B------:R-:W-:Y:S02]  /*4910*/  LEA.HI.X R53, R36, R85, R37, 0x1, P5 ;  /* 0x0000005524357211 */ /* 0x000fe400028f0c25 */
[----:B------:R-:W-:-:S04]  /*4920*/  SHF.R.S32.HI R37, RZ, 0x1f, R100 ;  /* 0x0000001fff257819 */ /* 0x000fc80000011464 */
[----:B------:R-:W-:-:S04]  /*4930*/  LEA.HI R37, R37, R100, RZ, 0x4 ;  /* 0x0000006425257211 */ /* 0x000fc800078f20ff */
[----:B------:R-:W-:-:S05]  /*4940*/  LEA.HI.SX32 R37, R37, R68, 0x1c ;  /* 0x0000004425257211 */ /* 0x000fca00078fe2ff */
[----:B------:R-:W-:Y:S02]  /*4950*/  IMAD.SHL.U32 R57, R37, 0x8, RZ ;  /* 0x0000000825397824 */ /* 0x000fe400078e00ff */
[----:B------:R-:W-:-:S03]  /*4960*/  IMAD R37, R19, 0x3000, R3 ;  /* 0x0000300013257824 */ /* 0x000fc600078e0203 */
[----:B------:R-:W-:Y:S01]  /*4970*/  LOP3.LUT R36, R157, 0x38, R57, 0xf8, !PT ;  /* 0x000000389d247812 */ /* 0x000fe200078ef839 */
[----:B------:R-:W-:-:S03]  /*4980*/  IMAD R37, R37, 0x2, R2 ;  /* 0x0000000225257824 */ /* 0x000fc600078e0202 */
[----:B------:R-:W-:-:S05]  /*4990*/  LOP3.LUT R36, R36, R39, RZ, 0x3c, !PT ;  /* 0x0000002724247212 */ /* 0x000fca00078e3cff */
[----:B--2---:R-:W-:-:S04]  /*49a0*/  IMAD.IADD R36, R38, 0x1, R36 ;  /* 0x0000000126247824 */ /* 0x004fc800078e0224 */
[----:B------:R-:W-:-:S04]  /*49b0*/  IMAD R39, R19, 0x3000, R36 ;  /* 0x0000300013277824 */ /* 0x000fc800078e0224 */
[----:B------:R-:W-:Y:S02]  /*49c0*/  IMAD R40, R39, 0x2, R2 ;  /* 0x0000000227287824 */ /* 0x000fe400078e0202 */
[----:B------:R-:W1:Y:S04]  /*49d0*/  LDS.128 R36, [R37+0x12400] ;  /* 0x0124000025247984 */ /* 0x000e680000000c00 */
[----:B------:R-:W2:Y:S01]  /*49e0*/  LDS.128 R40, [R40+0x12400] ;  /* 0x0124000028287984 */ /* 0x000ea20000000c00 */
[----:B------:R-:W-:Y:S05]  /*49f0*/  @P4 BRA `(.L_x_355) ;  /* 0x0000000400704947 */ /* 0x000fea0003800000 */
[----:B------:R-:W-:Y:S01]  /*4a00*/  SHF.R.U32.HI R59, RZ, 0x10, R49 ;  /* 0x00000010ff3b7819 */ /* 0x000fe20000011631 */
[----:B--2---:R-:W-:Y:S01]  /*4a10*/  IMAD.U32 R54, R41, 0x10000, RZ ;  /* 0x0001000029367824 */ /* 0x004fe200078e00ff */
[----:B------:R-:W-:Y:S02]  /*4a20*/  SHF.R.U32.HI R97, RZ, 0x10, R45 ;  /* 0x00000010ff617819 */ /* 0x000fe4000001162d */
[----:B------:R-:W-:Y:S02]  /*4a30*/  PRMT R114, R114, 0x5410, R59 ;  /* 0x0000541072727816 */ /* 0x000fe4000000003b */
[----:B------:R-:W-:Y:S02]  /*4a40*/  PRMT R110, R110, 0x5410, R97 ;  /* 0x000054106e6e7816 */ /* 0x000fe40000000061 */
[----:B------:R-:W-:Y:S01]  /*4a50*/  SHF.R.U32.HI R93, RZ, 0x10, R51 ;  /* 0x00000010ff5d7819 */ /* 0x000fe20000011633 */
[----:B------:R-:W-:Y:S01]  /*4a60*/  IMAD.U32 R59, R114, 0x10000, RZ ;  /* 0x00010000723b7824 */ /* 0x000fe200078e00ff */
[----:B------:R-:W-:-:S02]  /*4a70*/  SHF.R.U32.HI R91, RZ, 0x10, R47 ;  /* 0x00000010ff5b7819 */ /* 0x000fc4000001162f */
[----:B------:R-:W-:Y:S02]  /*4a80*/  SHF.R.U64 R58, R48, 0x10, R49 ;  /* 0x00000010303a7819 */ /* 0x000fe40000001231 */
[----:B------:R-:W-:Y:S01]  /*4a90*/  SHF.R.U64 R56, R50, 0x10, R51 ;  /* 0x0000001032387819 */ /* 0x000fe20000001233 */
[C---:B------:R-:W-:Y:S01]  /*4aa0*/  IMAD.U32 R51, R43.reuse, 0x10000, RZ ;  /* 0x000100002b337824 */ /* 0x040fe200078e00ff */
[----:B------:R-:W-:Y:S01]  /*4ab0*/  LOP3.LUT R49, R43, 0xffff0000, RZ, 0xc0, !PT ;  /* 0xffff00002b317812 */ /* 0x000fe200078ec0ff */
[----:B------:R-:W-:Y:S01]  /*4ac0*/  IMAD.U32 R43, R110, 0x10000, RZ ;  /* 0x000100006e2b7824 */ /* 0x000fe200078e00ff */
[----:B------:R-:W-:Y:S01]  /*4ad0*/  PRMT R112, R112, 0x5410, R93 ;  /* 0x0000541070707816 */ /* 0x000fe2000000005d */
[----:B-1----:R-:W-:Y:S01]  /*4ae0*/  IMAD.U32 R50, R39, 0x10000, RZ ;  /* 0x0001000027327824 */ /* 0x002fe200078e00ff */
[----:B------:R-:W-:Y:S01]  /*4af0*/  PRMT R108, R108, 0x5410, R91 ;  /* 0x000054106c6c7816 */ /* 0x000fe2000000005b */
[----:B------:R-:W-:Y:S01]  /*4b00*/  FMUL.FTZ R91, R54, R59 ;  /* 0x0000003b365b7220 */ /* 0x000fe20000410000 */
[----:B------:R-:W-:Y:S01]  /*4b10*/  SHF.R.U64 R90, R46, 0x10, R47 ;  /* 0x000000102e5a7819 */ /* 0x000fe2000000122f */
[----:B------:R-:W-:Y:S01]  /*4b20*/  IMAD.U32 R46, R37, 0x10000, RZ ;  /* 0x00010000252e7824 */ /* 0x000fe200078e00ff */
[----:B------:R-:W-:Y:S01]  /*4b30*/  PRMT R111, R111, 0x5410, R56 ;  /* 0x000054106f6f7816 */ /* 0x000fe20000000038 */
[-C--:B------:R-:W-:Y:S01]  /*4b40*/  FMUL.FTZ R93, R54, R43.reuse ;  /* 0x0000002b365d7220 */ /* 0x080fe20000410000 */
[----:B------:R-:W-:Y:S01]  /*4b50*/  IMAD.U32 R56, R112, 0x10000, RZ ;  /* 0x0001000070387824 */ /* 0x000fe200078e00ff */
[----:B------:R-:W-:Y:S01]  /*4b60*/  SHF.R.U64 R92, R44, 0x10, R45 ;  /* 0x000000102c5c7819 */ /* 0x000fe2000000122d */
[----:B------:R-:W-:Y:S01]  /*4b70*/  IMAD.U32 R54, R108, 0x10000, RZ ;  /* 0x000100006c367824 */ /* 0x000fe200078e00ff */
[----:B------:R-:W-:Y:S01]  /*4b80*/  LOP3.LUT R48, R41, 0xffff0000, RZ, 0xc0, !PT ;  /* 0xffff000029307812 */ /* 0x000fe200078ec0ff */
[----:B------:R-:W-:Y:S01]  /*4b90*/  FFMA.FTZ R43, R46, R43, -R91 ;  /* 0x0000002b2e2b7223 */ /* 0x000fe2000001085b */
[----:B------:R-:W-:Y:S01]  /*4ba0*/  LOP3.LUT R114, R114, 0xffff0000, RZ, 0xc0, !PT ;  /* 0xffff000072727812 */ /* 0x000fe200078ec0ff */
[----:B------:R-:W-:Y:S01]  /*4bb0*/  FFMA.FTZ R46, R46, R59, R93 ;  /* 0x0000003b2e2e7223 */ /* 0x000fe2000001005d */
[----:B------:R-:W-:Y:S01]  /*4bc0*/  PRMT R113, R113, 0x5410, R58 ;  /* 0x0000541071717816 */ /* 0x000fe2000000003a */
[----:B------:R-:W-:Y:S01]  /*4bd0*/  FMUL.FTZ R59, R51, R56 ;  /* 0x00000038333b7220 */ /* 0x000fe20000410000 */
[----:B------:R-:W-:Y:S01]  /*4be0*/  PRMT R109, R109, 0x5410, R92 ;  /* 0x000054106d6d7816 */ /* 0x000fe2000000005c */
[----:B------:R-:W-:Y:S01]  /*4bf0*/  FMUL.FTZ R91, R51, R54 ;  /* 0x00000036335b7220 */ /* 0x000fe20000410000 */
[----:B------:R-:W-:Y:S01]  /*4c00*/  LOP3.LUT R110, R110, 0xffff0000, RZ, 0xc0, !PT ;  /* 0xffff00006e6e7812 */ /* 0x000fe200078ec0ff */
[----:B------:R-:W-:Y:S01]  /*4c10*/  FMUL.FTZ R58, R48, R114 ;  /* 0x00000072303a7220 */ /* 0x000fe20000410000 */
[----:B------:R-:W-:Y:S01]  /*4c20*/  LOP3.LUT R47, R37, 0xffff0000, RZ, 0xc0, !PT ;  /* 0xffff0000252f7812 */ /* 0x000fe200078ec0ff */
[----:B------:R-:W-:Y:S01]  /*4c30*/  FFMA.FTZ R51, R50, R54, -R59 ;  /* 0x0000003632337223 */ /* 0x000fe2000001083b */
[----:B------:R-:W-:Y:S01]  /*4c40*/  LOP3.LUT R112, R112, 0xffff0000, RZ, 0xc0, !PT ;  /* 0xffff000070707812 */ /* 0x000fe200078ec0ff */
[----:B------:R-:W-:Y:S01]  /*4c50*/  IMAD.U32 R41, R40, 0x10000, RZ ;  /* 0x0001000028297824 */ /* 0x000fe200078e00ff */
[----:B------:R-:W-:Y:S01]  /*4c60*/  LOP3.LUT R108, R108, 0xffff0000, RZ, 0xc0, !PT ;  /* 0xffff00006c6c7812 */ /* 0x000fe200078ec0ff */
[----:B------:R-:W-:Y:S01]  /*4c70*/  FFMA.FTZ R91, R50, R56, R91 ;  /* 0x00000038325b7223 */ /* 0x000fe2000001005b */
[----:B------:R-:W-:Y:S01]  /*4c80*/  PRMT R107, R107, 0x5410, R90 ;  /* 0x000054106b6b7816 */ /* 0x000fe2000000005a */
[----:B------:R-:W-:-:S02]  /*4c90*/  IMAD.U32 R54, R113, 0x10000, RZ ;  /* 0x0001000071367824 */ /* 0x000fc400078e00ff */
[-C--:B------:R-:W-:Y:S01]  /*4ca0*/  FMUL.FTZ R90, R48, R110.reuse ;  /* 0x0000006e305a7220 */ /* 0x080fe20000410000 */
[----:B------:R-:W-:Y:S02]  /*4cb0*/  IMAD.U32 R50, R109, 0x10000, RZ ;  /* 0x000100006d327824 */ /* 0x000fe400078e00ff */
[----:B------:R-:W-:Y:S01]  /*4cc0*/  FFMA.FTZ R48, R47, R110, -R58 ;  /* 0x0000006e2f307223 */ /* 0x000fe2000001083a */
[C---:B------:R-:W-:Y:S01]  /*4cd0*/  FMUL.FTZ R56, R49.reuse, R112 ;  /* 0x0000007031387220 */ /* 0x040fe20000410000 */
[----:B------:R-:W-:Y:S01]  /*4ce0*/  FMUL.FTZ R58, R49, R108 ;  /* 0x0000006c313a7220 */ /* 0x000fe20000410000 */
[----:B------:R-:W-:Y:S01]  /*4cf0*/  IMAD.U32 R44, R36, 0x10000, RZ ;  /* 0x00010000242c7824 */ /* 0x000fe200078e00ff */
[----:B------:R-:W-:Y:S01]  /*4d00*/  LOP3.LUT R45, R39, 0xffff0000, RZ, 0xc0, !PT ;  /* 0xffff0000272d7812 */ /* 0x000fe200078ec0ff */
[C---:B------:R-:W-:Y:S01]  /*4d10*/  FMUL.FTZ R49, R41.reuse, R54 ;  /* 0x0000003629317220 */ /* 0x040fe20000410000 */
[----:B------:R-:W-:Y:S01]  /*4d20*/  LOP3.LUT R40, R40, 0xffff0000, RZ, 0xc0, !PT ;  /* 0xffff000028287812 */ /* 0x000fe200078ec0ff */
[-C--:B------:R-:W-:Y:S01]  /*4d30*/  FMUL.FTZ R41, R41, R50.reuse ;  /* 0x0000003229297220 */ /* 0x080fe20000410000 */
[----:B------:R-:W-:Y:S01]  /*4d40*/  LOP3.LUT R113, R113, 0xffff0000, RZ, 0xc0, !PT ;  /* 0xffff000071717812 */ /* 0x000fe200078ec0ff */
[----:B------:R-:W-:Y:S01]  /*4d50*/  FFMA.FTZ R49, R44, R50, -R49 ;  /* 0x000000322c317223 */ /* 0x000fe20000010831 */
[----:B------:R-:W-:Y:S01]  /*4d60*/  LOP3.LUT R109, R109, 0xffff0000, RZ, 0xc0, !PT ;  /* 0xffff00006d6d7812 */ /* 0x000fe200078ec0ff */
[C---:B------:R-:W-:Y:S01]  /*4d70*/  IMAD.U32 R37, R38.reuse, 0x10000, RZ ;  /* 0x0001000026257824 */ /* 0x040fe200078e00ff */
[----:B------:R-:W-:Y:S01]  /*4d80*/  LOP3.LUT R39, R38, 0xffff0000, RZ, 0xc0, !PT ;  /* 0xffff000026277812 */ /* 0x000fe200078ec0ff */
[C---:B------:R-:W-:Y:S01]  /*4d90*/  FFMA.FTZ R56, R45.reuse, R108, -R56 ;  /* 0x0000006c2d387223 */ /* 0x040fe20000010838 */
[----:B------:R-:W-:Y:S01]  /*4da0*/  FFMA.FTZ R58, R45, R112, R58 ;  /* 0x000000702d3a7223 */ /* 0x000fe2000001003a */
[----:B------:R-:W-:Y:S01]  /*4db0*/  FFMA.FTZ R44, R44, R54, R41 ;  /* 0x000000362c2c7223 */ /* 0x000fe20000010029 */
[----:B------:R-:W-:Y:S01]  /*4dc0*/  LOP3.LUT R36, R36, 0xffff0000, RZ, 0xc0, !PT ;  /* 0xffff000024247812 */ /* 0x000fe200078ec0ff */
[----:B------:R-:W-:-:S02]  /*4dd0*/  IMAD.U32 R38, R42, 0x10000, RZ ;  /* 0x000100002a267824 */ /* 0x000fc400078e00ff */
[C---:B------:R-:W-:Y:S01]  /*4de0*/  FMUL.FTZ R45, R40.reuse, R113 ;  /* 0x00000071282d7220 */ /* 0x040fe20000410000 */
[-C--:B------:R-:W-:Y:S01]  /*4df0*/  FMUL.FTZ R59, R40, R109.reuse ;  /* 0x0000006d283b7220 */ /* 0x080fe20000410000 */
[----:B------:R-:W-:Y:S01]  /*4e00*/  IMAD.U32 R41, R111, 0x10000, RZ ;  /* 0x000100006f297824 */ /* 0x000fe200078e00ff */
[----:B------:R-:W-:Y:S01]  /*4e10*/  LOP3.LUT R42, R42, 0xffff0000, RZ, 0xc0, !PT ;  /* 0xffff00002a2a7812 */ /* 0x000fe200078ec0ff */
[----:B------:R-:W-:Y:S01]  /*4e20*/  IMAD.U32 R40, R107, 0x10000, RZ ;  /* 0x000100006b287824 */ /* 0x000fe200078e00ff */
[----:B------:R-:W-:Y:S01]  /*4e30*/  LOP3.LUT R111, R111, 0xffff0000, RZ, 0xc0, !PT ;  /* 0xffff00006f6f7812 */ /* 0x000fe200078ec0ff */
[C---:B------:R-:W-:Y:S01]  /*4e40*/  FFMA.FTZ R50, R36.reuse, R109, -R45 ;  /* 0x0000006d24327223 */ /* 0x040fe2000001082d */
[----:B------:R-:W-:Y:S01]  /*4e50*/  LOP3.LUT R107, R107, 0xffff0000, RZ, 0xc0, !PT ;  /* 0xffff00006b6b7812 */ /* 0x000fe200078ec0ff */
[----:B------:R-:W-:Y:S01]  /*4e60*/  FFMA.FTZ R59, R36, R113, R59 ;  /* 0x00000071243b7223 */ /* 0x000fe2000001003b */
[----:B------:R-:W-:Y:S01]  /*4e70*/  FMUL.FTZ R36, R38, R41 ;  /* 0x0000002926247220 */ /* 0x000fe20000410000 */
[----:B------:R-:W-:Y:S01]  /*4e80*/  FMUL.FTZ R54, R42, R111 ;  /* 0x0000006f2a367220 */ /* 0x000fe20000410000 */
[-C--:B------:R-:W-:Y:S01]  /*4e90*/  FMUL.FTZ R38, R38, R40.reuse ;  /* 0x0000002826267220 */ /* 0x080fe20000410000 */
[-C--:B------:R-:W-:Y:S01]  /*4ea0*/  FMUL.FTZ R42, R42, R107.reuse ;  /* 0x0000006b2a2a7220 */ /* 0x080fe20000410000 */
[----:B------:R-:W-:Y:S01]  /*4eb0*/  FFMA.FTZ R36, R37, R40, -R36 ;  /* 0x0000002825247223 */ /* 0x000fe20000010824 */
[----:B------:R-:W-:Y:S01]  /*4ec0*/  FFMA.FTZ R107, R39, R107, -R54 ;  /* 0x0000006b276b7223 */ /* 0x000fe20000010836 */
[----:B------:R-:W-:Y:S01]  /*4ed0*/  FFMA.FTZ R38, R37, R41, R38 ;  /* 0x0000002925267223 */ /* 0x000fe20000010026 */
[----:B------:R-:W-:Y:S01]  /*4ee0*/  FFMA.FTZ R39, R39, R111, R42 ;  /* 0x0000006f27277223 */ /* 0x000fe2000001002a */
[----:B------:R-:W-:Y:S01]  /*4ef0*/  F2FP.BF16.F32.PACK_AB R40, R59, R44 ;  /* 0x0000002c3b28723e */ /* 0x000fe200000010ff */
[----:B------:R-:W-:Y:S01]  /*4f00*/  FFMA.FTZ R47, R47, R114, R90 ;  /* 0x000000722f2f7223 */ /* 0x000fe2000001005a */
[----:B------:R-:W-:-:S02]  /*4f10*/  F2FP.BF16.F32.PACK_AB R42, R107, R36 ;  /* 0x000000246b2a723e */ /* 0x000fc400000010ff */
[----:B------:R-:W-:Y:S02]  /*4f20*/  F2FP.BF16.F32.PACK_AB R51, R56, R51 ;  /* 0x000000333833723e */ /* 0x000fe400000010ff */
[----:B------:R-:W-:Y:S02]  /*4f30*/  F2FP.BF16.F32.PACK_AB R50, R50, R49 ;  /* 0x000000313232723e */ /* 0x000fe400000010ff */
[----:B------:R-:W-:Y:S01]  /*4f40*/  F2FP.BF16.F32.PACK_AB R44, R39, R38 ;  /* 0x00000026272c723e */ /* 0x000fe200000010ff */
[----:B------:R-:W-:Y:S01]  /*4f50*/  IMAD.MOV.U32 R38, RZ, RZ, R42 ;  /* 0x000000ffff267224 */ /* 0x000fe200078e002a */
[----:B------:R-:W-:Y:S01]  /*4f60*/  F2FP.BF16.F32.PACK_AB R37, R48, R43 ;  /* 0x0000002b3025723e */ /* 0x000fe200000010ff */
[----:B------:R-:W-:Y:S01]  /*4f70*/  IMAD.MOV.U32 R36, RZ, RZ, R50 ;  /* 0x000000ffff247224 */ /* 0x000fe200078e0032 */
[----:B------:R-:W-:Y:S01]  /*4f80*/  F2FP.BF16.F32.PACK_AB R41, R47, R46 ;  /* 0x0000002e2f29723e */ /* 0x000fe200000010ff */
[----:B------:R-:W-:Y:S01]  /*4f90*/  IMAD.MOV.U32 R39, RZ, RZ, R51 ;  /* 0x000000ffff277224 */ /* 0x000fe200078e0033 */
[----:B------:R-:W-:Y:S01]  /*4fa0*/  F2FP.BF16.F32.PACK_AB R43, R58, R91 ;  /* 0x0000005b3a2b723e */ /* 0x000fe200000010ff */
[----:B------:R-:W-:-:S07]  /*4fb0*/  IMAD.MOV.U32 R42, RZ, RZ, R44 ;  /* 0x000000ffff2a7224 */ /* 0x000fce00078e002c */
.L_x_355:
[----:B------:R-:W-:Y:S05]  /*4fc0*/  BSYNC B1 ;  /* 0x0000000000017941 */ /* 0x000fea0003800000 */
.L_x_354:
[----:B-1----:R3:W-:Y:S01]  /*4fd0*/  STG.E.128 desc[UR56][R52.64], R36 ;  /* 0x0000002434007986 */ /* 0x0027e2000c101d38 */
[----:B------:R-:W-:-:S13]  /*4fe0*/  ISETP.GE.AND P4, PT, R57, R98, PT ;  /* 0x000000623900720c */ /* 0x000fda0003f86270 */
[----:B------:R-:W-:Y:S05]  /*4ff0*/  @P4 BRA `(.L_x_338) ;  /* 0x0000000000844947 */ /* 0x000fea0003800000 */
[--C-:B---3--:R-:W-:Y:S02]  /*5000*/  SHF.R.S32.HI R36, RZ, 0x1f, R57.reuse ;  /* 0x0000001fff247819 */ /* 0x108fe40000011439 */
[----:B------:R-:W-:-:S04]  /*5010*/  IADD3 R57, P4, P5, R62, R88, R57 ;  /* 0x000000583e397210 */ /* 0x000fc80007d9e039 */
[----:B------:R-:W-:Y:S02]  /*5020*/  IADD3.X R36, R82, R55, R36, P4, P5 ;  /* 0x0000003752247210 */ /* 0x000fe400027ea424 */
[----:B------:R-:W-:-:S04]  /*5030*/  LEA R84, P4, R57, R84, 0x1 ;  /* 0x0000005439547211 */ /* 0x000fc800078808ff */
[----:B------:R-:W-:-:S05]  /*5040*/  LEA.HI.X R85, R57, R85, R36, 0x1, P4 ;  /* 0x0000005539557211 */ /* 0x000fca00020f0c24 */
[----:B--2---:R4:W-:Y:S01]  /*5050*/  STG.E.128 desc[UR56][R84.64], R40 ;  /* 0x0000002854007986 */ /* 0x0049e2000c101d38 */
[----:B------:R-:W-:Y:S05]  /*5060*/  BRA `(.L_x_338) ;  /* 0x0000000000687947 */ /* 0x000fea0003800000 */
.L_x_321:
[----:B------:R-:W-:-:S13]  /*5070*/  ISETP.NE.AND P3, PT, R152, 0x3, PT ;  /* 0x000000039800780c */ /* 0x000fda0003f65270 */
[----:B------:R-:W-:Y:S05]  /*5080*/  @!P3 BRA `(.L_x_356) ;  /* 0x000000000004b947 */ /* 0x000fea0003800000 */
[----:B------:R-:W-:Y:S01]  /*5090*/  BPT.TRAP 0x1 ;  /* 0x000000040000795c */ /* 0x000fe20000300000 */
.L_x_356:
[----:B------:R-:W-:Y:S01]  /*50a0*/  IMAD R83, R19, 0x8, R2 ;  /* 0x0000000813537824 */ /* 0x000fe200078e0202 */
[----:B------:R-:W-:Y:S01]  /*50b0*/  SHF.L.U32 R95, R23, 0x1f, RZ ;  /* 0x0000001f175f7819 */ /* 0x000fe200000006ff */
[----:B------:R-:W-:Y:S01]  /*50c0*/  IMAD R87, R27, -0xc0, R29 ;  /* 0xffffff401b577824 */ /* 0x000fe200078e021d */
[----:B------:R-:W-:Y:S02]  /*50d0*/  BSSY B1, `(.L_x_357) ;  /* 0x0000004000017945 */ /* 0x000fe40003800000 */
[----:B------:R-:W1:Y:S02]  /*50e0*/  SYNCS.PHASECHK.TRANS64.TRYWAIT P4, [R83+URZ+0x30890], R95 ;  /* 0x0308905f530075a7 */ /* 0x000e64000808017f */
[----:B------:R-:W-:Y:S01]  /*50f0*/  VIMNMX R87, R87, 0xc0, PT ;  /* 0x000000c057577848 */ /* 0x000fe20003fe0100 */
[----:B-1----:R-:W-:Y:S06]  /*5100*/  @!P4 BRA `(.L_x_358) ;  /* 0x000000fc00f8c947 */ /* 0x002fec0003800000 */
.L_x_549:
[----:B------:R-:W-:Y:S05]  /*5110*/  BSYNC B1 ;  /* 0x0000000000017941 */ /* 0x000fea0003800000 */
.L_x_357:
[----:B------:R-:W-:Y:S01]  /*5120*/  ISETP.GE.AND P4, PT, R18, R87, PT ;  /* 0x000000571200720c */ /* 0x000fe20003f86270 */
[----:B------:R-:W-:-:S12]  /*5130*/  BSSY B1, `(.L_x_359) ;  /* 0x0000006000017945 */ /* 0x000fd80003800000 */
[----:B------:R-:W-:Y:S05]  /*5140*/  @P4 BRA `(.L_x_360) ;  /* 0x0000000000104947 */ /* 0x000fea0003800000 */
[----:B------:R-:W2:Y:S04]  /*5150*/  @!P1 LDS.128 R36, [R94+0x12000] ;  /* 0x012000005e249984 */ /* 0x000ea80000000c00 */
[----:B------:R-:W3:Y:S04]  /*5160*/  @!P2 LDS.128 R40, [R86+0x12000] ;  /* 0x012000005628a984 */ /* 0x000ee80000000c00 */
[----:B--2---:R2:W-:Y:S04]  /*5170*/  @!P1 STG.E.128 desc[UR56][R46.64], R36 ;  /* 0x000000242e009986 */ /* 0x0045e8000c101d38 */
[----:B---3--:R2:W-:Y:S02]  /*5180*/  @!P2 STG.E.128 desc[UR56][R46.64+0x40], R40 ;  /* 0x000040282e00a986 */ /* 0x0085e4000c101d38 */
.L_x_360:
[----:B------:R-:W-:Y:S05]  /*5190*/  BSYNC B1 ;  /* 0x0000000000017941 */ /* 0x000fea0003800000 */
.L_x_359:
[----:B--2---:R-:W-:-:S04]  /*51a0*/  IADD3 R36, R18, 0x60, RZ ;  /* 0x0000006012247810 */ /* 0x004fc80007ffe0ff */
[----:B------:R-:W-:-:S13]  /*51b0*/  ISETP.GE.AND P4, PT, R36, R87, PT ;  /* 0x000000572400720c */ /* 0x000fda0003f86270 */
[----:B------:R-:W-:Y:S05]  /*51c0*/  @P4 BRA `(.L_x_338) ;  /* 0x0000000000104947 */ /* 0x000fea0003800000 */
[----:B------:R-:W2:Y:S04]  /*51d0*/  @!P1 LDS.128 R36, [R94+0x15000] ;  /* 0x015000005e249984 */ /* 0x000ea80000000c00 */
[----:B------:R-:W3:Y:S04]  /*51e0*/  @!P2 LDS.128 R40, [R86+0x15000] ;  /* 0x015000005628a984 */ /* 0x000ee80000000c00 */
[----:B--2---:R2:W-:Y:S04]  /*51f0*/  @!P1 STG.E.128 desc[UR56][R44.64], R36 ;  /* 0x000000242c009986 */ /* 0x0045e8000c101d38 */
[----:B---3--:R2:W-:Y:S02]  /*5200*/  @!P2 STG.E.128 desc[UR56][R44.64+0x40], R40 ;  /* 0x000040282c00a986 */ /* 0x0085e4000c101d38 */
.L_x_338:
[----:B------:R-:W-:Y:S05]  /*5210*/  BSYNC B0 ;  /* 0x0000000000007941 */ /* 0x000fea0003800000 */
.L_x_320:
[----:B-123--:R-:W1:Y:S01]  /*5220*/  S2R R36, SR_TID.X ;  /* 0x0000000000247919 */ /* 0x00ee620000002100 */
[----:B------:R-:W-:Y:S01]  /*5230*/  @!PT LDS RZ, [RZ] ;  /* 0x00000000fffff984 */ /* 0x000fe20000000800 */
[----:B------:R-:W-:Y:S01]  /*5240*/  @!PT LDS RZ, [RZ] ;  /* 0x00000000fffff984 */ /* 0x000fe20000000800 */
[----:B------:R-:W-:Y:S01]  /*5250*/  @!PT LDS RZ, [RZ] ;  /* 0x00000000fffff984 */ /* 0x000fe20000000800 */
[----:B------:R-:W-:Y:S01]  /*5260*/  @!PT LDS RZ, [RZ] ;  /* 0x00000000fffff984 */ /* 0x000fe20000000800 */
[----:B------:R2:W-:Y:S06]  /*5270*/  MEMBAR.ALL.CTA ;  /* 0x0000000000007992 */ /* 0x0005ec0000008000 */
[----:B--2---:R-:W2:Y:S01]  /*5280*/  FENCE.VIEW.ASYNC.S ;  /* 0x00000000000073c6 */ /* 0x004ea20000000000 */
[----:B------:R-:W-:Y:S05]  /*5290*/  WARPSYNC.ALL ;  /* 0x0000000000007948 */ /* 0x000fea0003800000 */
[----:B------:R-:W-:Y:S01]  /*52a0*/  BSSY B0, `(.L_x_361) ;  /* 0x0000009000007945 */ /* 0x000fe20003800000 */
[----:B-1----:R-:W-:Y:S01]  /*52b0*/  LOP3.LUT R36, R36, 0x7f, RZ, 0xc0, !PT ;  /* 0x0000007f24247812 */ /* 0x002fe200078ec0ff */
[----:B--2---:R1:W-:Y:S03]  /*52c0*/  BAR.SYNC.DEFER_BLOCKING R96, 0x80 ;  /* 0x000200600000751d */ /* 0x0043e60000010000 */
[----:B------:R-:W-:-:S13]  /*52d0*/  ISETP.NE.AND P4, PT, R36, RZ, PT ;  /* 0x000000ff2400720c */ /* 0x000fda0003f85270 */
[----:B------:R-:W-:-:S05]  /*52e0*/  @!P4 VIADD R36, R83, 0x308a0 ;  /* 0x000308a05324c836 */ /* 0x000fca0000000000 */
[----:B------:R-:W-:-:S04]  /*52f0*/  @!P4 PRMT R36, RZ, 0x654, R36 ;  /* 0x00000654ff24c816 */ /* 0x000fc80000000024 */
[----:B------:R1:W-:Y:S01]  /*5300*/  @!P4 SYNCS.ARRIVE.TRANS64.RED.A1T0 RZ, [R36+URZ], RZ ;  /* 0x000000ff24ffc9a7 */ /* 0x0003e2000810043f */
[----:B------:R-:W-:Y:S05]  /*5310*/  @!P3 BRA `(.L_x_362) ;  /* 0x000000000004b947 */ /* 0x000fea0003800000 */
[----:B------:R-:W-:Y:S01]  /*5320*/  BPT.TRAP 0x1 ;  /* 0x000000040000795c */ /* 0x000fe20000300000 */
.L_x_362:
[----:B------:R-:W-:Y:S05]  /*5330*/  BSYNC B0 ;  /* 0x0000000000007941 */ /* 0x000fea0003800000 */
.L_x_361:
[----:B------:R-:W2:Y:S01]  /*5340*/  SYNCS.PHASECHK.TRANS64.TRYWAIT P3, [R83+URZ+0x308b0], R95 ;  /* 0x0308b05f530075a7 */ /* 0x000ea2000806017f */
[----:B------:R-:W-:Y:S01]  /*5350*/  ULDC UR58, c[0x0][0x2e4] ;  /* 0x0000b900003a7ab9 */ /* 0x000fe20000000800 */
[----:B------:R-:W-:Y:S01]  /*5360*/  ULDC.64 UR38, c[0x0][0x318] ;  /* 0x0000c60000267ab9 */ /* 0x000fe20000000a00 */
[----:B------:R-:W-:Y:S01]  /*5370*/  ULDC.64 UR36, c[0x0][0x308] ;  /* 0x0000c20000247ab9 */ /* 0x000fe20000000a00 */
[----:B------:R-:W-:Y:S01]  /*5380*/  BSSY B0, `(.L_x_363) ;  /* 0x0000003000007945 */ /* 0x000fe20003800000 */
[----:B----4-:R-:W-:-:S03]  /*5390*/  IMAD.WIDE R40, R27, 0xc0, R4 ;  /* 0x000000c01b287825 */ /* 0x010fc600078e0204 */
[----:B--2---:R-:W-:Y:S05]  /*53a0*/  @!P3 BRA `(.L_x_364) ;  /* 0x000000fc0064b947 */ /* 0x004fea0003800000 */
.L_x_550:
[----:B------:R-:W-:Y:S05]  /*53b0*/  BSYNC B0 ;  /* 0x0000000000007941 */ /* 0x000fea0003800000 */
.L_x_363:
[----:B------:R-:W-:Y:S01]  /*53c0*/  ISETP.GE.AND P3, PT, R18, R87, PT ;  /* 0x000000571200720c */ /* 0x000fe20003f66270 */
[----:B------:R-:W-:-:S12]  /*53d0*/  BSSY B0, `(.L_x_365) ;  /* 0x0000010000007945 */ /* 0x000fd80003800000 */
[----:B------:R-:W-:Y:S05]  /*53e0*/  @P3 BRA `(.L_x_366) ;  /* 0x0000000000383947 */ /* 0x000fea0003800000 */
[----:B------:R-:W-:Y:S02]  /*53f0*/  IMAD R39, R41, UR38, RZ ;  /* 0x0000002629277c24 */ /* 0x000fe4000f8e02ff */
[----:B-1----:R-:W-:Y:S02]  /*5400*/  IMAD.MOV.U32 R36, RZ, RZ, R34 ;  /* 0x000000ffff247224 */ /* 0x002fe400078e0022 */
[----:B------:R-:W-:Y:S02]  /*5410*/  IMAD.MOV.U32 R37, RZ, RZ, R0 ;  /* 0x000000ffff257224 */ /* 0x000fe400078e0000 */
[C---:B------:R-:W-:Y:S02]  /*5420*/  IMAD R39, R40.reuse, UR39, R39 ;  /* 0x0000002728277c24 */ /* 0x040fe4000f8e0227 */
[----:B------:R-:W-:-:S04]  /*5430*/  IMAD.WIDE.U32 R36, R40, UR38, R36 ;  /* 0x0000002628247c25 */ /* 0x000fc8000f8e0024 */
[----:B------:R-:W-:Y:S01]  /*5440*/  IMAD.IADD R37, R37, 0x1, R39 ;  /* 0x0000000125257824 */ /* 0x000fe200078e0227 */
[----:B------:R-:W-:-:S04]  /*5450*/  LEA R42, P3, R36, UR36, 0x1 ;  /* 0x00000024242a7c11 */ /* 0x000fc8000f8608ff */
[----:B------:R-:W-:Y:S02]  /*5460*/  LEA.HI.X R43, R36, UR37, R37, 0x1, P3 ;  /* 0x00000025242b7c11 */ /* 0x000fe400098f0c25 */
[----:B------:R-:W-:-:S13]  /*5470*/  ISETP.GE.AND P3, PT, R16, UR58, PT ;  /* 0x0000003a10007c0c */ /* 0x000fda000bf66270 */
[----:B------:R-:W1:Y:S04]  /*5480*/  @!P3 LDS.128 R36, [R94] ;  /* 0x000000005e24b984 */ /* 0x000e680000000c00 */
[----:B-1----:R-:W-:Y:S01]  /*5490*/  @!P3 STG.E.128 desc[UR56][R42.64], R36 ;  /* 0x000000242a00b986 */ /* 0x002fe2000c101d38 */
[----:B------:R-:W-:-:S13]  /*54a0*/  ISETP.GE.AND P3, PT, R78, UR58, PT ;  /* 0x0000003a4e007c0c */ /* 0x000fda000bf66270 */
[----:B------:R-:W1:Y:S04]  /*54b0*/  @!P3 LDS.128 R36, [R86] ;  /* 0x000000005624b984 */ /* 0x000e680000000c00 */
[----:B-1----:R3:W-:Y:S02]  /*54c0*/  @!P3 STG.E.128 desc[UR56][R42.64+0x40], R36 ;  /* 0x000040242a00b986 */ /* 0x0027e4000c101d38 */
.L_x_366:
[----:B------:R-:W-:Y:S05]  /*54d0*/  BSYNC B0 ;  /* 0x0000000000007941 */ /* 0x000fea0003800000 */
.L_x_365:
[----:B-1-3--:R-:W-:Y:S01]  /*54e0*/  VIADD R36, R18, 0x60 ;  /* 0x0000006012247836 */ /* 0x00afe20000000000 */
[----:B------:R-:W-:Y:S04]  /*54f0*/  BSSY B0, `(.L_x_367) ;  /* 0x0000013000007945 */ /* 0x000fe80003800000 */
[----:B------:R-:W-:-:S13]  /*5500*/  ISETP.GE.AND P3, PT, R36, R87, PT ;  /* 0x000000572400720c */ /* 0x000fda0003f66270 */
[----:B------:R-:W-:Y:S05]  /*5510*/  @P3 BRA `(.L_x_368) ;  /* 0x0000000000403947 */ /* 0x000fea0003800000 */
[----:B------:R-:W-:Y:S01]  /*5520*/  IADD3 R39, P3, R40, 0x60, RZ ;  /* 0x0000006028277810 */ /* 0x000fe20007f7e0ff */
[----:B------:R-:W-:Y:S02]  /*5530*/  IMAD.MOV.U32 R36, RZ, RZ, R34 ;  /* 0x000000ffff247224 */ /* 0x000fe400078e0022 */
[----:B------:R-:W-:Y:S02]  /*5540*/  IMAD.MOV.U32 R37, RZ, RZ, R0 ;  /* 0x000000ffff257224 */ /* 0x000fe400078e0000 */
[----:B------:R-:W-:Y:S02]  /*5550*/  IMAD.X R40, RZ, RZ, R41, P3 ;  /* 0x000000ffff287224 */ /* 0x000fe400018e0629 */
[----:B------:R-:W-:-:S04]  /*5560*/  IMAD.WIDE.U32 R36, R39, UR38, R36 ;  /* 0x0000002627247c25 */ /* 0x000fc8000f8e0024 */
[----:B------:R-:W-:-:S04]  /*5570*/  IMAD R40, R40, UR38, RZ ;  /* 0x0000002628287c24 */ /* 0x000fc8000f8e02ff */
[----:B------:R-:W-:Y:S01]  /*5580*/  IMAD R39, R39, UR39, R40 ;  /* 0x0000002727277c24 */ /* 0x000fe2000f8e0228 */
[----:B------:R-:W-:-:S03]  /*5590*/  LEA R40, P3, R36, UR36, 0x1 ;  /* 0x0000002424287c11 */ /* 0x000fc6000f8608ff */
[----:B------:R-:W-:-:S05]  /*55a0*/  IMAD.IADD R37, R37, 0x1, R39 ;  /* 0x0000000125257824 */ /* 0x000fca00078e0227 */
[----:B------:R-:W-:Y:S02]  /*55b0*/  LEA.HI.X R41, R36, UR37, R37, 0x1, P3 ;  /* 0x0000002524297c11 */ /* 0x000fe400098f0c25 */
[----:B------:R-:W-:-:S13]  /*55c0*/  ISETP.GE.AND P3, PT, R16, UR58, PT ;  /* 0x0000003a10007c0c */ /* 0x000fda000bf66270 */
[----:B------:R-:W1:Y:S04]  /*55d0*/  @!P3 LDS.128 R36, [R94+0x3000] ;  /* 0x003000005e24b984 */ /* 0x000e680000000c00 */
[----:B-1----:R-:W-:Y:S01]  /*55e0*/  @!P3 STG.E.128 desc[UR56][R40.64], R36 ;  /* 0x000000242800b986 */ /* 0x002fe2000c101d38 */
[----:B------:R-:W-:-:S13]  /*55f0*/  ISETP.GE.AND P3, PT, R78, UR58, PT ;  /* 0x0000003a4e007c0c */ /* 0x000fda000bf66270 */
[----:B------:R-:W1:Y:S04]  /*5600*/  @!P3 LDS.128 R36, [R86+0x3000] ;  /* 0x003000005624b984 */ /* 0x000e680000000c00 */
[----:B-1----:R1:W-:Y:S02]  /*5610*/  @!P3 STG.E.128 desc[UR56][R40.64+0x40], R36 ;  /* 0x000040242800b986 */ /* 0x0023e4000c101d38 */
.L_x_368:
[----:B------:R-:W-:Y:S05]  /*5620*/  BSYNC B0 ;  /* 0x0000000000007941 */ /* 0x000fea0003800000 */
.L_x_367:
[----:B-1----:R-:W3:Y:S01]  /*5630*/  LDL R36, [R1] ;  /* 0x0000000001247983 */ /* 0x002ee20000100800 */
[----:B------:R-:W-:Y:S02]  /*5640*/  VIADD R19, R19, 0x1 ;  /* 0x0000000113137836 */ /* 0x000fe40000000000 */
[----:B0-2---:R-:W-:Y:S01]  /*5650*/  @!P4 VIADD R83, R83, 0x308c0 ;  /* 0x000308c05353c836 */ /* 0x005fe20000000000 */
[----:B------:R-:W-:Y:S01]  /*5660*/  @!PT LDS RZ, [RZ] ;  /* 0x00000000fffff984 */ /* 0x000fe20000000800 */
[----:B------:R-:W-:Y:S01]  /*5670*/  @!PT LDS RZ, [RZ] ;  /* 0x00000000fffff984 */ /* 0x000fe20000000800 */
[----:B------:R-:W-:Y:S01]  /*5680*/  @!PT LDS RZ, [RZ] ;  /* 0x00000000fffff984 */ /* 0x000fe20000000800 */
[----:B------:R-:W-:Y:S01]  /*5690*/  @!PT LDS RZ, [RZ] ;  /* 0x00000000fffff984 */ /* 0x000fe20000000800 */
[----:B------:R0:W-:Y:S06]  /*56a0*/  MEMBAR.ALL.CTA ;  /* 0x0000000000007992 */ /* 0x0001ec0000008000 */
[----:B0-----:R-:W0:Y:S02]  /*56b0*/  FENCE.VIEW.ASYNC.S ;  /* 0x00000000000073c6 */ /* 0x001e240000000000 */
[----:B0-----:R0:W-:Y:S01]  /*56c0*/  BAR.SYNC.DEFER_BLOCKING R96, 0x80 ;  /* 0x000200600000751d */ /* 0x0011e20000010000 */
[----:B------:R-:W-:-:S02]  /*56d0*/  ISETP.NE.AND P3, PT, R19, 0x2, PT ;  /* 0x000000021300780c */ /* 0x000fc40003f65270 */
[----:B------:R-:W-:Y:S02]  /*56e0*/  @!P4 PRMT R83, RZ, 0x654, R83 ;  /* 0x00000654ff53c816 */ /* 0x000fe40000000053 */
[----:B------:R-:W-:Y:S02]  /*56f0*/  SEL R19, R19, RZ, P3 ;  /* 0x000000ff13137207 */ /* 0x000fe40001800000 */
[----:B------:R0:W-:Y:S01]  /*5700*/  @!P4 SYNCS.ARRIVE.TRANS64.RED.A1T0 RZ, [R83+URZ], RZ ;  /* 0x000000ff53ffc9a7 */ /* 0x0001e2000810043f */
[----:B---3--:R-:W-:Y:S02]  /*5710*/  LOP3.LUT P5, RZ, R36, 0x2, RZ, 0xc0, !PT ;  /* 0x0000000224ff7812 */ /* 0x008fe400078ac0ff */
[----:B------:R-:W-:-:S04]  /*5720*/  SEL R36, RZ, 0x1, P3 ;  /* 0x00000001ff247807 */ /* 0x000fc80001800000 */
[----:B------:R-:W-:-:S07]  /*5730*/  LOP3.LUT R23, R23, R36, RZ, 0x3c, !PT ;  /* 0x0000002417177212 */ /* 0x000fce00078e3cff */
[----:B0-----:R-:W-:Y:S05]  /*5740*/  @P5 BRA `(.L_x_369) ;  /* 0xffffffc800b45947 */ /* 0x001fea000383ffff */
[----:B------:R-:W0:Y:S01]  /*5750*/  S2R R37, SR_TID.X ;  /* 0x0000000000257919 */ /* 0x000e220000002100 */
[----:B------:R-:W-:Y:S02]  /*5760*/  PLOP3.LUT P0, PT, PT, PT, PT, 0x8, 0x0 ;  /* 0x000000000000781c */ /* 0x000fe40003f0e170 */
[----:B0-----:R-:W-:-:S04]  /*5770*/  SHF.R.U32.HI R37, RZ, 0x7, R37 ;  /* 0x00000007ff257819 */ /* 0x001fc80000011625 */
[----:B------:R-:W-:-:S13]  /*5780*/  ISETP.NE.AND P5, PT, R37, 0x1, PT ;  /* 0x000000012500780c */ /* 0x000fda0003fa5270 */
[----:B------:R-:W-:Y:S06]  /*5790*/  @!P5 BAR.ARV 0x9, 0x100 ;  /* 0x024400000000db1d */ /* 0x000fec0000002000 */
.L_x_315:
[----:B------:R-:W-:Y:S02]  /*57a0*/  ISETP.GE.AND P2, PT, R126, 0x1, PT ;  /* 0x000000017e00780c */ /* 0x000fe40003f46270 */
[----:B------:R-:W-:Y:S02]  /*57b0*/  CS2R R28, SRZ ;  /* 0x00000000001c7805 */ /* 0x000fe4000001ff00 */
[----:B------:R-:W-:Y:S01]  /*57c0*/  PLOP3.LUT P1, PT, PT, PT, PT, 0x80, 0x0 ;  /* 0x000000000000781c */ /* 0x000fe20003f2f070 */
[----:B------:R-:W-:Y:S01]  /*57d0*/  IMAD.MOV.U32 R21, RZ, RZ, RZ ;  /* 0x000000ffff157224 */ /* 0x000fe200078e00ff */
[----:B------:R-:W-:Y:S01]  /*57e0*/  CS2R R44, SRZ ;  /* 0x00000000002c7805 */ /* 0x000fe2000001ff00 */
[----:B------:R-:W-:Y:S01]  /*57f0*/  IMAD.MOV.U32 R151, RZ, RZ, RZ ;  /* 0x000000ffff977224 */ /* 0x000fe200078e00ff */
        /* <DEDUP_REMOVED lines=9> */
[----:B------:R-:W-:Y:S01]  /*5890*/  CS2R R36, SRZ ;  /* 0x0000000000247805 */ /* 0x000fe2000001ff00 */
[----:B------:R-:W-:Y:S01]  /*58a0*/  IMAD.MOV.U32 R54, RZ, RZ, RZ ;  /* 0x000000ffff367224 */ /* 0x000fe200078e00ff */
[----:B------:R-:W-:Y:S01]  /*58b0*/  CS2R R14, SRZ ;  /* 0x00000000000e7805 */ /* 0x000fe2000001ff00 */
[----:B------:R-:W-:Y:S02]  /*58c0*/  IMAD.MOV.U32 R56, RZ, RZ, RZ ;  /* 0x000000ffff387224 */ /* 0x000fe400078e00ff */
[----:B------:R-:W-:Y:S02]  /*58d0*/  IMAD.MOV.U32 R13, RZ, RZ, RZ ;  /* 0x000000ffff0d7224 */ /* 0x000fe400078e00ff */
[----:B------:R-:W-:Y:S01]  /*58e0*/  IMAD.MOV.U32 R58, RZ, RZ, RZ ;  /* 0x000000ffff3a7224 */ /* 0x000fe200078e00ff */
[----:B------:R-:W-:Y:S06]  /*58f0*/  @P0 BRA `(.L_x_370) ;  /* 0x00000000000c0947 */ /* 0x000fec0003800000 */
[----:B------:R-:W0:Y:S01]  /*5900*/  FENCE.VIEW.ASYNC.G ;  /* 0x00000000000073c6 */ /* 0x000e220000000100 */
[----:B------:R-:W-:Y:S05]  /*5910*/  WARPSYNC.ALL ;  /* 0x0000000000007948 */ /* 0x000fea0003800000 */
[----:B0-----:R-:W-:Y:S06]  /*5920*/  BAR.ARV 0xc, 0x1a0 ;  /* 0x0306800000007b1d */ /* 0x001fec0000002000 */
.L_x_370:
[----:B------:R-:W-:Y:S02]  /*5930*/  IMAD.MOV.U32 R12, RZ, RZ, RZ ;  /* 0x000000ffff0c7224 */ /* 0x000fe400078e00ff */
[----:B------:R-:W-:Y:S01]  /*5940*/  IMAD.MOV.U32 R55, RZ, RZ, RZ ;  /* 0x000000ffff377224 */ /* 0x000fe200078e00ff */
[----:B------:R-:W-:Y:S06]  /*5950*/  @!P2 BRA `(.L_x_371) ;  /* 0x000000900098a947 */ /* 0x000fec0003800000 */
[----:B------:R-:W-:-:S03]  /*5960*/  UMOV UR4, 0xffffffff ;  /* 0xffffffff00047882 */ /* 0x000fc60000000000 */
[----:B------:R-:W-:Y:S05]  /*5970*/  BRA.DIV UR4, `(.L_x_372) ;  /* 0x000000fa04047947 */ /* 0x000fea000b800000 */
[----:B------:R-:W0:Y:S02]  /*5980*/  S2R R0, SR_TID.X ;  /* 0x0000000000007919 */ /* 0x000e240000002100 */
[----:B0-----:R-:W-:-:S05]  /*5990*/  VIADD R3, R0, 0xffffff80 ;  /* 0xffffff8000037836 */ /* 0x001fca0000000000 */
[----:B------:R-:W-:-:S04]  /*59a0*/  SHF.R.S32.HI R0, RZ, 0x1f, R3 ;  /* 0x0000001fff007819 */ /* 0x000fc80000011403 */
[----:B------:R-:W-:-:S04]  /*59b0*/  LEA.HI R0, R0, R3, RZ, 0x7 ;  /* 0x0000000300007211 */ /* 0x000fc800078f38ff */
[----:B------:R-:W-:-:S06]  /*59c0*/  SHF.R.S32.HI R0, RZ, 0x7, R0 ;  /* 0x00000007ff007819 */ /* 0x000fcc0000011400 */
[----:B------:R-:W0:Y:S04]  /*59d0*/  SHFL.IDX PT, R0, R0, RZ, 0x1f ;  /* 0x00001fff00007589 */ /* 0x000e2800000e0000 */
[----:B0-----:R1:W-:Y:S02]  /*59e0*/  STL [R1+0x30], R0 ;  /* 0x0000300001007387 */ /* 0x0013e40000100800 */
.L_x_553:
[----:B------:R-:W1:Y:S01]  /*59f0*/  LDL R4, [R1+0x30] ;  /* 0x0000300001047983 */ /* 0x000e620000100800 */
[----:B------:R-:W-:Y:S01]  /*5a00*/  VIADD R3, R2, 0x1e800 ;  /* 0x0001e80002037836 */ /* 0x000fe20000000000 */
[----:B------:R-:W-:Y:S04]  /*5a10*/  BSSY B6, `(.L_x_373) ;  /* 0x0000016000067945 */ /* 0x000fe80003800000 */
[----:B------:R-:W-:Y:S01]  /*5a20*/  LOP3.LUT P0, RZ, R3, 0x3ff, RZ, 0xc0, !PT ;  /* 0x000003ff03ff7812 */ /* 0x000fe2000780c0ff */
[----:B-1----:R-:W-:-:S05]  /*5a30*/  IMAD.HI R0, R4, 0x55555556, RZ ;  /* 0x5555555604007827 */ /* 0x002fca00078e02ff */
[----:B------:R-:W-:-:S05]  /*5a40*/  LEA.HI R35, R0, R0, RZ, 0x1 ;  /* 0x0000000000237211 */ /* 0x000fca00078f08ff */
[----:B------:R-:W-:Y:S02]  /*5a50*/  IMAD R35, R35, -0x3, R4 ;  /* 0xfffffffd23237824 */ /* 0x000fe400078e0204 */
[----:B------:R-:W-:Y:S05]  /*5a60*/  @!P0 BRA `(.L_x_374) ;  /* 0x0000000000408947 */ /* 0x000fea0003800000 */
[----:B------:R-:W-:Y:S01]  /*5a70*/  MOV R0, 0x0 ;  /* 0x0000000000007802 */ /* 0x000fe20000000f00 */
[----:B------:R-:W-:Y:S01]  /*5a80*/  ULDC.64 UR4, c[0x4][0xa8] ;  /* 0x01002a0000047ab9 */ /* 0x000fe20000000a00 */
[----:B------:R-:W-:Y:S01]  /*5a90*/  ULDC.64 UR6, c[0x4][0xb0] ;  /* 0x01002c0000067ab9 */ /* 0x000fe20000000a00 */
[----:B------:R-:W-:Y:S01]  /*5aa0*/  IMAD.U32 R4, RZ, RZ, UR4 ;  /* 0x00000004ff047e24 */ /* 0x000fe2000f8e00ff */
[----:B0-----:R0:W1:Y:S01]  /*5ab0*/  LDC.64 R14, c[0x4][R0] ;  /* 0x01000000000e7b82 */ /* 0x0010620000000a00 */
        /* <DEDUP_REMOVED lines=11> */
.L_x_374:
[----:B------:R-:W-:Y:S05]  /*5b70*/  BSYNC B6 ;  /* 0x0000000000067941 */ /* 0x000fea0003800000 */
.L_x_373:
[----:B------:R-:W-:Y:S02]  /*5b80*/  ULDC UR4, c[0x0][0x3d4] ;  /* 0x0000f50000047ab9 */ /* 0x000fe40000000800 */
[----:B------:R-:W-:-:S13]  /*5b90*/  ISETP.LT.AND P0, PT, RZ, UR4, PT ;  /* 0x00000004ff007c0c */ /* 0x000fda000bf01270 */
[----:B------:R-:W-:Y:S05]  /*5ba0*/  @P0 BRA `(.L_x_375) ;  /* 0x0000000000400947 */ /* 0x000fea0003800000 */
[----:B------:R-:W2:Y:S02]  /*5bb0*/  LDL R20, [R1+0x50] ;  /* 0x0000500001147983 */ /* 0x000ea40000100800 */
[----:B--2---:R-:W-:-:S04]  /*5bc0*/  LEA.HI R0, R20, R20, RZ, 0x1 ;  /* 0x0000001414007211 */ /* 0x004fc800078f08ff */
[----:B------:R-:W-:-:S05]  /*5bd0*/  LOP3.LUT R0, R0, 0xfffffffe, RZ, 0xc0, !PT ;  /* 0xfffffffe00007812 */ /* 0x000fca00078ec0ff */
[----:B------:R-:W-:-:S05]  /*5be0*/  IMAD.IADD R0, R20, 0x1, -R0 ;  /* 0x0000000114007824 */ /* 0x000fca00078e0a00 */
[----:B------:R-:W-:-:S04]  /*5bf0*/  SHF.L.U32 R3, R0, 0x1f, RZ ;  /* 0x0000001f00037819 */ /* 0x000fc800000006ff */
[----:B------:R1:W2:Y:S03]  /*5c00*/  SYNCS.PHASECHK.TRANS64.TRYWAIT P0, [R2+URZ+0x30800], R3 ;  /* 0x03080003020075a7 */ /* 0x0002a6000800017f */
[----:B--2---:R-:W-:Y:S05]  /*5c10*/  @!P0 NANOSLEEP.SYNCS 0x989680 ;  /* 0x009896800000895d */ /* 0x004fea0003900000 */
[----:B------:R-:W2:Y:S01]  /*5c20*/  @!P0 SYNCS.PHASECHK.TRANS64 P0, [R2+URZ+0x30800], R3 ;  /* 0x03080003020085a7 */ /* 0x000ea2000800007f */
[----:B------:R-:W-:Y:S04]  /*5c30*/  BSSY B0, `(.L_x_376) ;  /* 0x0000006000007945 */ /* 0x000fe80003800000 */
[----:B--2---:R-:W-:Y:S05]  /*5c40*/  @P0 BRA `(.L_x_377) ;  /* 0x0000000000100947 */ /* 0x004fea0003800000 */
.L_x_378:
[----:B--2---:R2:W3:Y:S02]  /*5c50*/  SYNCS.PHASECHK.TRANS64.TRYWAIT P0, [R2+URZ+0x30800], R3 ;  /* 0x03080003020075a7 */ /* 0x0044e4000800017f */
[----:B---3--:R-:W-:Y:S05]  /*5c60*/  @!P0 NANOSLEEP.SYNCS 0x989680 ;  /* 0x009896800000895d */ /* 0x008fea0003900000 */
[----:B------:R-:W3:Y:S02]  /*5c70*/  @!P0 SYNCS.PHASECHK.TRANS64 P0, [R2+URZ+0x30800], R3 ;  /* 0x03080003020085a7 */ /* 0x000ee4000800007f */
[----:B---3--:R-:W-:Y:S05]  /*5c80*/  @!P0 BRA `(.L_x_378) ;  /* 0xfffffffc00f08947 */ /* 0x008fea000383ffff */
.L_x_377:
[----:B------:R-:W-:Y:S05]  /*5c90*/  BSYNC B0 ;  /* 0x0000000000007941 */ /* 0x000fea0003800000 */
.L_x_376:
[----:B------:R-:W-:Y:S05]  /*5ca0*/  BRA `(.L_x_379) ;  /* 0x0000002000f07947 */ /* 0x000fea0003800000 */
.L_x_375:
[----:B------:R-:W1:Y:S01]  /*5cb0*/  S2R R3, SR_TID.X ;  /* 0x0000000000037919 */ /* 0x000e620000002100 */
[----:B-----5:R-:W-:Y:S01]  /*5cc0*/  SHF.R.S32.HI R0, RZ, 0x1f, R24 ;  /* 0x0000001fff007819 */ /* 0x020fe20000011418 */
[----:B------:R-:W-:Y:S01]  /*5cd0*/  VIADD R4, R2, 0xc400 ;  /* 0x0000c40002047836 */ /* 0x000fe20000000000 */
[----:B------:R-:W-:Y:S01]  /*5ce0*/  ULDC.64 UR4, c[0x0][0x3d8] ;  /* 0x0000f60000047ab9 */ /* 0x000fe20000000a00 */
[----:B------:R-:W-:Y:S01]  /*5cf0*/  ULDC.64 UR6, c[0x0][0x3e8] ;  /* 0x0000fa0000067ab9 */ /* 0x000fe20000000a00 */
[----:B0-----:R-:W-:Y:S01]  /*5d00*/  SHF.R.S32.HI R14, RZ, 0x1f, R16 ;  /* 0x0000001fff0e7819 */ /* 0x001fe20000011410 */
[----:B------:R-:W-:Y:S01]  /*5d10*/  IMAD R7, R0, UR6, RZ ;  /* 0x0000000600077c24 */ /* 0x000fe2000f8e02ff */
[----:B------:R-:W-:Y:S01]  /*5d20*/  LOP3.LUT P0, RZ, R4, 0x3ff, RZ, 0xc0, !PT ;  /* 0x000003ff04ff7812 */ /* 0x000fe2000780c0ff */
[----:B------:R-:W-:Y:S02]  /*5d30*/  BSSY B6, `(.L_x_380) ;  /* 0x0000036000067945 */ /* 0x000fe40003800000 */
[----:B------:R-:W-:-:S02]  /*5d40*/  IMAD R31, R24, UR7, R7 ;  /* 0x00000007181f7c24 */ /* 0x000fc4000f8e0207 */
[----:B-1----:R-:W-:Y:S02]  /*5d50*/  VIADD R5, R3, 0xffffff80 ;  /* 0xffffff8003057836 */ /* 0x002fe40000000000 */
[----:B------:R-:W-:-:S03]  /*5d60*/  IMAD R3, R0, UR4, RZ ;  /* 0x0000000400037c24 */ /* 0x000fc6000f8e02ff */
[----:B------:R-:W-:Y:S01]  /*5d70*/  SHF.R.S32.HI R6, RZ, 0x1f, R5 ;  /* 0x0000001fff067819 */ /* 0x000fe20000011405 */
[----:B------:R-:W-:-:S03]  /*5d80*/  IMAD R3, R24, UR5, R3 ;  /* 0x0000000518037c24 */ /* 0x000fc6000f8e0203 */
[----:B------:R-:W-:-:S04]  /*5d90*/  LEA.HI R6, R6, R5, RZ, 0x2 ;  /* 0x0000000506067211 */ /* 0x000fc800078f10ff */
[----:B------:R-:W-:-:S05]  /*5da0*/  LOP3.LUT R6, R6, 0xfffffffc, RZ, 0xc0, !PT ;  /* 0xfffffffc06067812 */ /* 0x000fca00078ec0ff */
[----:B------:R-:W-:Y:S02]  /*5db0*/  IMAD.IADD R6, R5, 0x1, -R6 ;  /* 0x0000000105067824 */ /* 0x000fe400078e0a06 */
[----:B------:R-:W-:Y:S01]  /*5dc0*/  IMAD.WIDE.U32 R4, R24, UR4, RZ ;  /* 0x0000000418047c25 */ /* 0x000fe2000f8e00ff */
[----:B------:R-:W-:-:S03]  /*5dd0*/  ULDC.64 UR4, c[0x0][0x3c8] ;  /* 0x0000f20000047ab9 */ /* 0x000fc60000000a00 */
[----:B------:R-:W-:Y:S01]  /*5de0*/  IMAD.SHL.U32 R26, R6, 0x4, RZ ;  /* 0x00000004061a7824 */ /* 0x000fe200078e00ff */
[----:B------:R-:W-:Y:S01]  /*5df0*/  LEA R28, P2, R4, UR4, 0x1 ;  /* 0x00000004041c7c11 */ /* 0x000fe2000f8408ff */
[----:B------:R-:W-:Y:S01]  /*5e00*/  IMAD.IADD R3, R3, 0x1, R5 ;  /* 0x0000000103037824 */ /* 0x000fe200078e0205 */
[-C--:B------:R-:W-:Y:S01]  /*5e10*/  IADD3 R5, P5, R16, R4.reuse, RZ ;  /* 0x0000000410057210 */ /* 0x080fe20007fbe0ff */
[----:B------:R-:W-:Y:S01]  /*5e20*/  IMAD.WIDE.U32 R6, R24, UR6, RZ ;  /* 0x0000000618067c25 */ /* 0x000fe2000f8e00ff */
[----:B------:R-:W-:Y:S01]  /*5e30*/  IADD3 R9, P1, R26, R4, RZ ;  /* 0x000000041a097210 */ /* 0x000fe20007f3e0ff */
[----:B------:R-:W-:Y:S01]  /*5e40*/  ULDC.64 UR6, c[0x0][0x3e0] ;  /* 0x0000f80000067ab9 */ /* 0x000fe20000000a00 */
[----:B------:R-:W-:Y:S01]  /*5e50*/  LEA.HI.X R29, R4, UR5, R3, 0x1, P2 ;  /* 0x00000005041d7c11 */ /* 0x000fe200090f0c03 */
[----:B------:R-:W-:Y:S01]  /*5e60*/  IMAD.IADD R31, R31, 0x1, R7 ;  /* 0x000000011f1f7824 */ /* 0x000fe200078e0207 */
[----:B------:R-:W-:Y:S01]  /*5e70*/  SHF.R.S32.HI R12, RZ, 0x1f, R26 ;  /* 0x0000001fff0c7819 */ /* 0x000fe2000001141a */
[----:B------:R-:W-:Y:S01]  /*5e80*/  IMAD.X R4, R14, 0x1, R3, P5 ;  /* 0x000000010e047824 */ /* 0x000fe200028e0603 */
[----:B------:R-:W-:-:S02]  /*5e90*/  IADD3 R8, P4, R26, R6, RZ ;  /* 0x000000061a087210 */ /* 0x000fc40007f9e0ff */
[----:B------:R-:W-:Y:S01]  /*5ea0*/  IADD3 R0, P2, R16, R6, RZ ;  /* 0x0000000610007210 */ /* 0x000fe20007f5e0ff */
[----:B------:R-:W-:Y:S01]  /*5eb0*/  IMAD.X R10, R12, 0x1, R3, P1 ;  /* 0x000000010c0a7824 */ /* 0x000fe200008e0603 */
[----:B------:R-:W-:Y:S01]  /*5ec0*/  LEA R30, P3, R6, UR6, 0x1 ;  /* 0x00000006061e7c11 */ /* 0x000fe2000f8608ff */
[--C-:B------:R-:W-:Y:S01]  /*5ed0*/  IMAD.X R7, R12, 0x1, R31.reuse, P4 ;  /* 0x000000010c077824 */ /* 0x100fe200020e061f */
[----:B------:R-:W-:Y:S01]  /*5ee0*/  LEA R38, P1, R9, UR4, 0x1 ;  /* 0x0000000409267c11 */ /* 0x000fe2000f8208ff */
[----:B------:R-:W-:Y:S01]  /*5ef0*/  IMAD.X R3, R14, 0x1, R31, P2 ;  /* 0x000000010e037824 */ /* 0x000fe200010e061f */
[----:B------:R-:W-:Y:S02]  /*5f00*/  LEA R36, P5, R8, UR6, 0x1 ;  /* 0x0000000608247c11 */ /* 0x000fe4000f8a08ff */
[----:B------:R-:W-:Y:S02]  /*5f10*/  LEA R42, P4, R5, UR4, 0x1 ;  /* 0x00000004052a7c11 */ /* 0x000fe4000f8808ff */
[----:B------:R-:W-:-:S02]  /*5f20*/  LEA R40, P2, R0, UR6, 0x1 ;  /* 0x0000000600287c11 */ /* 0x000fc4000f8408ff */
[----:B------:R-:W-:Y:S02]  /*5f30*/  LEA.HI.X R39, R9, UR5, R10, 0x1, P1 ;  /* 0x0000000509277c11 */ /* 0x000fe400088f0c0a */
[----:B------:R-:W-:Y:S02]  /*5f40*/  LEA.HI.X R37, R8, UR7, R7, 0x1, P5 ;  /* 0x0000000708257c11 */ /* 0x000fe4000a8f0c07 */
[----:B------:R-:W-:Y:S02]  /*5f50*/  LEA.HI.X R31, R6, UR7, R31, 0x1, P3 ;  /* 0x00000007061f7c11 */ /* 0x000fe400098f0c1f */
[----:B------:R-:W-:Y:S02]  /*5f60*/  LEA.HI.X R43, R5, UR5, R4, 0x1, P4 ;  /* 0x00000005052b7c11 */ /* 0x000fe4000a0f0c04 */
[----:B------:R-:W-:Y:S01]  /*5f70*/  LEA.HI.X R41, R0, UR7, R3, 0x1, P2 ;  /* 0x0000000700297c11 */ /* 0x000fe200090f0c03 */
[----:B------:R-:W-:Y:S06]  /*5f80*/  @!P0 BRA `(.L_x_381) ;  /* 0x0000000000408947 */ /* 0x000fec0003800000 */
        /* <DEDUP_REMOVED lines=16> */
.L_x_381:
[----:B------:R-:W-:Y:S05]  /*6090*/  BSYNC B6 ;  /* 0x0000000000067941 */ /* 0x000fea0003800000 */
.L_x_380:
[----:B------:R-:W-:Y:S01]  /*60a0*/  ULDC.U8 UR4, c[0x0][0x3f0] ;  /* 0x0000fc0000047ab9 */ /* 0x000fe20000000000 */
[----:B------:R-:W-:Y:S01]  /*60b0*/  BSSY B0, `(.L_x_382) ;  /* 0x00001f3000007945 */ /* 0x000fe20003800000 */
[----:B------:R-:W-:-:S13]  /*60c0*/  ISETP.NE.AND P0, PT, RZ, UR4, PT ;  /* 0x00000004ff007c0c */ /* 0x000fda000bf05270 */
[----:B------:R-:W-:Y:S05]  /*60d0*/  @!P0 BRA `(.L_x_383) ;  /* 0x0000001000008947 */ /* 0x000fea0003800000 */
[----:B------:R-:W2:Y:S01]  /*60e0*/  LDL R34, [R1+0x28] ;  /* 0x0000280001227983 */ /* 0x000ea20000100800 */
[----:B------:R-:W-:Y:S01]  /*60f0*/  IMAD R21, R33, -0xc0, R25 ;  /* 0xffffff4021157824 */ /* 0x000fe200078e0219 */
[----:B------:R-:W-:Y:S01]  /*6100*/  BSSY B1, `(.L_x_384) ;  /* 0x0000019000017945 */ /* 0x000fe20003800000 */
[----:B------:R-:W-:Y:S02]  /*6110*/  CS2R R6, SRZ ;  /* 0x0000000000067805 */ /* 0x000fe4000001ff00 */
[----:B------:R-:W-:Y:S02]  /*6120*/  CS2R R4, SRZ ;  /* 0x0000000000047805 */ /* 0x000fe4000001ff00 */
[----:B------:R-:W-:Y:S02]  /*6130*/  CS2R R8, SRZ ;  /* 0x0000000000087805 */ /* 0x000fe4000001ff00 */
[----:B------:R-:W-:Y:S02]  /*6140*/  VIMNMX R21, R21, 0xc0, PT ;  /* 0x000000c015157848 */ /* 0x000fe40003fe0100 */
[----:B------:R-:W-:-:S02]  /*6150*/  CS2R R24, SRZ ;  /* 0x0000000000187805 */ /* 0x000fc4000001ff00 */
[----:B------:R-:W-:Y:S01]  /*6160*/  ISETP.GE.AND P0, PT, R18, R21, PT ;  /* 0x000000151200720c */ /* 0x000fe20003f06270 */
[----:B--2---:R-:W-:-:S05]  /*6170*/  IMAD.SHL.U32 R0, R34, 0x40, RZ ;  /* 0x0000004022007824 */ /* 0x004fca00078e00ff */
[----:B------:R-:W-:-:S04]  /*6180*/  LOP3.LUT R3, R0, 0x1c0, RZ, 0xc0, !PT ;  /* 0x000001c000037812 */ /* 0x000fc800078ec0ff */
[----:B------:R-:W-:Y:S02]  /*6190*/  LOP3.LUT R0, R3, 0x18, R16, 0xf8, !PT ;  /* 0x0000001803007812 */ /* 0x000fe400078ef810 */
[----:B------:R-:W-:-:S04]  /*61a0*/  SHF.R.U32.HI R3, RZ, 0x3, R3 ;  /* 0x00000003ff037819 */ /* 0x000fc80000011603 */
[----:B------:R-:W-:Y:S01]  /*61b0*/  LOP3.LUT R3, R0, R3, RZ, 0x3c, !PT ;  /* 0x0000000300037212 */ /* 0x000fe200078e3cff */
[----:B------:R-:W-:Y:S06]  /*61c0*/  @P0 BRA `(.L_x_385) ;  /* 0x0000000000300947 */ /* 0x000fec0003800000 */
[C---:B------:R-:W-:Y:S01]  /*61d0*/  VIADD R0, R26.reuse, 0x10 ;  /* 0x000000101a007836 */ /* 0x040fe20000000000 */
[----:B------:R-:W-:Y:S01]  /*61e0*/  ULDC UR4, c[0x0][0x3d4] ;  /* 0x0000f50000047ab9 */ /* 0x000fe20000000800 */
[----:B------:R-:W-:Y:S02]  /*61f0*/  CS2R R8, SRZ ;  /* 0x0000000000087805 */ /* 0x000fe4000001ff00 */
[----:B------:R-:W-:Y:S02]  /*6200*/  ISETP.GE.AND P1, PT, R26, UR4, PT ;  /* 0x000000041a007c0c */ /* 0x000fe4000bf26270 */
[----:B------:R-:W-:Y:S02]  /*6210*/  CS2R R24, SRZ ;  /* 0x0000000000187805 */ /* 0x000fe4000001ff00 */
[----:B------:R-:W-:Y:S02]  /*6220*/  ISETP.GE.AND P2, PT, R0, UR4, PT ;  /* 0x0000000400007c0c */ /* 0x000fe4000bf46270 */
[----:B------:R-:W-:-:S02]  /*6230*/  CS2R R6, SRZ ;  /* 0x0000000000067805 */ /* 0x000fc4000001ff00 */
[----:B------:R-:W-:-:S05]  /*6240*/  CS2R R4, SRZ ;  /* 0x0000000000047805 */ /* 0x000fca000001ff00 */
[----:B------:R0:W5:Y:S04]  /*6250*/  @!P1 LDG.E.64 R8, desc[UR56][R38.64] ;  /* 0x0000003826089981 */ /* 0x000168000c1e1b00 */
[----:B------:R0:W5:Y:S04]  /*6260*/  @!P2 LDG.E.64 R24, desc[UR56][R38.64+0x20] ;  /* 0x000020382618a981 */ /* 0x000168000c1e1b00 */
[----:B------:R0:W5:Y:S04]  /*6270*/  @!P1 LDG.E.64 R6, desc[UR56][R36.64] ;  /* 0x0000003824069981 */ /* 0x000168000c1e1b00 */
[----:B------:R0:W5:Y:S02]  /*6280*/  @!P2 LDG.E.64 R4, desc[UR56][R36.64+0x20] ;  /* 0x000020382404a981 */ /* 0x000164000c1e1b00 */
.L_x_385:
[----:B------:R-:W-:Y:S05]  /*6290*/  BSYNC B1 ;  /* 0x0000000000017941 */ /* 0x000fea0003800000 */
.L_x_384:
[----:B------:R-:W2:Y:S01]  /*62a0*/  LDL R10, [R1+0x50] ;  /* 0x00005000010a7983 */ /* 0x000ea20000100800 */
[----:B------:R-:W-:Y:S01]  /*62b0*/  UMOV UR4, 0xffffffff ;  /* 0xffffffff00047882 */ /* 0x000fe20000000000 */
[----:B-----5:R-:W-:Y:S01]  /*62c0*/  IMAD.MOV.U32 R20, RZ, RZ, R8 ;  /* 0x000000ffff147224 */ /* 0x020fe200078e0008 */
[--C-:B------:R-:W-:Y:S01]  /*62d0*/  SHF.R.U64 R32, R8, 0x10, R9.reuse ;  /* 0x0000001008207819 */ /* 0x100fe20000001209 */
[--C-:B------:R-:W-:Y:S01]  /*62e0*/  IMAD.MOV.U32 R27, RZ, RZ, R9.reuse ;  /* 0x000000ffff1b7224 */ /* 0x100fe200078e0009 */
[----:B------:R-:W-:Y:S02]  /*62f0*/  SHF.R.U32.HI R33, RZ, 0x10, R9 ;  /* 0x00000010ff217819 */ /* 0x000fe40000011609 */
[----:B--2---:R-:W-:Y:S01]  /*6300*/  LEA.HI R0, R10, R10, RZ, 0x1 ;  /* 0x0000000a0a007211 */ /* 0x004fe200078f08ff */
[----:B------:R-:W-:Y:S06]  /*6310*/  BRA.DIV UR4, `(.L_x_386) ;  /* 0x000000ee04dc7947 */ /* 0x000fec000b800000 */
.L_x_556:
[----:B------:R-:W-:Y:S01]  /*6320*/  UMOV UR4, 0xffffffff ;  /* 0xffffffff00047882 */ /* 0x000fe20000000000 */
[----:B------:R-:W-:Y:S02]  /*6330*/  LOP3.LUT R0, R0, 0xfffffffe, RZ, 0xc0, !PT ;  /* 0xfffffffe00007812 */ /* 0x000fe400078ec0ff */
[----:B------:R-:W-:Y:S05]  /*6340*/  BRA.DIV UR4, `(.L_x_387) ;  /* 0x000000ee04f87947 */ /* 0x000fea000b800000 */
.L_x_559:
[----:B------:R-:W-:Y:S01]  /*6350*/  UMOV UR4, 0xffffffff ;  /* 0xffffffff00047882 */ /* 0x000fe20000000000 */
[----:B------:R-:W-:Y:S02]  /*6360*/  IMAD.IADD R0, R10, 0x1, -R0 ;  /* 0x000000010a007824 */ /* 0x000fe400078e0a00 */
[----:B------:R-:W-:Y:S05]  /*6370*/  BRA.DIV UR4, `(.L_x_388) ;  /* 0x000000f204147947 */ /* 0x000fea000b800000 */
.L_x_562:
[----:B------:R-:W-:Y:S01]  /*6380*/  UMOV UR4, 0xffffffff ;  /* 0xffffffff00047882 */ /* 0x000fe20000000000 */
[----:B------:R-:W-:Y:S02]  /*6390*/  SHF.L.U32 R9, R0, 0x1f, RZ ;  /* 0x0000001f00097819 */ /* 0x000fe400000006ff */
[----:B------:R-:W-:Y:S05]  /*63a0*/  BRA.DIV UR4, `(.L_x_389) ;  /* 0x000000f204307947 */ /* 0x000fea000b800000 */
.L_x_565:
[----:B------:R-:W1:Y:S01]  /*63b0*/  S2R R0, SR_TID.X ;  /* 0x0000000000007919 */ /* 0x000e620000002100 */
[----:B------:R-:W2:Y:S01]  /*63c0*/  SYNCS.PHASECHK.TRANS64.TRYWAIT P1, [R2+URZ+0x30800], R9 ;  /* 0x03080009020075a7 */ /* 0x000ea2000802017f */
[----:B------:R-:W-:Y:S01]  /*63d0*/  LOP3.LUT P2, RZ, R34, 0x4, RZ, 0xc0, !PT ;  /* 0x0000000422ff7812 */ /* 0x000fe2000784c0ff */
[----:B------:R-:W-:Y:S01]  /*63e0*/  IMAD.MOV.U32 R15, RZ, RZ, R25 ;  /* 0x000000ffff0f7224 */ /* 0x000fe200078e0019 */
[----:B------:R-:W-:Y:S01]  /*63f0*/  SHF.R.U64 R28, R6, 0x10, R7 ;  /* 0x00000010061c7819 */ /* 0x000fe20000001207 */
[----:B0-----:R-:W-:Y:S01]  /*6400*/  IMAD.MOV.U32 R36, RZ, RZ, R6 ;  /* 0x000000ffff247224 */ /* 0x001fe200078e0006 */
[----:B------:R-:W-:Y:S01]  /*6410*/  SHF.R.U64 R29, R4, 0x10, R5 ;  /* 0x00000010041d7819 */ /* 0x000fe20000001205 */
[--C-:B------:R-:W-:Y:S01]  /*6420*/  IMAD.MOV.U32 R12, RZ, RZ, R7.reuse ;  /* 0x000000ffff0c7224 */ /* 0x100fe200078e0007 */
[----:B------:R-:W-:Y:S01]  /*6430*/  SHF.R.U32.HI R7, RZ, 0x10, R7 ;  /* 0x00000010ff077819 */ /* 0x000fe20000011607 */
[----:B------:R-:W-:Y:S01]  /*6440*/  IMAD.MOV.U32 R10, RZ, RZ, R4 ;  /* 0x000000ffff0a7224 */ /* 0x000fe200078e0004 */
[----:B------:R-:W-:Y:S01]  /*6450*/  BSSY B1, `(.L_x_390) ;  /* 0x0000018000017945 */ /* 0x000fe20003800000 */
[--C-:B------:R-:W-:Y:S01]  /*6460*/  IMAD.MOV.U32 R11, RZ, RZ, R5.reuse ;  /* 0x000000ffff0b7224 */ /* 0x100fe200078e0005 */
[----:B------:R-:W-:-:S02]  /*6470*/  SHF.R.U32.HI R5, RZ, 0x10, R5 ;  /* 0x00000010ff057819 */ /* 0x000fc40000011605 */
[----:B------:R-:W-:Y:S02]  /*6480*/  PRMT R14, R20, 0x5410, R32 ;  /* 0x00005410140e7816 */ /* 0x000fe40000000020 */
[----:B------:R-:W-:Y:S02]  /*6490*/  PRMT R13, R27, 0x5410, R33 ;  /* 0x000054101b0d7816 */ /* 0x000fe40000000021 */
[----:B------:R-:W-:Y:S02]  /*64a0*/  PRMT R36, R36, 0x5410, R28 ;  /* 0x0000541024247816 */ /* 0x000fe4000000001c */
[----:B------:R-:W-:Y:S02]  /*64b0*/  PRMT R12, R12, 0x5410, R7 ;  /* 0x000054100c0c7816 */ /* 0x000fe40000000007 */
[----:B------:R-:W-:Y:S02]  /*64c0*/  PRMT R10, R10, 0x5410, R29 ;  /* 0x000054100a0a7816 */ /* 0x000fe4000000001d */
[----:B------:R-:W-:Y:S01]  /*64d0*/  PRMT R11, R11, 0x5410, R5 ;  /* 0x000054100b0b7816 */ /* 0x000fe20000000005 */
[----:B-1----:R-:W-:-:S05]  /*64e0*/  VIADD R8, R0, 0xffffff80 ;  /* 0xffffff8000087836 */ /* 0x002fca0000000000 */
[----:B------:R-:W-:-:S04]  /*64f0*/  SHF.R.S32.HI R0, RZ, 0x1f, R8 ;  /* 0x0000001fff007819 */ /* 0x000fc80000011408 */
[----:B------:R-:W-:Y:S01]  /*6500*/  LEA.HI R0, R0, R8, RZ, 0x5 ;  /* 0x0000000800007211 */ /* 0x000fe200078f28ff */
[----:B------:R-:W-:Y:S01]  /*6510*/  IMAD.MOV.U32 R8, RZ, RZ, R24 ;  /* 0x000000ffff087224 */ /* 0x000fe200078e0018 */
[--C-:B------:R-:W-:Y:S02]  /*6520*/  SHF.R.U64 R24, R24, 0x10, R25.reuse ;  /* 0x0000001018187819 */ /* 0x100fe40000001219 */
[----:B------:R-:W-:Y:S02]  /*6530*/  SHF.R.S32.HI R0, RZ, 0x5, R0 ;  /* 0x00000005ff007819 */ /* 0x000fe40000011400 */
[----:B------:R-:W-:Y:S02]  /*6540*/  SHF.R.U32.HI R25, RZ, 0x10, R25 ;  /* 0x00000010ff197819 */ /* 0x000fe40000011619 */
[----:B------:R-:W-:Y:S01]  /*6550*/  PRMT R8, R8, 0x5410, R24 ;  /* 0x0000541008087816 */ /* 0x000fe20000000018 */
[----:B------:R-:W-:Y:S01]  /*6560*/  IMAD R3, R0, 0x200, R3 ;  /* 0x0000020000037824 */ /* 0x000fe200078e0203 */
[----:B------:R-:W-:-:S03]  /*6570*/  PRMT R4, R15, 0x5410, R25 ;  /* 0x000054100f047816 */ /* 0x000fc60000000019 */
[----:B------:R-:W-:-:S04]  /*6580*/  IMAD R3, R3, 0x2, R2 ;  /* 0x0000000203037824 */ /* 0x000fc800078e0202 */
[C---:B------:R-:W-:Y:S02]  /*6590*/  VIADD R6, R3.reuse, 0xc400 ;  /* 0x0000c40003067836 */ /* 0x040fe40000000000 */
[----:B------:R-:W-:Y:S02]  /*65a0*/  VIADD R0, R3, 0xc440 ;  /* 0x0000c44003007836 */ /* 0x000fe40000000000 */
[----:B------:R-:W-:Y:S01]  /*65b0*/  @P2 VIADD R0, R6, 0xffffffc0 ;  /* 0xffffffc006002836 */ /* 0x000fe20000000000 */
[----:B--2---:R-:W-:Y:S06]  /*65c0*/  @!P1 BRA `(.L_x_391) ;  /* 0x000000ec00d09947 */ /* 0x004fec0003800000 */
.L_x_566:
[----:B------:R-:W-:Y:S05]  /*65d0*/  BSYNC B1 ;  /* 0x0000000000017941 */ /* 0x000fea0003800000 */
.L_x_390:
[----:B------:R-:W-:Y:S01]  /*65e0*/  BSSY B1, `(.L_x_392) ;  /* 0x0000057000017945 */ /* 0x000fe20003800000 */
[----:B0-----:R-:W-:-:S03]  /*65f0*/  IMAD.MOV.U32 R9, RZ, RZ, R4 ;  /* 0x000000ffff097224 */ /* 0x001fc600078e0004 */
[----:B------:R-:W-:Y:S05]  /*6600*/  @P0 BRA `(.L_x_393) ;  /* 0x0000000400500947 */ /* 0x000fea0003800000 */
[----:B------:R-:W0:Y:S01]  /*6610*/  LDC R5, c[0x0][0x3d4] ;  /* 0x0000f500ff057b82 */ /* 0x000e220000000800 */
[C---:B------:R-:W-:Y:S01]  /*6620*/  VIADD R4, R26.reuse, 0x10 ;  /* 0x000000101a047836 */ /* 0x040fe20000000000 */
[----:B------:R-:W-:Y:S01]  /*6630*/  BSSY B2, `(.L_x_394) ;  /* 0x000002a000027945 */ /* 0x000fe20003800000 */
[----:B0-----:R-:W-:-:S03]  /*6640*/  ISETP.GE.AND P0, PT, R26, R5, PT ;  /* 0x000000051a00720c */ /* 0x001fc60003f06270 */
[----:B------:R-:W-:-:S10]  /*6650*/  ISETP.GE.AND P1, PT, R4, R5, PT ;  /* 0x000000050400720c */ /* 0x000fd40003f26270 */
[----:B------:R-:W-:Y:S05]  /*6660*/  @P0 BRA `(.L_x_395) ;  /* 0x0000000000980947 */ /* 0x000fea0003800000 */
[----:B------:R-:W0:Y:S01]  /*6670*/  LDS.128 R4, [R3+0xc400] ;  /* 0x00c4000003047984 */ /* 0x000e220000000c00 */
[C---:B------:R-:W-:Y:S01]  /*6680*/  IMAD.U32 R29, R36.reuse, 0x10000, RZ ;  /* 0x00010000241d7824 */ /* 0x040fe200078e00ff */
[----:B------:R-:W-:Y:S01]  /*6690*/  LOP3.LUT R30, R36, 0xffff0000, RZ, 0xc0, !PT ;  /* 0xffff0000241e7812 */ /* 0x000fe200078ec0ff */
[C---:B------:R-:W-:Y:S01]  /*66a0*/  IMAD.U32 R27, R14.reuse, 0x10000, RZ ;  /* 0x000100000e1b7824 */ /* 0x040fe200078e00ff */
[----:B------:R-:W-:Y:S01]  /*66b0*/  LOP3.LUT R28, R14, 0xffff0000, RZ, 0xc0, !PT ;  /* 0xffff00000e1c7812 */ /* 0x000fe200078ec0ff */
[C---:B0-----:R-:W-:Y:S01]  /*66c0*/  IMAD.U32 R15, R4.reuse, 0x10000, RZ ;  /* 0x00010000040f7824 */ /* 0x041fe200078e00ff */
[----:B------:R-:W-:Y:S01]  /*66d0*/  LOP3.LUT R4, R4, 0xffff0000, RZ, 0xc0, !PT ;  /* 0xffff000004047812 */ /* 0x000fe200078ec0ff */
[C---:B------:R-:W-:Y:S01]  /*66e0*/  IMAD.U32 R20, R5.reuse, 0x10000, RZ ;  /* 0x0001000005147824 */ /* 0x040fe200078e00ff */
[----:B------:R-:W-:Y:S01]  /*66f0*/  LOP3.LUT R5, R5, 0xffff0000, RZ, 0xc0, !PT ;  /* 0xffff000005057812 */ /* 0x000fe200078ec0ff */
[C---:B------:R-:W-:Y:S01]  /*6700*/  IMAD.U32 R24, R6.reuse, 0x10000, RZ ;  /* 0x0001000006187824 */ /* 0x040fe200078e00ff */
[----:B------:R-:W-:Y:S01]  /*6710*/  LOP3.LUT R6, R6, 0xffff0000, RZ, 0xc0, !PT ;  /* 0xffff000006067812 */ /* 0x000fe200078ec0ff */
[C---:B------:R-:W-:Y:S01]  /*6720*/  FMUL.FTZ R32, R4.reuse, R29 ;  /* 0x0000001d04207220 */ /* 0x040fe20000410000 */
[----:B------:R-:W-:Y:S01]  /*6730*/  FMUL.FTZ R4, R4, R27 ;  /* 0x0000001b04047220 */ /* 0x000fe20000410000 */
[----:B------:R-:W-:Y:S01]  /*6740*/  FMUL.FTZ R31, R5, R30 ;  /* 0x0000001e051f7220 */ /* 0x000fe20000410000 */
[----:B------:R-:W-:-:S02]  /*6750*/  IMAD.U32 R25, R7, 0x10000, RZ ;  /* 0x0001000007197824 */ /* 0x000fc400078e00ff */
[C---:B------:R-:W-:Y:S01]  /*6760*/  FFMA.FTZ R32, R15.reuse, R27, -R32 ;  /* 0x0000001b0f207223 */ /* 0x040fe20000010820 */
[----:B------:R-:W-:Y:S01]  /*6770*/  FFMA.FTZ R29, R15, R29, R4 ;  /* 0x0000001d0f1d7223 */ /* 0x000fe20000010004 */
[-C--:B------:R-:W-:Y:S01]  /*6780*/  FMUL.FTZ R27, R5, R28.reuse ;  /* 0x0000001c051b7220 */ /* 0x080fe20000410000 */
[----:B------:R-:W-:Y:S01]  /*6790*/  FFMA.FTZ R31, R20, R28, -R31 ;  /* 0x0000001c141f7223 */ /* 0x000fe2000001081f */
[----:B------:R-:W-:Y:S01]  /*67a0*/  LOP3.LUT R7, R7, 0xffff0000, RZ, 0xc0, !PT ;  /* 0xffff000007077812 */ /* 0x000fe200078ec0ff */
[C---:B------:R-:W-:Y:S01]  /*67b0*/  IMAD.U32 R15, R12.reuse, 0x10000, RZ ;  /* 0x000100000c0f7824 */ /* 0x040fe200078e00ff */
[----:B------:R-:W-:Y:S01]  /*67c0*/  LOP3.LUT R28, R12, 0xffff0000, RZ, 0xc0, !PT ;  /* 0xffff00000c1c7812 */ /* 0x000fe200078ec0ff */
[C---:B------:R-:W-:Y:S01]  /*67d0*/  IMAD.U32 R5, R13.reuse, 0x10000, RZ ;  /* 0x000100000d057824 */ /* 0x040fe200078e00ff */
[----:B------:R-:W-:Y:S01]  /*67e0*/  LOP3.LUT R4, R13, 0xffff0000, RZ, 0xc0, !PT ;  /* 0xffff00000d047812 */ /* 0x000fe200078ec0ff */
[----:B------:R-:W-:Y:S01]  /*67f0*/  FFMA.FTZ R20, R20, R30, R27 ;  /* 0x0000001e14147223 */ /* 0x000fe2000001001b */
[C---:B------:R-:W-:Y:S01]  /*6800*/  FMUL.FTZ R27, R6.reuse, R15 ;  /* 0x0000000f061b7220 */ /* 0x040fe20000410000 */
[-C--:B------:R-:W-:Y:S01]  /*6810*/  FMUL.FTZ R30, R6, R5.reuse ;  /* 0x00000005061e7220 */ /* 0x080fe20000410000 */
        /* <DEDUP_REMOVED lines=8> */
[----:B------:R-:W-:Y:S02]  /*68a0*/  F2FP.BF16.F32.PACK_AB R6, R15, R6 ;  /* 0x000000060f06723e */ /* 0x000fe400000010ff */
[----:B------:R-:W-:-:S05]  /*68b0*/  F2FP.BF16.F32.PACK_AB R7, R28, R7 ;  /* 0x000000071c07723e */ /* 0x000fca00000010ff */
[----:B------:R0:W-:Y:S02]  /*68c0*/  STS.128 [R3+0xc400], R4 ;  /* 0x00c4000403007388 */ /* 0x0001e40000000c00 */
.L_x_395:
[----:B------:R-:W-:Y:S05]  /*68d0*/  BSYNC B2 ;  /* 0x0000000000027941 */ /* 0x000fea0003800000 */
.L_x_394:
[----:B------:R-:W-:Y:S05]  /*68e0*/  @P1 BRA `(.L_x_393) ;  /* 0x0000000000981947 */ /* 0x000fea0003800000 */
[----:B0-----:R-:W0:Y:S01]  /*68f0*/  LDS.128 R4, [R0] ;  /* 0x0000000000047984 */ /* 0x001e220000000c00 */
        /* <DEDUP_REMOVED lines=17> */
[C---:B------:R-:W-:Y:S01]  /*6a10*/  FFMA.FTZ R31, R20.reuse, R28, -R31 ;  /* 0x0000001c141f7223 */ /* 0x040fe2000001081f */
        /* <DEDUP_REMOVED lines=18> */
[----:B------:R1:W-:Y:S02]  /*6b40*/  STS.128 [R0], R4 ;  /* 0x0000000400007388 */ /* 0x0003e40000000c00 */
.L_x_393:
[----:B------:R-:W-:Y:S05]  /*6b50*/  BSYNC B1 ;  /* 0x0000000000017941 */ /* 0x000fea0003800000 */
.L_x_392:
[----:B01----:R-:W-:-:S05]  /*6b60*/  VIADD R4, R18, 0x60 ;  /* 0x0000006012047836 */ /* 0x003fca0000000000 */
[----:B------:R-:W-:-:S13]  /*6b70*/  ISETP.GE.AND P0, PT, R4, R21, PT ;  /* 0x000000150400720c */ /* 0x000fda0003f06270 */
        /* <DEDUP_REMOVED lines=11> */
[----:B------:R-:W-:Y:S02]  /*6c30*/  LOP3.LUT R28, R14, 0xffff0000, RZ, 0xc0, !PT ;  /* 0xffff00000e1c7812 */ /* 0x000fe400078ec0ff */
[----:B------:R-:W-:Y:S01]  /*6c40*/  LOP3.LUT R31, R12, 0xffff0000, RZ, 0xc0, !PT ;  /* 0xffff00000c1f7812 */ /* 0x000fe200078ec0ff */
[C---:B0-----:R-:W-:Y:S01]  /*6c50*/  IMAD.U32 R15, R4.reuse, 0x10000, RZ ;  /* 0x00010000040f7824 */ /* 0x041fe200078e00ff */
[----:B------:R-:W-:Y:S01]  /*6c60*/  LOP3.LUT R4, R4, 0xffff0000, RZ, 0xc0, !PT ;  /* 0xffff000004047812 */ /* 0x000fe200078ec0ff */
[C---:B------:R-:W-:Y:S01]  /*6c70*/  IMAD.U32 R20, R5.reuse, 0x10000, RZ ;  /* 0x0001000005147824 */ /* 0x040fe200078e00ff */
[----:B------:R-:W-:Y:S01]  /*6c80*/  LOP3.LUT R5, R5, 0xffff0000, RZ, 0xc0, !PT ;  /* 0xffff000005057812 */ /* 0x000fe200078ec0ff */
[C---:B------:R-:W-:Y:S01]  /*6c90*/  IMAD.U32 R14, R6.reuse, 0x10000, RZ ;  /* 0x00010000060e7824 */ /* 0x040fe200078e00ff */
[----:B------:R-:W-:Y:S01]  /*6ca0*/  LOP3.LUT R6, R6, 0xffff0000, RZ, 0xc0, !PT ;  /* 0xffff000006067812 */ /* 0x000fe200078ec0ff */
[-C--:B------:R-:W-:Y:S01]  /*6cb0*/  FMUL.FTZ R24, R29, R4.reuse ;  /* 0x000000041d187220 */ /* 0x080fe20000410000 */
[----:B------:R-:W-:Y:S01]  /*6cc0*/  FMUL.FTZ R26, R27, R4 ;  /* 0x000000041b1a7220 */ /* 0x000fe20000410000 */
[----:B------:R-:W-:Y:S01]  /*6cd0*/  FMUL.FTZ R25, R36, R5 ;  /* 0x0000000524197220 */ /* 0x000fe20000410000 */
[----:B------:R-:W-:-:S02]  /*6ce0*/  IMAD.U32 R21, R7, 0x10000, RZ ;  /* 0x0001000007157824 */ /* 0x000fc400078e00ff */
[-C--:B------:R-:W-:Y:S01]  /*6cf0*/  FFMA.FTZ R4, R27, R15.reuse, -R24 ;  /* 0x0000000f1b047223 */ /* 0x080fe20000010818 */
[----:B------:R-:W-:Y:S01]  /*6d00*/  FFMA.FTZ R15, R29, R15, R26 ;  /* 0x0000000f1d0f7223 */ /* 0x000fe2000001001a */
[C---:B------:R-:W-:Y:S01]  /*6d10*/  FMUL.FTZ R27, R28.reuse, R5 ;  /* 0x000000051c1b7220 */ /* 0x040fe20000410000 */
[----:B------:R-:W-:Y:S01]  /*6d20*/  LOP3.LUT R7, R7, 0xffff0000, RZ, 0xc0, !PT ;  /* 0xffff000007077812 */ /* 0x000fe200078ec0ff */
[-C--:B------:R-:W-:Y:S01]  /*6d30*/  FFMA.FTZ R5, R28, R20.reuse, -R25 ;  /* 0x000000141c057223 */ /* 0x080fe20000010819 */
[C---:B------:R-:W-:Y:S01]  /*6d40*/  LOP3.LUT R29, R13.reuse, 0xffff0000, RZ, 0xc0, !PT ;  /* 0xffff00000d1d7812 */ /* 0x040fe200078ec0ff */
[----:B------:R-:W-:Y:S02]  /*6d50*/  IMAD.U32 R28, R12, 0x10000, RZ ;  /* 0x000100000c1c7824 */ /* 0x000fe400078e00ff */
[----:B------:R-:W-:Y:S01]  /*6d60*/  FFMA.FTZ R20, R36, R20, R27 ;  /* 0x0000001424147223 */ /* 0x000fe2000001001b */
[----:B------:R-:W-:Y:S02]  /*6d70*/  IMAD.U32 R26, R13, 0x10000, RZ ;  /* 0x000100000d1a7824 */ /* 0x000fe400078e00ff */
[-C--:B------:R-:W-:Y:S01]  /*6d80*/  FMUL.FTZ R12, R31, R7.reuse ;  /* 0x000000071f0c7220 */ /* 0x080fe20000410000 */
[-C--:B------:R-:W-:Y:S01]  /*6d90*/  FMUL.FTZ R13, R28, R6.reuse ;  /* 0x000000061c0d7220 */ /* 0x080fe20000410000 */
[C---:B------:R-:W-:Y:S01]  /*6da0*/  FMUL.FTZ R24, R29.reuse, R7 ;  /* 0x000000071d187220 */ /* 0x040fe20000410000 */
[C---:B------:R-:W-:Y:S01]  /*6db0*/  FMUL.FTZ R25, R26.reuse, R6 ;  /* 0x000000061a197220 */ /* 0x040fe20000410000 */
[-C--:B------:R-:W-:Y:S01]  /*6dc0*/  FFMA.FTZ R7, R29, R21.reuse, -R12 ;  /* 0x000000151d077223 */ /* 0x080fe2000001080c */
[-C--:B------:R-:W-:Y:S01]  /*6dd0*/  FFMA.FTZ R6, R26, R14.reuse, -R13 ;  /* 0x0000000e1a067223 */ /* 0x080fe2000001080d */
[----:B------:R-:W-:Y:S01]  /*6de0*/  FFMA.FTZ R24, R31, R21, R24 ;  /* 0x000000151f187223 */ /* 0x000fe20000010018 */
[----:B------:R-:W-:Y:S01]  /*6df0*/  FFMA.FTZ R25, R28, R14, R25 ;  /* 0x0000000e1c197223 */ /* 0x000fe20000010019 */
[----:B------:R-:W-:-:S02]  /*6e00*/  F2FP.BF16.F32.PACK_AB R4, R15, R4 ;  /* 0x000000040f04723e */ /* 0x000fc400000010ff */
[----:B------:R-:W-:Y:S02]  /*6e10*/  F2FP.BF16.F32.PACK_AB R5, R20, R5 ;  /* 0x000000051405723e */ /* 0x000fe400000010ff */
[----:B------:R-:W-:Y:S02]  /*6e20*/  F2FP.BF16.F32.PACK_AB R6, R25, R6 ;  /* 0x000000061906723e */ /* 0x000fe400000010ff */
[----:B------:R-:W-:-:S05]  /*6e30*/  F2FP.BF16.F32.PACK_AB R7, R24, R7 ;  /* 0x000000071807723e */ /* 0x000fca00000010ff */
[----:B------:R0:W-:Y:S02]  /*6e40*/  STS.128 [R3+0xf400], R4 ;  /* 0x00f4000403007388 */ /* 0x0001e40000000c00 */
.L_x_398:
[----:B------:R-:W-:Y:S05]  /*6e50*/  BSYNC B1 ;  /* 0x0000000000017941 */ /* 0x000fea0003800000 */
.L_x_397:
[----:B------:R-:W-:Y:S05]  /*6e60*/  @P1 BRA `(.L_x_396) ;  /* 0x00000010005c1947 */ /* 0x000fea0003800000 */
[----:B0-----:R-:W0:Y:S01]  /*6e70*/  LDS.128 R4, [R0+0x3000] ;  /* 0x0030000000047984 */ /* 0x001e220000000c00 */
        /* <DEDUP_REMOVED lines=17> */
[----:B------:R-:W-:Y:S01]  /*6f90*/  FMUL.FTZ R15, R24, R5 ;  /* 0x00000005180f7220 */ /* 0x000fe20000410000 */
[----:B------:R-:W-:Y:S01]  /*6fa0*/  LOP3.LUT R6, R6, 0xffff0000, RZ, 0xc0, !PT ;  /* 0xffff000006067812 */ /* 0x000fe200078ec0ff */
[-C--:B------:R-:W-:Y:S01]  /*6fb0*/  FFMA.FTZ R5, R24, R12.reuse, -R13 ;  /* 0x0000000c18057223 */ /* 0x080fe2000001080d */
[----:B------:R-:W-:Y:S01]  /*6fc0*/  LOP3.LUT R20, R9, 0xffff0000, RZ, 0xc0, !PT ;  /* 0xffff000009147812 */ /* 0x000fe200078ec0ff */
[----:B------:R-:W-:Y:S02]  /*6fd0*/  IMAD.U32 R24, R11, 0x10000, RZ ;  /* 0x000100000b187824 */ /* 0x000fe400078e00ff */
[----:B------:R-:W-:Y:S01]  /*6fe0*/  FFMA.FTZ R12, R26, R12, R15 ;  /* 0x0000000c1a0c7223 */ /* 0x000fe2000001000f */
[----:B------:R-:W-:Y:S02]  /*6ff0*/  IMAD.U32 R14, R9, 0x10000, RZ ;  /* 0x00010000090e7824 */ /* 0x000fe400078e00ff */
[-C--:B------:R-:W-:Y:S01]  /*7000*/  FMUL.FTZ R13, R28, R7.reuse ;  /* 0x000000071c0d7220 */ /* 0x080fe20000410000 */
[-C--:B------:R-:W-:Y:S01]  /*7010*/  FMUL.FTZ R9, R24, R6.reuse ;  /* 0x0000000618097220 */ /* 0x080fe20000410000 */
[----:B------:R-:W-:Y:S01]  /*7020*/  FMUL.FTZ R15, R20, R7 ;  /* 0x00000007140f7220 */ /* 0x000fe20000410000 */
[----:B------:R-:W-:Y:S01]  /*7030*/  FMUL.FTZ R11, R14, R6 ;  /* 0x000000060e0b7220 */ /* 0x000fe20000410000 */
[----:B------:R-:W-:Y:S01]  /*7040*/  FFMA.FTZ R7, R20, R10, -R13 ;  /* 0x0000000a14077223 */ /* 0x000fe2000001080d */
[----:B------:R-:W-:Y:S01]  /*7050*/  FFMA.FTZ R6, R14, R8, -R9 ;  /* 0x000000080e067223 */ /* 0x000fe20000010809 */
[----:B------:R-:W-:Y:S01]  /*7060*/  FFMA.FTZ R10, R28, R10, R15 ;  /* 0x0000000a1c0a7223 */ /* 0x000fe2000001000f */
[----:B------:R-:W-:Y:S01]  /*7070*/  FFMA.FTZ R11, R24, R8, R11 ;  /* 0x00000008180b7223 */ /* 0x000fe2000001000b */
[----:B------:R-:W-:-:S02]  /*7080*/  F2FP.BF16.F32.PACK_AB R4, R3, R4 ;  /* 0x000000040304723e */ /* 0x000fc400000010ff */
[----:B------:R-:W-:Y:S02]  /*7090*/  F2FP.BF16.F32.PACK_AB R5, R12, R5 ;  /* 0x000000050c05723e */ /* 0x000fe400000010ff */
[----:B------:R-:W-:Y:S02]  /*70a0*/  F2FP.BF16.F32.PACK_AB R6, R11, R6 ;  /* 0x000000060b06723e */ /* 0x000fe400000010ff */
[----:B------:R-:W-:-:S05]  /*70b0*/  F2FP.BF16.F32.PACK_AB R7, R10, R7 ;  /* 0x000000070a07723e */ /* 0x000fca00000010ff */
[----:B------:R1:W-:Y:S01]  /*70c0*/  STS.128 [R0+0x3000], R4 ;  /* 0x0030000400007388 */ /* 0x0003e20000000c00 */
[----:B------:R-:W-:Y:S05]  /*70d0*/  BRA `(.L_x_396) ;  /* 0x0000000c00c07947 */ /* 0x000fea0003800000 */
.L_x_383:
[----:B------:R-:W0:Y:S01]  /*70e0*/  LDC R3, c[0x0][0x3d4] ;  /* 0x0000f500ff037b82 */ /* 0x000e220000000800 */
[----:B------:R-:W-:Y:S01]  /*70f0*/  IMAD R25, R33, -0xc0, R25 ;  /* 0xffffff4021197824 */ /* 0x000fe200078e0219 */
[----:B------:R-:W2:Y:S01]  /*7100*/  LDL R8, [R1+0x50] ;  /* 0x0000500001087983 */ /* 0x000ea20000100800 */
[----:B------:R-:W-:Y:S02]  /*7110*/  CS2R R4, SRZ ;  /* 0x0000000000047805 */ /* 0x000fe4000001ff00 */
[----:B------:R-:W-:Y:S02]  /*7120*/  CS2R R6, SRZ ;  /* 0x0000000000067805 */ /* 0x000fe4000001ff00 */
[----:B------:R-:W-:Y:S02]  /*7130*/  CS2R R26, SRZ ;  /* 0x00000000001a7805 */ /* 0x000fe4000001ff00 */
[----:B------:R-:W-:Y:S02]  /*7140*/  VIMNMX R21, R25, 0xc0, PT ;  /* 0x000000c019157848 */ /* 0x000fe40003fe0100 */
[----:B------:R-:W-:-:S02]  /*7150*/  CS2R R24, SRZ ;  /* 0x0000000000187805 */ /* 0x000fc4000001ff00 */
[----:B0-----:R-:W-:-:S04]  /*7160*/  ISETP.GE.AND P0, PT, R16, R3, PT ;  /* 0x000000031000720c */ /* 0x001fc80003f06270 */
[----:B------:R-:W-:-:S13]  /*7170*/  ISETP.GE.OR P1, PT, R18, R21, P0 ;  /* 0x000000151200720c */ /* 0x000fda0000726670 */
[----:B------:R0:W5:Y:S04]  /*7180*/  @!P1 LDG.E.128 R4, desc[UR56][R42.64] ;  /* 0x000000382a049981 */ /* 0x000168000c1e1d00 */
[----:B------:R0:W5:Y:S01]  /*7190*/  @!P1 LDG.E.128 R24, desc[UR56][R40.64] ;  /* 0x0000003828189981 */ /* 0x000162000c1e1d00 */
[----:B------:R-:W-:Y:S01]  /*71a0*/  UMOV UR4, 0xffffffff ;  /* 0xffffffff00047882 */ /* 0x000fe20000000000 */
[----:B--2---:R-:W-:Y:S02]  /*71b0*/  LEA.HI R0, R8, R8, RZ, 0x1 ;  /* 0x0000000808007211 */ /* 0x004fe400078f08ff */
[----:B0-----:R-:W-:Y:S05]  /*71c0*/  BRA.DIV UR4, `(.L_x_399) ;  /* 0x000000e204e47947 */ /* 0x001fea000b800000 */
.L_x_569:
[----:B------:R-:W-:Y:S01]  /*71d0*/  UMOV UR4, 0xffffffff ;  /* 0xffffffff00047882 */ /* 0x000fe20000000000 */
[----:B------:R-:W-:Y:S02]  /*71e0*/  LOP3.LUT R0, R0, 0xfffffffe, RZ, 0xc0, !PT ;  /* 0xfffffffe00007812 */ /* 0x000fe400078ec0ff */
[----:B------:R-:W-:Y:S05]  /*71f0*/  BRA.DIV UR4, `(.L_x_400) ;  /* 0x000000e604007947 */ /* 0x000fea000b800000 */
.L_x_572:
[----:B------:R-:W-:Y:S01]  /*7200*/  UMOV UR4, 0xffffffff ;  /* 0xffffffff00047882 */ /* 0x000fe20000000000 */
[----:B------:R-:W-:Y:S02]  /*7210*/  IMAD.IADD R0, R8, 0x1, -R0 ;  /* 0x0000000108007824 */ /* 0x000fe400078e0a00 */
[----:B------:R-:W-:Y:S05]  /*7220*/  BRA.DIV UR4, `(.L_x_401) ;  /* 0x000000e6041c7947 */ /* 0x000fea000b800000 */
.L_x_575:
[----:B------:R-:W-:Y:S01]  /*7230*/  UMOV UR4, 0xffffffff ;  /* 0xffffffff00047882 */ /* 0x000fe20000000000 */
[----:B------:R-:W-:Y:S02]  /*7240*/  SHF.L.U32 R9, R0, 0x1f, RZ ;  /* 0x0000001f00097819 */ /* 0x000fe400000006ff */
[----:B------:R-:W-:Y:S05]  /*7250*/  BRA.DIV UR4, `(.L_x_402) ;  /* 0x000000e604387947 */ /* 0x000fea000b800000 */
.L_x_578:
[----:B------:R-:W0:Y:S01]  /*7260*/  SYNCS.PHASECHK.TRANS64.TRYWAIT P1, [R2+URZ+0x30800], R9 ;  /* 0x03080009020075a7 */ /* 0x000e22000802017f */
[C---:B------:R-:W-:Y:S01]  /*7270*/  VIADD R0, R18.reuse, 0x60 ;  /* 0x0000006012007836 */ /* 0x040fe20000000000 */
[-C--:B------:R-:W-:Y:S01]  /*7280*/  ISETP.GE.OR P2, PT, R18, R21.reuse, P0 ;  /* 0x000000151200720c */ /* 0x080fe20000746670 */
[----:B-----5:R-:W-:Y:S01]  /*7290*/  IMAD.MOV.U32 R20, RZ, RZ, R4 ;  /* 0x000000ffff147224 */ /* 0x020fe200078e0004 */
[--C-:B------:R-:W-:Y:S01]  /*72a0*/  SHF.R.U64 R4, R4, 0x10, R5.reuse ;  /* 0x0000001004047819 */ /* 0x100fe20000001205 */
[----:B------:R-:W-:Y:S01]  /*72b0*/  IMAD.MOV.U32 R12, RZ, RZ, R6 ;  /* 0x000000ffff0c7224 */ /* 0x000fe200078e0006 */
[----:B------:R-:W-:Y:S01]  /*72c0*/  ISETP.GE.OR P0, PT, R0, R21, P0 ;  /* 0x000000150000720c */ /* 0x000fe20000706670 */
[--C-:B------:R-:W-:Y:S01]  /*72d0*/  IMAD.MOV.U32 R0, RZ, RZ, R5.reuse ;  /* 0x000000ffff007224 */ /* 0x100fe200078e0005 */
[----:B------:R-:W-:Y:S01]  /*72e0*/  SHF.R.U32.HI R5, RZ, 0x10, R5 ;  /* 0x00000010ff057819 */ /* 0x000fe20000011605 */
[--C-:B------:R-:W-:Y:S01]  /*72f0*/  IMAD.MOV.U32 R21, RZ, RZ, R7.reuse ;  /* 0x000000ffff157224 */ /* 0x100fe200078e0007 */
[--C-:B------:R-:W-:Y:S01]  /*7300*/  SHF.R.U64 R6, R6, 0x10, R7.reuse ;  /* 0x0000001006067819 */ /* 0x100fe20000001207 */
[----:B------:R-:W-:Y:S01]  /*7310*/  IMAD.MOV.U32 R13, RZ, RZ, R24 ;  /* 0x000000ffff0d7224 */ /* 0x000fe200078e0018 */
[----:B------:R-:W-:Y:S01]  /*7320*/  SHF.R.U32.HI R7, RZ, 0x10, R7 ;  /* 0x00000010ff077819 */ /* 0x000fe20000011607 */
[----:B------:R-:W-:Y:S01]  /*7330*/  IMAD.MOV.U32 R14, RZ, RZ, R25 ;  /* 0x000000ffff0e7224 */ /* 0x000fe200078e0019 */
[----:B------:R-:W-:Y:S01]  /*7340*/  PRMT R20, R20, 0x5410, R4 ;  /* 0x0000541014147816 */ /* 0x000fe20000000004 */
[----:B------:R-:W-:Y:S01]  /*7350*/  IMAD.MOV.U32 R15, RZ, RZ, R26 ;  /* 0x000000ffff0f7224 */ /* 0x000fe200078e001a */
[----:B------:R-:W-:Y:S01]  /*7360*/  PRMT R4, R4, 0x5410, R5 ;  /* 0x0000541004047816 */ /* 0x000fe20000000005 */
[----:B------:R-:W-:Y:S01]  /*7370*/  IMAD.MOV.U32 R5, RZ, RZ, R27 ;  /* 0x000000ffff057224 */ /* 0x000fe200078e001b */
[----:B------:R-:W-:Y:S01]  /*7380*/  PRMT R12, R12, 0x5410, R6 ;  /* 0x000054100c0c7816 */ /* 0x000fe20000000006 */
[----:B------:R-:W-:Y:S01]  /*7390*/  BSSY B1, `(.L_x_403) ;  /* 0x000000c000017945 */ /* 0x000fe20003800000 */
[----:B------:R-:W-:-:S02]  /*73a0*/  PRMT R21, R21, 0x5410, R7 ;  /* 0x0000541015157816 */ /* 0x000fc40000000007 */
[--C-:B------:R-:W-:Y:S02]  /*73b0*/  SHF.R.U64 R6, R24, 0x10, R25.reuse ;  /* 0x0000001018067819 */ /* 0x100fe40000001219 */
[----:B------:R-:W-:Y:S02]  /*73c0*/  SHF.R.U32.HI R7, RZ, 0x10, R25 ;  /* 0x00000010ff077819 */ /* 0x000fe40000011619 */
[--C-:B------:R-:W-:Y:S02]  /*73d0*/  SHF.R.U64 R8, R26, 0x10, R27.reuse ;  /* 0x000000101a087819 */ /* 0x100fe4000000121b */
[----:B------:R-:W-:Y:S02]  /*73e0*/  SHF.R.U32.HI R10, RZ, 0x10, R27 ;  /* 0x00000010ff0a7819 */ /* 0x000fe4000001161b */
[----:B------:R-:W-:Y:S02]  /*73f0*/  PRMT R0, R0, 0x5410, R5 ;  /* 0x0000541000007816 */ /* 0x000fe40000000005 */
[----:B------:R-:W-:-:S02]  /*7400*/  PRMT R13, R13, 0x5410, R6 ;  /* 0x000054100d0d7816 */ /* 0x000fc40000000006 */
[----:B------:R-:W-:Y:S02]  /*7410*/  PRMT R14, R14, 0x5410, R7 ;  /* 0x000054100e0e7816 */ /* 0x000fe40000000007 */
[----:B------:R-:W-:Y:S02]  /*7420*/  PRMT R15, R15, 0x5410, R8 ;  /* 0x000054100f0f7816 */ /* 0x000fe40000000008 */
[----:B------:R-:W-:Y:S01]  /*7430*/  PRMT R5, R5, 0x5410, R10 ;  /* 0x0000541005057816 */ /* 0x000fe2000000000a */
[----:B0-----:R-:W-:Y:S06]  /*7440*/  @!P1 BRA `(.L_x_404) ;  /* 0x000000e000e49947 */ /* 0x001fec0003800000 */
.L_x_579:
[----:B------:R-:W-:Y:S05]  /*7450*/  BSYNC B1 ;  /* 0x0000000000017941 */ /* 0x000fea0003800000 */
.L_x_403:
[----:B------:R-:W-:Y:S01]  /*7460*/  BSSY B1, `(.L_x_405) ;  /* 0x0000062000017945 */ /* 0x000fe20003800000 */
[C---:B------:R-:W-:Y:S02]  /*7470*/  PRMT R24, R0.reuse, 0x7610, R4 ;  /* 0x0000761000187816 */ /* 0x040fe40000000004 */
[----:B------:R-:W-:Y:S01]  /*7480*/  PRMT R0, R0, 0x7632, R5 ;  /* 0x0000763200007816 */ /* 0x000fe20000000005 */
[----:B------:R-:W-:Y:S06]  /*7490*/  @P2 BRA `(.L_x_406) ;  /* 0x0000000400782947 */ /* 0x000fec0003800000 */
[----:B------:R-:W2:Y:S01]  /*74a0*/  LDL R7, [R1+0x28] ;  /* 0x0000280001077983 */ /* 0x000ea20000100800 */
[----:B------:R-:W-:Y:S01]  /*74b0*/  IMAD.IADD R5, R16, 0x1, R3 ;  /* 0x0000000110057824 */ /* 0x000fe200078e0203 */
[C---:B------:R-:W-:Y:S01]  /*74c0*/  LOP3.LUT R33, R13.reuse, 0xffff0000, RZ, 0xc0, !PT ;  /* 0xffff00000d217812 */ /* 0x040fe200078ec0ff */
[----:B------:R-:W-:Y:S01]  /*74d0*/  IMAD.U32 R36, R13, 0x10000, RZ ;  /* 0x000100000d247824 */ /* 0x000fe200078e00ff */
[----:B------:R-:W1:Y:S01]  /*74e0*/  S2R R6, SR_TID.X ;  /* 0x0000000000067919 */ /* 0x000e620000002100 */
[----:B------:R-:W-:Y:S02]  /*74f0*/  IMAD.U32 R34, R20, 0x10000, RZ ;  /* 0x0001000014227824 */ /* 0x000fe400078e00ff */
[----:B-1----:R-:W-:-:S05]  /*7500*/  VIADD R10, R6, 0xffffff80 ;  /* 0xffffff80060a7836 */ /* 0x002fca0000000000 */
[----:B------:R-:W-:-:S04]  /*7510*/  SHF.R.S32.HI R8, RZ, 0x1f, R10 ;  /* 0x0000001fff087819 */ /* 0x000fc8000001140a */
[----:B------:R-:W-:-:S04]  /*7520*/  LEA.HI R8, R8, R10, RZ, 0x5 ;  /* 0x0000000a08087211 */ /* 0x000fc800078f28ff */
[----:B------:R-:W-:Y:S01]  /*7530*/  SHF.R.S32.HI R8, RZ, 0x5, R8 ;  /* 0x00000005ff087819 */ /* 0x000fe20000011408 */
[----:B--2---:R-:W-:-:S05]  /*7540*/  IMAD.SHL.U32 R4, R7, 0x40, RZ ;  /* 0x0000004007047824 */ /* 0x004fca00078e00ff */
[----:B------:R-:W-:-:S04]  /*7550*/  LOP3.LUT R6, R4, 0x1c0, RZ, 0xc0, !PT ;  /* 0x000001c004067812 */ /* 0x000fc800078ec0ff */
[C---:B------:R-:W-:Y:S02]  /*7560*/  LOP3.LUT R4, R6.reuse, 0x38, R16, 0xf8, !PT ;  /* 0x0000003806047812 */ /* 0x040fe400078ef810 */
[----:B------:R-:W-:Y:S02]  /*7570*/  SHF.R.U32.HI R7, RZ, 0x3, R6 ;  /* 0x00000003ff077819 */ /* 0x000fe40000011606 */
[----:B------:R-:W-:Y:S02]  /*7580*/  LOP3.LUT R6, R6, 0x38, R5, 0xf8, !PT ;  /* 0x0000003806067812 */ /* 0x000fe400078ef805 */
[-C--:B------:R-:W-:Y:S02]  /*7590*/  LOP3.LUT R4, R4, R7.reuse, RZ, 0x3c, !PT ;  /* 0x0000000704047212 */ /* 0x080fe400078e3cff */
[----:B------:R-:W-:-:S03]  /*75a0*/  LOP3.LUT R6, R6, R7, RZ, 0x3c, !PT ;  /* 0x0000000706067212 */ /* 0x000fc600078e3cff */
[C---:B------:R-:W-:Y:S02]  /*75b0*/  IMAD R5, R8.reuse, 0x200, R4 ;  /* 0x0000020008057824 */ /* 0x040fe400078e0204 */
[----:B0-----:R-:W-:Y:S02]  /*75c0*/  IMAD R9, R8, 0x200, R6 ;  /* 0x0000020008097824 */ /* 0x001fe400078e0206 */
[--C-:B------:R-:W-:Y:S02]  /*75d0*/  IMAD R42, R5, 0x2, R2.reuse ;  /* 0x00000002052a7824 */ /* 0x100fe400078e0202 */
[----:B------:R-:W-:-:S03]  /*75e0*/  IMAD R44, R9, 0x2, R2 ;  /* 0x00000002092c7824 */ /* 0x000fc600078e0202 */
[----:B------:R-:W0:Y:S04]  /*75f0*/  LDS.128 R4, [R42+0xc400] ;  /* 0x00c400002a047984 */ /* 0x000e280000000c00 */
[----:B------:R-:W1:Y:S01]  /*7600*/  LDS.128 R8, [R44+0xc400] ;  /* 0x00c400002c087984 */ /* 0x000e620000000c00 */
[C---:B0-----:R-:W-:Y:S01]  /*7610*/  IMAD.U32 R25, R4.reuse, 0x10000, RZ ;  /* 0x0001000004197824 */ /* 0x041fe200078e00ff */
[----:B------:R-:W-:Y:S01]  /*7620*/  LOP3.LUT R4, R4, 0xffff0000, RZ, 0xc0, !PT ;  /* 0xffff000004047812 */ /* 0x000fe200078ec0ff */
[C---:B------:R-:W-:Y:S01]  /*7630*/  IMAD.U32 R27, R6.reuse, 0x10000, RZ ;  /* 0x00010000061b7824 */ /* 0x040fe200078e00ff */
[----:B------:R-:W-:Y:S01]  /*7640*/  LOP3.LUT R6, R6, 0xffff0000, RZ, 0xc0, !PT ;  /* 0xffff000006067812 */ /* 0x000fe200078ec0ff */
[C---:B-1----:R-:W-:Y:S01]  /*7650*/  IMAD.U32 R29, R8.reuse, 0x10000, RZ ;  /* 0x00010000081d7824 */ /* 0x042fe200078e00ff */
[----:B------:R-:W-:Y:S01]  /*7660*/  LOP3.LUT R8, R8, 0xffff0000, RZ, 0xc0, !PT ;  /* 0xffff000008087812 */ /* 0x000fe200078ec0ff */
[C---:B------:R-:W-:Y:S01]  /*7670*/  IMAD.U32 R31, R10.reuse, 0x10000, RZ ;  /* 0x000100000a1f7824 */ /* 0x040fe200078e00ff */
[----:B------:R-:W-:Y:S01]  /*7680*/  LOP3.LUT R10, R10, 0xffff0000, RZ, 0xc0, !PT ;  /* 0xffff00000a0a7812 */ /* 0x000fe200078ec0ff */
[C---:B------:R-:W-:Y:S01]  /*7690*/  FMUL.FTZ R38, R29.reuse, R36 ;  /* 0x000000241d267220 */ /* 0x040fe20000410000 */
[-C--:B------:R-:W-:Y:S01]  /*76a0*/  FMUL.FTZ R40, R29, R34.reuse ;  /* 0x000000221d287220 */ /* 0x080fe20000410000 */
[----:B------:R-:W-:Y:S01]  /*76b0*/  LOP3.LUT R29, R20, 0xffff0000, RZ, 0xc0, !PT ;  /* 0xffff0000141d7812 */ /* 0x000fe200078ec0ff */
[----:B------:R-:W-:Y:S01]  /*76c0*/  FMUL.FTZ R37, R8, R33 ;  /* 0x0000002108257220 */ /* 0x000fe20000410000 */
[----:B------:R-:W-:Y:S01]  /*76d0*/  FFMA.FTZ R39, R25, R34, -R38 ;  /* 0x0000002219277223 */ /* 0x000fe20000010826 */
[----:B------:R-:W-:-:S02]  /*76e0*/  IMAD.U32 R38, R15, 0x10000, RZ ;  /* 0x000100000f267824 */ /* 0x000fc400078e00ff */
[----:B------:R-:W-:Y:S01]  /*76f0*/  FFMA.FTZ R40, R25, R36, R40 ;  /* 0x0000002419287223 */ /* 0x000fe20000010028 */
[----:B------:R-:W-:Y:S02]  /*7700*/  IMAD.U32 R34, R12, 0x10000, RZ ;  /* 0x000100000c227824 */ /* 0x000fe400078e00ff */
[-C--:B------:R-:W-:Y:S01]  /*7710*/  FMUL.FTZ R25, R8, R29.reuse ;  /* 0x0000001d08197220 */ /* 0x080fe20000410000 */
[----:B------:R-:W-:Y:S01]  /*7720*/  FFMA.FTZ R36, R4, R29, -R37 ;  /* 0x0000001d04247223 */ /* 0x000fe20000010825 */
[----:B------:R-:W-:Y:S01]  /*7730*/  FMUL.FTZ R8, R31, R38 ;  /* 0x000000261f087220 */ /* 0x000fe20000410000 */
[----:B------:R-:W-:Y:S01]  /*7740*/  LOP3.LUT R37, R15, 0xffff0000, RZ, 0xc0, !PT ;  /* 0xffff00000f257812 */ /* 0x000fe200078ec0ff */
[-C--:B------:R-:W-:Y:S01]  /*7750*/  FMUL.FTZ R31, R31, R34.reuse ;  /* 0x000000221f1f7220 */ /* 0x080fe20000410000 */
[----:B------:R-:W-:Y:S01]  /*7760*/  LOP3.LUT R29, R12, 0xffff0000, RZ, 0xc0, !PT ;  /* 0xffff00000c1d7812 */ /* 0x000fe200078ec0ff */
[----:B------:R-:W-:Y:S01]  /*7770*/  FFMA.FTZ R34, R27, R34, -R8 ;  /* 0x000000221b227223 */ /* 0x000fe20000010808 */
[----:B------:R-:W-:-:S02]  /*7780*/  IMAD.U32 R30, R9, 0x10000, RZ ;  /* 0x00010000091e7824 */ /* 0x000fc400078e00ff */
[----:B------:R-:W-:Y:S01]  /*7790*/  FFMA.FTZ R38, R27, R38, R31 ;  /* 0x000000261b267223 */ /* 0x000fe2000001001f */
[----:B------:R-:W-:Y:S01]  /*77a0*/  FMUL.FTZ R27, R10, R37 ;  /* 0x000000250a1b7220 */ /* 0x000fe20000410000 */
[----:B------:R-:W-:Y:S02]  /*77b0*/  IMAD.U32 R31, R14, 0x10000, RZ ;  /* 0x000100000e1f7824 */ /* 0x000fe400078e00ff */
[----:B------:R-:W-:Y:S01]  /*77c0*/  FFMA.FTZ R33, R4, R33, R25 ;  /* 0x0000002104217223 */ /* 0x000fe20000010019 */
[----:B------:R-:W-:Y:S02]  /*77d0*/  IMAD.U32 R26, R5, 0x10000, RZ ;  /* 0x00010000051a7824 */ /* 0x000fe400078e00ff */
[-C--:B------:R-:W-:Y:S01]  /*77e0*/  FMUL.FTZ R45, R10, R29.reuse ;  /* 0x0000001d0a2d7220 */ /* 0x080fe20000410000 */
[----:B------:R-:W-:Y:S02]  /*77f0*/  IMAD.U32 R25, R24, 0x10000, RZ ;  /* 0x0001000018197824 */ /* 0x000fe400078e00ff */
[----:B------:R-:W-:Y:S01]  /*7800*/  FFMA.FTZ R43, R6, R29, -R27 ;  /* 0x0000001d062b7223 */ /* 0x000fe2000001081b */
[----:B------:R-:W-:Y:S01]  /*7810*/  FMUL.FTZ R41, R30, R31 ;  /* 0x0000001f1e297220 */ /* 0x000fe20000410000 */
[----:B------:R-:W-:-:S02]  /*7820*/  IMAD.U32 R32, R11, 0x10000, RZ ;  /* 0x000100000b207824 */ /* 0x000fc400078e00ff */
[----:B------:R-:W-:Y:S01]  /*7830*/  FMUL.FTZ R30, R30, R25 ;  /* 0x000000191e1e7220 */ /* 0x000fe20000410000 */
[----:B------:R-:W-:Y:S02]  /*7840*/  IMAD.U32 R29, R0, 0x10000, RZ ;  /* 0x00010000001d7824 */ /* 0x000fe400078e00ff */
[----:B------:R-:W-:Y:S01]  /*7850*/  FFMA.FTZ R45, R6, R37, R45 ;  /* 0x00000025062d7223 */ /* 0x000fe2000001002d */
[----:B------:R-:W-:Y:S02]  /*7860*/  IMAD.U32 R27, R21, 0x10000, RZ ;  /* 0x00010000151b7824 */ /* 0x000fe400078e00ff */
[----:B------:R-:W-:Y:S01]  /*7870*/  FFMA.FTZ R41, R26, R25, -R41 ;  /* 0x000000191a297223 */ /* 0x000fe20000010829 */
[----:B------:R-:W-:Y:S01]  /*7880*/  IMAD.U32 R28, R7, 0x10000, RZ ;  /* 0x00010000071c7824 */ /* 0x000fe200078e00ff */
[----:B------:R-:W-:Y:S01]  /*7890*/  LOP3.LUT R9, R9, 0xffff0000, RZ, 0xc0, !PT ;  /* 0xffff000009097812 */ /* 0x000fe200078ec0ff */
[C---:B------:R-:W-:Y:S01]  /*78a0*/  FMUL.FTZ R37, R32.reuse, R29 ;  /* 0x0000001d20257220 */ /* 0x040fe20000410000 */
[----:B------:R-:W-:Y:S01]  /*78b0*/  LOP3.LUT R11, R11, 0xffff0000, RZ, 0xc0, !PT ;  /* 0xffff00000b0b7812 */ /* 0x000fe200078ec0ff */
[----:B------:R-:W-:Y:S01]  /*78c0*/  FMUL.FTZ R25, R32, R27 ;  /* 0x0000001b20197220 */ /* 0x000fe20000410000 */
[----:B------:R-:W-:Y:S01]  /*78d0*/  LOP3.LUT R8, R14, 0xffff0000, RZ, 0xc0, !PT ;  /* 0xffff00000e087812 */ /* 0x000fe200078ec0ff */
[----:B------:R-:W-:Y:S01]  /*78e0*/  FFMA.FTZ R30, R26, R31, R30 ;  /* 0x0000001f1a1e7223 */ /* 0x000fe2000001001e */
[----:B------:R-:W-:Y:S01]  /*78f0*/  LOP3.LUT R10, R0, 0xffff0000, RZ, 0xc0, !PT ;  /* 0xffff0000000a7812 */ /* 0x000fe200078ec0ff */
[----:B------:R-:W-:Y:S01]  /*7900*/  FFMA.FTZ R37, R28, R27, -R37 ;  /* 0x0000001b1c257223 */ /* 0x000fe20000010825 */
[----:B------:R-:W-:Y:S01]  /*7910*/  LOP3.LUT R4, R24, 0xffff0000, RZ, 0xc0, !PT ;  /* 0xffff000018047812 */ /* 0x000fe200078ec0ff */
[----:B------:R-:W-:Y:S01]  /*7920*/  FFMA.FTZ R25, R28, R29, R25 ;  /* 0x0000001d1c197223 */ /* 0x000fe20000010019 */
[----:B------:R-:W-:Y:S01]  /*7930*/  LOP3.LUT R6, R21, 0xffff0000, RZ, 0xc0, !PT ;  /* 0xffff000015067812 */ /* 0x000fe200078ec0ff */
[----:B------:R-:W-:Y:S01]  /*7940*/  FMUL.FTZ R26, R9, R8 ;  /* 0x00000008091a7220 */ /* 0x000fe20000410000 */
[----:B------:R-:W-:Y:S01]  /*7950*/  LOP3.LUT R5, R5, 0xffff0000, RZ, 0xc0, !PT ;  /* 0xffff000005057812 */ /* 0x000fe200078ec0ff */
[----:B------:R-:W-:Y:S01]  /*7960*/  FMUL.FTZ R28, R11, R10 ;  /* 0x0000000a0b1c7220 */ /* 0x000fe20000410000 */
[----:B------:R-:W-:Y:S01]  /*7970*/  LOP3.LUT R7, R7, 0xffff0000, RZ, 0xc0, !PT ;  /* 0xffff000007077812 */ /* 0x000fe200078ec0ff */
[----:B------:R-:W-:Y:S01]  /*7980*/  FMUL.FTZ R9, R9, R4 ;  /* 0x0000000409097220 */ /* 0x000fe20000410000 */
[----:B------:R-:W-:Y:S01]  /*7990*/  FMUL.FTZ R11, R11, R6 ;  /* 0x000000060b0b7220 */ /* 0x000fe20000410000 */
[----:B------:R-:W-:Y:S01]  /*79a0*/  FFMA.FTZ R26, R5, R4, -R26 ;  /* 0x00000004051a7223 */ /* 0x000fe2000001081a */
[----:B------:R-:W-:Y:S01]  /*79b0*/  F2FP.BF16.F32.PACK_AB R4, R36, R39 ;  /* 0x000000272404723e */ /* 0x000fe200000010ff */
[----:B------:R-:W-:Y:S01]  /*79c0*/  FFMA.FTZ R28, R7, R6, -R28 ;  /* 0x00000006071c7223 */ /* 0x000fe2000001081c */
[----:B------:R-:W-:Y:S01]  /*79d0*/  FFMA.FTZ R9, R5, R8, R9 ;  /* 0x0000000805097223 */ /* 0x000fe20000010009 */
[----:B------:R-:W-:Y:S01]  /*79e0*/  FFMA.FTZ R32, R7, R10, R11 ;  /* 0x0000000a07207223 */ /* 0x000fe2000001000b */
[----:B------:R-:W-:-:S02]  /*79f0*/  F2FP.BF16.F32.PACK_AB R6, R43, R34 ;  /* 0x000000222b06723e */ /* 0x000fc400000010ff */
[----:B------:R-:W-:Y:S02]  /*7a00*/  F2FP.BF16.F32.PACK_AB R5, R26, R41 ;  /* 0x000000291a05723e */ /* 0x000fe400000010ff */
[----:B------:R-:W-:Y:S02]  /*7a10*/  F2FP.BF16.F32.PACK_AB R7, R28, R37 ;  /* 0x000000251c07723e */ /* 0x000fe400000010ff */
[----:B------:R-:W-:Y:S02]  /*7a20*/  F2FP.BF16.F32.PACK_AB R8, R33, R40 ;  /* 0x000000282108723e */ /* 0x000fe400000010ff */
[----:B------:R-:W-:Y:S01]  /*7a30*/  F2FP.BF16.F32.PACK_AB R10, R45, R38 ;  /* 0x000000262d0a723e */ /* 0x000fe200000010ff */
[----:B------:R1:W-:Y:S01]  /*7a40*/  STS.128 [R42+0xc400], R4 ;  /* 0x00c400042a007388 */ /* 0x0003e20000000c00 */
[----:B------:R-:W-:Y:S02]  /*7a50*/  F2FP.BF16.F32.PACK_AB R9, R9, R30 ;  /* 0x0000001e0909723e */ /* 0x000fe400000010ff */
[----:B------:R-:W-:-:S05]  /*7a60*/  F2FP.BF16.F32.PACK_AB R11, R32, R25 ;  /* 0x00000019200b723e */ /* 0x000fca00000010ff */
[----:B------:R1:W-:Y:S02]  /*7a70*/  STS.128 [R44+0xc400], R8 ;  /* 0x00c400082c007388 */ /* 0x0003e40000000c00 */
.L_x_406:
[----:B------:R-:W-:Y:S05]  /*7a80*/  BSYNC B1 ;  /* 0x0000000000017941 */ /* 0x000fea0003800000 */
.L_x_405:
[----:B------:R-:W-:Y:S05]  /*7a90*/  @P0 BRA `(.L_x_396) ;  /* 0x0000000400500947 */ /* 0x000fea0003800000 */
[----:B-1----:R-:W2:Y:S01]  /*7aa0*/  LDL R5, [R1+0x38] ;  /* 0x0000380001057983 */ /* 0x002ea20000100800 */
[----:B------:R-:W-:-:S03]  /*7ab0*/  SHF.R.U32.HI R6, RZ, 0x3, R157 ;  /* 0x00000003ff067819 */ /* 0x000fc6000001169d */
[----:B------:R-:W3:Y:S01]  /*7ac0*/  LDL R44, [R1+0x5c] ;  /* 0x00005c00012c7983 */ /* 0x000ee20000100800 */
[----:B------:R-:W-:Y:S01]  /*7ad0*/  IMAD.IADD R4, R16, 0x1, R3 ;  /* 0x0000000110047824 */ /* 0x000fe200078e0203 */
[C---:B------:R-:W-:Y:S01]  /*7ae0*/  LOP3.LUT R40, R13.reuse, 0xffff0000, RZ, 0xc0, !PT ;  /* 0xffff00000d287812 */ /* 0x040fe200078ec0ff */
[----:B------:R-:W-:Y:S01]  /*7af0*/  IMAD.U32 R37, R13, 0x10000, RZ ;  /* 0x000100000d257824 */ /* 0x000fe200078e00ff */
[----:B------:R-:W-:Y:S01]  /*7b00*/  LOP3.LUT R41, R14, 0xffff0000, RZ, 0xc0, !PT ;  /* 0xffff00000e297812 */ /* 0x000fe200078ec0ff */
[----:B------:R-:W-:Y:S01]  /*7b10*/  IMAD.U32 R33, R20, 0x10000, RZ ;  /* 0x0001000014217824 */ /* 0x000fe200078e00ff */
[----:B------:R-:W-:Y:S01]  /*7b20*/  LOP3.LUT R3, R157, 0x38, R4, 0xf8, !PT ;  /* 0x000000389d037812 */ /* 0x000fe200078ef804 */
[----:B------:R-:W-:Y:S01]  /*7b30*/  IMAD.U32 R42, R14, 0x10000, RZ ;  /* 0x000100000e2a7824 */ /* 0x000fe200078e00ff */
[----:B------:R-:W-:Y:S01]  /*7b40*/  LOP3.LUT R20, R20, 0xffff0000, RZ, 0xc0, !PT ;  /* 0xffff000014147812 */ /* 0x000fe200078ec0ff */
[----:B------:R-:W-:Y:S01]  /*7b50*/  IMAD.U32 R38, R24, 0x10000, RZ ;  /* 0x0001000018267824 */ /* 0x000fe200078e00ff */
[----:B------:R-:W-:Y:S01]  /*7b60*/  LOP3.LUT R3, R3, R6, RZ, 0x3c, !PT ;  /* 0x0000000603037212 */ /* 0x000fe200078e3cff */
[----:B------:R-:W-:Y:S01]  /*7b70*/  IMAD.U32 R39, R15, 0x10000, RZ ;  /* 0x000100000f277824 */ /* 0x000fe200078e00ff */
[----:B------:R-:W-:-:S03]  /*7b80*/  LOP3.LUT R43, R0, 0xffff0000, RZ, 0xc0, !PT ;  /* 0xffff0000002b7812 */ /* 0x000fc600078ec0ff */
[----:B--2---:R-:W-:-:S04]  /*7b90*/  IMAD.IADD R3, R5, 0x1, R3 ;  /* 0x0000000105037824 */ /* 0x004fc800078e0203 */
[----:B------:R-:W-:Y:S01]  /*7ba0*/  IMAD R3, R3, 0x2, R2 ;  /* 0x0000000203037824 */ /* 0x000fe200078e0202 */
[----:B---3--:R-:W1:Y:S04]  /*7bb0*/  LDS.128 R4, [R44+0xc400] ;  /* 0x00c400002c047984 */ /* 0x008e680000000c00 */
[----:B0-----:R-:W0:Y:S01]  /*7bc0*/  LDS.128 R8, [R3+0xc400] ;  /* 0x00c4000003087984 */ /* 0x001e220000000c00 */
[C---:B-1----:R-:W-:Y:S01]  /*7bd0*/  IMAD.U32 R25, R4.reuse, 0x10000, RZ ;  /* 0x0001000004197824 */ /* 0x042fe200078e00ff */
[----:B------:R-:W-:Y:S01]  /*7be0*/  LOP3.LUT R4, R4, 0xffff0000, RZ, 0xc0, !PT ;  /* 0xffff000004047812 */ /* 0x000fe200078ec0ff */
[C---:B------:R-:W-:Y:S01]  /*7bf0*/  IMAD.U32 R26, R5.reuse, 0x10000, RZ ;  /* 0x00010000051a7824 */ /* 0x040fe200078e00ff */
[----:B------:R-:W-:Y:S01]  /*7c00*/  LOP3.LUT R5, R5, 0xffff0000, RZ, 0xc0, !PT ;  /* 0xffff000005057812 */ /* 0x000fe200078ec0ff */
[C---:B0-----:R-:W-:Y:S01]  /*7c10*/  IMAD.U32 R29, R8.reuse, 0x10000, RZ ;  /* 0x00010000081d7824 */ /* 0x041fe200078e00ff */
[----:B------:R-:W-:Y:S01]  /*7c20*/  LOP3.LUT R8, R8, 0xffff0000, RZ, 0xc0, !PT ;  /* 0xffff000008087812 */ /* 0x000fe200078ec0ff */
[C---:B------:R-:W-:Y:S01]  /*7c30*/  IMAD.U32 R30, R9.reuse, 0x10000, RZ ;  /* 0x00010000091e7824 */ /* 0x040fe200078e00ff */
[----:B------:R-:W-:Y:S01]  /*7c40*/  LOP3.LUT R9, R9, 0xffff0000, RZ, 0xc0, !PT ;  /* 0xffff000009097812 */ /* 0x000fe200078ec0ff */
[-C--:B------:R-:W-:Y:S01]  /*7c50*/  FMUL.FTZ R34, R37, R29.reuse ;  /* 0x0000001d25227220 */ /* 0x080fe20000410000 */
[C---:B------:R-:W-:Y:S01]  /*7c60*/  FMUL.FTZ R36, R33.reuse, R29 ;  /* 0x0000001d21247220 */ /* 0x040fe20000410000 */
[----:B------:R-:W-:Y:S01]  /*7c70*/  FMUL.FTZ R13, R40, R8 ;  /* 0x00000008280d7220 */ /* 0x000fe20000410000 */
[-C--:B------:R-:W-:Y:S01]  /*7c80*/  FMUL.FTZ R29, R42, R30.reuse ;  /* 0x0000001e2a1d7220 */ /* 0x080fe20000410000 */
[-C--:B------:R-:W-:Y:S01]  /*7c90*/  FFMA.FTZ R34, R33, R25.reuse, -R34 ;  /* 0x0000001921227223 */ /* 0x080fe20000010822 */
[----:B------:R-:W-:Y:S01]  /*7ca0*/  FFMA.FTZ R36, R37, R25, R36 ;  /* 0x0000001925247223 */ /* 0x000fe20000010024 */
[----:B------:R-:W-:Y:S01]  /*7cb0*/  FMUL.FTZ R33, R38, R30 ;  /* 0x0000001e26217220 */ /* 0x000fe20000410000 */
[----:B------:R-:W-:Y:S01]  /*7cc0*/  FMUL.FTZ R25, R20, R8 ;  /* 0x0000000814197220 */ /* 0x000fe20000410000 */
[----:B------:R-:W-:-:S02]  /*7cd0*/  IMAD.U32 R31, R10, 0x10000, RZ ;  /* 0x000100000a1f7824 */ /* 0x000fc400078e00ff */
[----:B------:R-:W-:Y:S01]  /*7ce0*/  FFMA.FTZ R13, R20, R4, -R13 ;  /* 0x00000004140d7223 */ /* 0x000fe2000001080d */
[----:B------:R-:W-:Y:S02]  /*7cf0*/  IMAD.U32 R37, R12, 0x10000, RZ ;  /* 0x000100000c257824 */ /* 0x000fe400078e00ff */
[-C--:B------:R-:W-:Y:S01]  /*7d00*/  FFMA.FTZ R29, R38, R26.reuse, -R29 ;  /* 0x0000001a261d7223 */ /* 0x080fe2000001081d */
[----:B------:R-:W-:Y:S01]  /*7d10*/  FFMA.FTZ R33, R42, R26, R33 ;  /* 0x0000001a2a217223 */ /* 0x000fe20000010021 */
[----:B------:R-:W-:Y:S01]  /*7d20*/  LOP3.LUT R10, R10, 0xffff0000, RZ, 0xc0, !PT ;  /* 0xffff00000a0a7812 */ /* 0x000fe200078ec0ff */
[----:B------:R-:W-:Y:S01]  /*7d30*/  FFMA.FTZ R25, R40, R4, R25 ;  /* 0x0000000428197223 */ /* 0x000fe20000010019 */
[----:B------:R-:W-:Y:S01]  /*7d40*/  LOP3.LUT R20, R12, 0xffff0000, RZ, 0xc0, !PT ;  /* 0xffff00000c147812 */ /* 0x000fe200078ec0ff */
[C---:B------:R-:W-:Y:S01]  /*7d50*/  IMAD.U32 R27, R6.reuse, 0x10000, RZ ;  /* 0x00010000061b7824 */ /* 0x040fe200078e00ff */
[----:B------:R-:W-:Y:S01]  /*7d60*/  LOP3.LUT R26, R15, 0xffff0000, RZ, 0xc0, !PT ;  /* 0xffff00000f1a7812 */ /* 0x000fe200078ec0ff */
[-C--:B------:R-:W-:Y:S01]  /*7d70*/  FMUL.FTZ R4, R39, R31.reuse ;  /* 0x0000001f27047220 */ /* 0x080fe20000410000 */
[----:B------:R-:W-:Y:S01]  /*7d80*/  FMUL.FTZ R12, R37, R31 ;  /* 0x0000001f250c7220 */ /* 0x000fe20000410000 */
[----:B------:R-:W-:Y:S01]  /*7d90*/  IMAD.U32 R32, R11, 0x10000, RZ ;  /* 0x000100000b207824 */ /* 0x000fe200078e00ff */
[----:B------:R-:W-:Y:S01]  /*7da0*/  LOP3.LUT R6, R6, 0xffff0000, RZ, 0xc0, !PT ;  /* 0xffff000006067812 */ /* 0x000fe200078ec0ff */
[----:B------:R-:W-:-:S02]  /*7db0*/  IMAD.U32 R30, R0, 0x10000, RZ ;  /* 0x00010000001e7824 */ /* 0x000fc400078e00ff */
[-C--:B------:R-:W-:Y:S01]  /*7dc0*/  FFMA.FTZ R8, R37, R27.reuse, -R4 ;  /* 0x0000001b25087223 */ /* 0x080fe20000010804 */
[-C--:B------:R-:W-:Y:S01]  /*7dd0*/  FMUL.FTZ R15, R26, R10.reuse ;  /* 0x0000000a1a0f7220 */ /* 0x080fe20000410000 */
[----:B------:R-:W-:Y:S01]  /*7de0*/  FMUL.FTZ R31, R20, R10 ;  /* 0x0000000a141f7220 */ /* 0x000fe20000410000 */
[----:B------:R-:W-:Y:S01]  /*7df0*/  LOP3.LUT R11, R11, 0xffff0000, RZ, 0xc0, !PT ;  /* 0xffff00000b0b7812 */ /* 0x000fe200078ec0ff */
[----:B------:R-:W-:Y:S02]  /*7e00*/  IMAD.U32 R4, R21, 0x10000, RZ ;  /* 0x0001000015047824 */ /* 0x000fe400078e00ff */
[----:B------:R-:W-:Y:S01]  /*7e10*/  FFMA.FTZ R10, R39, R27, R12 ;  /* 0x0000001b270a7223 */ /* 0x000fe2000001000c */
[----:B------:R-:W-:Y:S02]  /*7e20*/  IMAD.U32 R28, R7, 0x10000, RZ ;  /* 0x00010000071c7824 */ /* 0x000fe400078e00ff */
[----:B------:R-:W-:Y:S01]  /*7e30*/  FMUL.FTZ R27, R30, R32 ;  /* 0x000000201e1b7220 */ /* 0x000fe20000410000 */
[----:B------:R-:W-:Y:S01]  /*7e40*/  LOP3.LUT R39, R24, 0xffff0000, RZ, 0xc0, !PT ;  /* 0xffff000018277812 */ /* 0x000fe200078ec0ff */
[-C--:B------:R-:W-:Y:S01]  /*7e50*/  FFMA.FTZ R15, R20, R6.reuse, -R15 ;  /* 0x00000006140f7223 */ /* 0x080fe2000001080f */
[----:B------:R-:W-:Y:S01]  /*7e60*/  LOP3.LUT R21, R21, 0xffff0000, RZ, 0xc0, !PT ;  /* 0xffff000015157812 */ /* 0x000fe200078ec0ff */
[----:B------:R-:W-:Y:S01]  /*7e70*/  FFMA.FTZ R31, R26, R6, R31 ;  /* 0x000000061a1f7223 */ /* 0x000fe2000001001f */
[----:B------:R-:W-:Y:S01]  /*7e80*/  LOP3.LUT R7, R7, 0xffff0000, RZ, 0xc0, !PT ;  /* 0xffff000007077812 */ /* 0x000fe200078ec0ff */
[C---:B------:R-:W-:Y:S01]  /*7e90*/  FMUL.FTZ R37, R4.reuse, R32 ;  /* 0x0000002004257220 */ /* 0x040fe20000410000 */
[-C--:B------:R-:W-:Y:S01]  /*7ea0*/  FFMA.FTZ R27, R4, R28.reuse, -R27 ;  /* 0x0000001c041b7223 */ /* 0x080fe2000001081b */
[----:B------:R-:W-:Y:S01]  /*7eb0*/  FMUL.FTZ R0, R41, R9 ;  /* 0x0000000929007220 */ /* 0x000fe20000410000 */
[----:B------:R-:W-:Y:S01]  /*7ec0*/  FMUL.FTZ R6, R43, R11 ;  /* 0x0000000b2b067220 */ /* 0x000fe20000410000 */
[----:B------:R-:W-:Y:S01]  /*7ed0*/  FMUL.FTZ R4, R39, R9 ;  /* 0x0000000927047220 */ /* 0x000fe20000410000 */
[----:B------:R-:W-:Y:S01]  /*7ee0*/  FMUL.FTZ R20, R21, R11 ;  /* 0x0000000b15147220 */ /* 0x000fe20000410000 */
[----:B------:R-:W-:Y:S01]  /*7ef0*/  FFMA.FTZ R0, R39, R5, -R0 ;  /* 0x0000000527007223 */ /* 0x000fe20000010800 */
[----:B------:R-:W-:Y:S01]  /*7f00*/  FFMA.FTZ R14, R21, R7, -R6 ;  /* 0x00000007150e7223 */ /* 0x000fe20000010806 */
[----:B------:R-:W-:Y:S01]  /*7f10*/  FFMA.FTZ R37, R30, R28, R37 ;  /* 0x0000001c1e257223 */ /* 0x000fe20000010025 */
        /* <DEDUP_REMOVED lines=8> */
[----:B------:R2:W-:Y:S01]  /*7fa0*/  STS.128 [R44+0xc400], R4 ;  /* 0x00c400042c007388 */ /* 0x0005e20000000c00 */
[----:B------:R-:W-:-:S02]  /*7fb0*/  F2FP.BF16.F32.PACK_AB R9, R12, R33 ;  /* 0x000000210c09723e */ /* 0x000fc400000010ff */
[----:B------:R-:W-:-:S05]  /*7fc0*/  F2FP.BF16.F32.PACK_AB R11, R20, R37 ;  /* 0x00000025140b723e */ /* 0x000fca00000010ff */
[----:B------:R2:W-:Y:S02]  /*7fd0*/  STS.128 [R3+0xc400], R8 ;  /* 0x00c4000803007388 */ /* 0x0005e40000000c00 */
.L_x_396:
[----:B------:R-:W-:Y:S05]  /*7fe0*/  BSYNC B0 ;  /* 0x0000000000007941 */ /* 0x000fea0003800000 */
.L_x_382:
[----:B------:R-:W-:Y:S01]  /*7ff0*/  @!PT LDS RZ, [RZ] ;  /* 0x00000000fffff984 */ /* 0x000fe20000000800 */
[----:B------:R-:W-:Y:S01]  /*8000*/  @!PT LDS RZ, [RZ] ;  /* 0x00000000fffff984 */ /* 0x000fe20000000800 */
[----:B------:R-:W-:Y:S01]  /*8010*/  @!PT LDS RZ, [RZ] ;  /* 0x00000000fffff984 */ /* 0x000fe20000000800 */
[----:B------:R-:W-:Y:S01]  /*8020*/  @!PT LDS RZ, [RZ] ;  /* 0x00000000fffff984 */ /* 0x000fe20000000800 */
[----:B------:R3:W-:Y:S06]  /*8030*/  MEMBAR.ALL.CTA ;  /* 0x0000000000007992 */ /* 0x0007ec0000008000 */
[----:B---3--:R-:W3:Y:S01]  /*8040*/  FENCE.VIEW.ASYNC.S ;  /* 0x00000000000073c6 */ /* 0x008ee20000000000 */
[----:B------:R-:W-:Y:S05]  /*8050*/  WARPSYNC.ALL ;  /* 0x0000000000007948 */ /* 0x000fea0003800000 */
[----:B---3--:R-:W-:Y:S06]  /*8060*/  BAR.SYNC.DEFER_BLOCKING 0xd, 0x180 ;  /* 0x0346000000007b1d */ /* 0x008fec0000010000 */
.L_x_379:
[----:B------:R-:W-:-:S13]  /*8070*/  ISETP.NE.AND P0, PT, R152, 0x3, PT ;  /* 0x000000039800780c */ /* 0x000fda0003f05270 */
[----:B------:R-:W-:Y:S05]  /*8080*/  @!P0 BRA `(.L_x_407) ;  /* 0x0000000000048947 */ /* 0x000fea0003800000 */
[----:B------:R-:W-:Y:S01]  /*8090*/  BPT.TRAP 0x1 ;  /* 0x000000040000795c */ /* 0x000fe20000300000 */
.L_x_407:
[----:B012---:R-:W-:Y:S01]  /*80a0*/  IMAD R4, R22, 0x8, R2 ;  /* 0x0000000816047824 */ /* 0x007fe200078e0202 */
[----:B------:R-:W-:-:S04]  /*80b0*/  SHF.L.U32 R5, R153, 0x1f, RZ ;  /* 0x0000001f99057819 */ /* 0x000fc800000006ff */
[----:B------:R0:W1:Y:S01]  /*80c0*/  SYNCS.PHASECHK.TRANS64.TRYWAIT P1, [R4+URZ+0x30830], R5 ;  /* 0x03083005040075a7 */ /* 0x000062000802017f */
[----:B------:R-:W-:Y:S05]  /*80d0*/  @!P0 BRA `(.L_x_408) ;  /* 0x0000000000048947 */ /* 0x000fea0003800000 */
[----:B------:R-:W-:Y:S01]  /*80e0*/  BPT.TRAP 0x1 ;  /* 0x000000040000795c */ /* 0x000fe20000300000 */
.L_x_408:
[----:B------:R-:W-:Y:S02]  /*80f0*/  VIADD R0, R2, 0x12400 ;  /* 0x0001240002007836 */ /* 0x000fe40000000000 */
[----:B------:R-:W-:-:S03]  /*8100*/  IMAD R3, R35, 0x2000, R2 ;  /* 0x0000200023037824 */ /* 0x000fc600078e0202 */
[----:B------:R-:W-:Y:S02]  /*8110*/  SHF.R.U32.HI R0, RZ, 0x4, R0 ;  /* 0x00000004ff007819 */ /* 0x000fe40000011600 */
[----:B------:R2:W-:Y:S02]  /*8120*/  STL [R1+0x2c], R3 ;  /* 0x00002c0301007387 */ /* 0x0005e40000100800 */
[----:B------:R-:W-:-:S04]  /*8130*/  LOP3.LUT R0, R0, 0x3fff, RZ, 0xc0, !PT ;  /* 0x00003fff00007812 */ /* 0x000fc800078ec0ff */
[----:B------:R-:W-:Y:S01]  /*8140*/  LOP3.LUT R0, R0, 0x10000, RZ, 0xfc, !PT ;  /* 0x0001000000007812 */ /* 0x000fe200078efcff */
[----:B--2---:R-:W-:-:S04]  /*8150*/  VIADD R3, R3, 0xc400 ;  /* 0x0000c40003037836 */ /* 0x004fc80000000000 */
[----:B------:R2:W-:Y:S01]  /*8160*/  STL [R1+0x34], R0 ;  /* 0x0000340001007387 */ /* 0x0005e20000100800 */
[----:B------:R-:W-:-:S04]  /*8170*/  SHF.R.U32.HI R3, RZ, 0x4, R3 ;  /* 0x00000004ff037819 */ /* 0x000fc80000011603 */
[----:B------:R-:W-:Y:S01]  /*8180*/  LOP3.LUT R3, R3, 0x3fff, RZ, 0xc0, !PT ;  /* 0x00003fff03037812 */ /* 0x000fe200078ec0ff */
[----:B-1----:R-:W-:Y:S06]  /*8190*/  @P1 BRA `(.L_x_409) ;  /* 0x0000000000081947 */ /* 0x002fec0003800000 */
[----:B------:R-:W1:Y:S02]  /*81a0*/  SYNCS.PHASECHK.TRANS64.TRYWAIT P1, [R4+URZ+0x30830], R5 ;  /* 0x03083005040075a7 */ /* 0x000e64000802017f */
[----:B-1----:R-:W-:Y:S05]  /*81b0*/  @!P1 BRA `(.L_x_410) ;  /* 0x000000d4009c9947 */ /* 0x002fea0003800000 */
.L_x_409:
[----:B--2---:R-:W2:Y:S01]  /*81c0*/  LDL R0, [R1+0x34] ;  /* 0x0000340001007983 */ /* 0x004ea20000100800 */
[----:B------:R-:W-:Y:S01]  /*81d0*/  IMAD.MOV.U32 R7, RZ, RZ, 0x40000040 ;  /* 0x40000040ff077424 */ /* 0x000fe200078e00ff */
[----:B------:R-:W-:Y:S01]  /*81e0*/  LOP3.LUT R12, R3, 0x10000, RZ, 0xfc, !PT ;  /* 0x00010000030c7812 */ /* 0x000fe200078efcff */
[----:B------:R-:W-:Y:S01]  /*81f0*/  IMAD.MOV.U32 R13, RZ, RZ, 0x40000040 ;  /* 0x40000040ff0d7424 */ /* 0x000fe200078e00ff */
[----:B------:R-:W-:Y:S05]  /*8200*/  WARPSYNC.ALL ;  /* 0x0000000000007948 */ /* 0x000fea0003800000 */
[----:B------:R-:W-:Y:S01]  /*8210*/  R2UR UR7, R7 ;  /* 0x00000000070772ca */ /* 0x000fe200000e0000 */
[----:B------:R-:W3:Y:S01]  /*8220*/  LDL R11, [R1+0x54] ;  /* 0x00005400010b7983 */ /* 0x000ee20000100800 */
[----:B------:R-:W-:-:S02]  /*8230*/  R2UR UR4, R12 ;  /* 0x000000000c0472ca */ /* 0x000fc400000e0000 */
[----:B------:R-:W-:Y:S01]  /*8240*/  R2UR UR5, R13 ;  /* 0x000000000d0572ca */ /* 0x000fe200000e0000 */
[----:B-----5:R-:W-:Y:S01]  /*8250*/  WARPGROUP.ARRIVE ;  /* 0x00000000000079c5 */ /* 0x020fe20000000000 */
[----:B------:R-:W-:Y:S01]  /*8260*/  VIADD R20, R12, 0x2 ;  /* 0x000000020c147836 */ /* 0x000fe20000000000 */
[----:B------:R-:W-:Y:S01]  /*8270*/  P2R R10, PR, RZ, 0x1 ;  /* 0x00000001ff0a7803 */ /* 0x000fe20000000000 */
[----:B------:R-:W-:Y:S02]  /*8280*/  IMAD.MOV.U32 R9, RZ, RZ, 0x40000040 ;  /* 0x40000040ff097424 */ /* 0x000fe400078e00ff */
[----:B------:R-:W-:Y:S02]  /*8290*/  IMAD.MOV.U32 R21, RZ, RZ, 0x40000040 ;  /* 0x40000040ff157424 */ /* 0x000fe400078e00ff */
[----:B--2---:R-:W-:-:S05]  /*82a0*/  IMAD R6, R22, 0x600, R0 ;  /* 0x0000060016067824 */ /* 0x004fca00078e0200 */
[----:B------:R-:W-:-:S13]  /*82b0*/  R2UR UR6, R6 ;  /* 0x00000000060672ca */ /* 0x000fda00000e0000 */
[----:B------:R-:W-:Y:S01]  /*82c0*/  HGMMA.64x192x16.F32.BF16 R24, gdesc[UR4], RZ, !UPT, gsb0 ;  /* 0x02e00000041879f0 */ /* 0x000fe2000c0018ff */
[----:B------:R-:W-:Y:S01]  /*82d0*/  VIADD R8, R6, 0x2 ;  /* 0x0000000206087836 */ /* 0x000fe20000000000 */
[----:B------:R-:W-:Y:S02]  /*82e0*/  R2UR UR7, R9 ;  /* 0x00000000090772ca */ /* 0x000fe400000e0000 */
[----:B------:R-:W-:Y:S02]  /*82f0*/  R2UR UR4, R20 ;  /* 0x00000000140472ca */ /* 0x000fe400000e0000 */
[----:B------:R-:W-:Y:S02]  /*8300*/  R2UR UR6, R8 ;  /* 0x00000000080672ca */ /* 0x000fe400000e0000 */
[----:B------:R-:W-:Y:S01]  /*8310*/  R2UR UR5, R21 ;  /* 0x00000000150572ca */ /* 0x000fe200000e0000 */
[----:B------:R-:W-:Y:S02]  /*8320*/  VIADD R8, R6, 0x4 ;  /* 0x0000000406087836 */ /* 0x000fe40000000000 */
[----:B------:R-:W-:-:S02]  /*8330*/  VIADD R14, R12, 0x4 ;  /* 0x000000040c0e7836 */ /* 0x000fc40000000000 */
[----:B------:R-:W-:Y:S02]  /*8340*/  IMAD.MOV.U32 R9, RZ, RZ, 0x40000040 ;  /* 0x40000040ff097424 */ /* 0x000fe400078e00ff */
[----:B------:R-:W-:Y:S01]  /*8350*/  IMAD.MOV.U32 R15, RZ, RZ, 0x40000040 ;  /* 0x40000040ff0f7424 */ /* 0x000fe200078e00ff */
[----:B------:R-:W-:Y:S02]  /*8360*/  WARPGROUP.DEPBAR.LE gsb0, 0x0 ;  /* 0x00008000000079c5 */ /* 0x000fe40000010000 */
[----:B------:R-:W-:-:S06]  /*8370*/  WARPGROUP.ARRIVE ;  /* 0x00000000000079c5 */ /* 0x000fcc0000000000 */
[----:B------:R-:W-:Y:S01]  /*8380*/  HGMMA.64x192x16.F32.BF16 R24, gdesc[UR4], R24, gsb0 ;  /* 0x02e00000041879f0 */ /* 0x000fe20008001818 */
        /* <DEDUP_REMOVED lines=15> */
[----:B------:R-:W2:Y:S01]  /*8480*/  S2R R0, SR_TID.X ;  /* 0x0000000000007919 */ /* 0x000ea20000002100 */
[----:B------:R4:W-:Y:S01]  /*8490*/  STL.64 [R1+0x8], R12 ;  /* 0x0000080c01007387 */ /* 0x0009e20000100a00 */
[----:B--2---:R-:W-:-:S05]  /*84a0*/  VIADD R0, R0, 0xffffff80 ;  /* 0xffffff8000007836 */ /* 0x004fca0000000000 */
[----:B----4-:R-:W-:-:S04]  /*84b0*/  SHF.R.S32.HI R12, RZ, 0x1f, R0 ;  /* 0x0000001fff0c7819 */ /* 0x010fc80000011400 */
[----:B------:R-:W-:-:S04]  /*84c0*/  LEA.HI R12, R12, R0, RZ, 0x7 ;  /* 0x000000000c0c7211 */ /* 0x000fc800078f38ff */
[----:B------:R-:W-:-:S05]  /*84d0*/  LOP3.LUT R12, R12, 0xffffff80, RZ, 0xc0, !PT ;  /* 0xffffff800c0c7812 */ /* 0x000fca00078ec0ff */
[----:B------:R-:W-:-:S05]  /*84e0*/  IMAD.IADD R12, R0, 0x1, -R12 ;  /* 0x00000001000c7824 */ /* 0x000fca00078e0a0c */
[----:B------:R-:W-:-:S04]  /*84f0*/  SHF.R.S32.HI R0, RZ, 0x1f, R12 ;  /* 0x0000001fff007819 */ /* 0x000fc8000001140c */
[----:B------:R-:W-:-:S04]  /*8500*/  LEA.HI R0, R0, R12, RZ, 0x2 ;  /* 0x0000000c00007211 */ /* 0x000fc800078f10ff */
[----:B------:R-:W-:Y:S01]  /*8510*/  LOP3.LUT R0, R0, 0x7ffffffc, RZ, 0xc0, !PT ;  /* 0x7ffffffc00007812 */ /* 0x000fe200078ec0ff */
[----:B------:R-:W-:Y:S02]  /*8520*/  WARPGROUP.DEPBAR.LE gsb0, 0x0 ;  /* 0x00008000000079c5 */ /* 0x000fe40000010000 */
[----:B------:R-:W-:-:S06]  /*8530*/  WARPGROUP.ARRIVE ;  /* 0x00000000000079c5 */ /* 0x000fcc0000000000 */
[----:B------:R-:W-:Y:S01]  /*8540*/  HGMMA.64x192x16.F32.BF16 R24, gdesc[UR4], R24, gsb0 ;  /* 0x02e00000041879f0 */ /* 0x000fe20008001818 */
[----:B------:R-:W-:Y:S01]  /*8550*/  IMAD.IADD R0, R12, 0x1, -R0 ;  /* 0x000000010c007824 */ /* 0x000fe200078e0a00 */
[----:B------:R-:W-:Y:S01]  /*8560*/  ULDC UR4, c[0x0][0x988] ;  /* 0x0002620000047ab9 */ /* 0x000fe20000000800 */
[----:B------:R-:W-:-:S04]  /*8570*/  IMAD.MOV.U32 R3, RZ, RZ, -0x2 ;  /* 0xfffffffeff037424 */ /* 0x000fc800078e00ff */
[----:B------:R-:W-:-:S04]  /*8580*/  IMAD R3, R0, R3, 0xc0 ;  /* 0x000000c000037424 */ /* 0x000fc800078e0203 */
[----:B01----:R-:W-:-:S04]  /*8590*/  IMAD.IADD R5, R3, 0x1, R126 ;  /* 0x0000000103057824 */ /* 0x003fc800078e027e */
[----:B---3--:R-:W-:-:S05]  /*85a0*/  IMAD R5, R11, -0xc0, R5 ;  /* 0xffffff400b057824 */ /* 0x008fca00078e0205 */
        /* <DEDUP_REMOVED lines=8> */
[----:B------:R-:W-:Y:S02]  /*8630*/  FSEL R24, R24, -INF , P4 ;  /* 0xff80000018187808 */ /* 0x000fe40002000000 */
[----:B------:R-:W-:Y:S02]  /*8640*/  FSEL R25, R25, -INF , P3 ;  /* 0xff80000019197808 */ /* 0x000fe40001800000 */
[----:B------:R-:W-:Y:S02]  /*8650*/  FSEL R28, R28, -INF , P1 ;  /* 0xff8000001c1c7808 */ /* 0x000fe40000800000 */
[----:B------:R-:W-:Y:S02]  /*8660*/  FMNMX.FTZ R3, R24, R25, !PT ;  /* 0x0000001918037209 */ /* 0x000fe40007810000 */
[----:B------:R-:W-:-:S02]  /*8670*/  FSEL R29, R29, -INF , P2 ;  /* 0xff8000001d1d7808 */ /* 0x000fc40001000000 */
[----:B------:R-:W-:Y:S02]  /*8680*/  FMNMX.FTZ R0, R28, R3, !PT ;  /* 0x000000031c007209 */ /* 0x000fe40007810000 */
[----:B------:R-:W-:Y:S02]  /*8690*/  FSEL R125, R26, -INF , P4 ;  /* 0xff8000001a7d7808 */ /* 0x000fe40002000000 */
[----:B------:R-:W-:Y:S02]  /*86a0*/  ISETP.GT.AND P4, PT, R5, 0x11, PT ;  /* 0x000000110500780c */ /* 0x000fe40003f84270 */
[----:B------:R-:W-:Y:S02]  /*86b0*/  FSEL R32, R32, -INF , P5 ;  /* 0xff80000020207808 */ /* 0x000fe40002800000 */
[----:B------:R-:W-:Y:S02]  /*86c0*/  FMNMX.FTZ R3, R29, R0, !PT ;  /* 0x000000001d037209 */ /* 0x000fe40007810000 */
[----:B------:R-:W-:-:S02]  /*86d0*/  FSEL R124, R27, -INF , P3 ;  /* 0xff8000001b7c7808 */ /* 0x000fc40001800000 */
[----:B------:R-:W-:Y:S02]  /*86e0*/  ISETP.GT.AND P3, PT, R5, 0x18, PT ;  /* 0x000000180500780c */ /* 0x000fe40003f64270 */
[----:B------:R-:W-:Y:S02]  /*86f0*/  FSEL R33, R33, -INF , P4 ;  /* 0xff80000021217808 */ /* 0x000fe40002000000 */
[----:B------:R-:W-:Y:S02]  /*8700*/  FMNMX.FTZ R0, R32, R3, !PT ;  /* 0x0000000320007209 */ /* 0x000fe40007810000 */
[----:B------:R-:W-:Y:S02]  /*8710*/  FSEL R123, R30, -INF , P1 ;  /* 0xff8000001e7b7808 */ /* 0x000fe40000800000 */
[----:B------:R-:W-:Y:S02]  /*8720*/  ISETP.GT.AND P1, PT, R5, 0x19, PT ;  /* 0x000000190500780c */ /* 0x000fe40003f24270 */
        /* <DEDUP_REMOVED lines=127> */
[----:B------:R-:W-:Y:S02]  /*8f20*/  FMNMX.FTZ R3, R97, R0, !PT ;  /* 0x0000000061037209 */ /* 0x000fe40007810000 */
[----:B------:R-:W-:Y:S02]  /*8f30*/  FSEL R101, R101, -INF , P0 ;  /* 0xff80000065657808 */ /* 0x000fe40000000000 */
[----:B------:R-:W-:Y:S02]  /*8f40*/  FMNMX.FTZ R0, R100, R3, !PT ;  /* 0x0000000364007209 */ /* 0x000fe40007810000 */
        /* <DEDUP_REMOVED lines=23> */
[----:B------:R-:W-:Y:S02]  /*90c0*/  FMNMX.FTZ R3, R113, R0, !PT ;  /* 0x0000000071037209 */ /* 0x000fe40007810000 */
[----:B------:R-:W-:Y:S02]  /*90d0*/  FSEL R116, R116, -INF , P5 ;  /* 0xff80000074747808 */ /* 0x000fe40002800000 */
[----:B------:R-:W-:Y:S02]  /*90e0*/  ISETP.GT.AND P6, PT, R5, 0xb9, PT ;  /* 0x000000b90500780c */ /* 0x000fe40003fc4270 */
[----:B------:R-:W-:-:S02]  /*90f0*/  FMNMX.FTZ R0, R116, R3, !PT ;  /* 0x0000000374007209 */ /* 0x000fc40007810000 */
[----:B------:R-:W-:-:S04]  /*9100*/  FSEL R117, R117, -INF , P6 ;  /* 0xff80000075757808 */ /* 0x000fc80003000000 */
[----:B------:R-:W-:-:S05]  /*9110*/  FMNMX.FTZ R11, R117, R0, !PT ;  /* 0x00000000750b7209 */ /* 0x000fca0007810000 */
[----:B------:R-:W0:Y:S02]  /*9120*/  SHFL.BFLY PT, R0, R11, 0x2, 0x1f ;  /* 0x0c401f000b007f89 */ /* 0x000e2400000e0000 */
[----:B0-----:R-:W-:-:S05]  /*9130*/  FMNMX.FTZ R12, R11, R0, !PT ;  /* 0x000000000b0c7209 */ /* 0x001fca0007810000 */
[----:B------:R-:W0:Y:S01]  /*9140*/  SHFL.BFLY PT, R3, R12, 0x1, 0x1f ;  /* 0x0c201f000c037f89 */ /* 0x000e2200000e0000 */
[----:B------:R-:W-:Y:S02]  /*9150*/  P2R R7, PR, RZ, 0x1 ;  /* 0x00000001ff077803 */ /* 0x000fe40000000000 */
[----:B------:R-:W-:Y:S01]  /*9160*/  ISETP.GT.AND P0, PT, R5, 0xa0, PT ;  /* 0x000000a00500780c */ /* 0x000fe20003f04270 */
[----:B------:R-:W-:Y:S04]  /*9170*/  STL.64 [R1+0x20], R20 ;  /* 0x0000201401007387 */ /* 0x000fe80000100a00 */
[----:B------:R-:W-:Y:S01]  /*9180*/  STL.64 [R1+0x18], R14 ;  /* 0x0000180e01007387 */ /* 0x000fe20000100a00 */
[----:B------:R-:W-:-:S03]  /*9190*/  FSEL R106, R106, -INF , P0 ;  /* 0xff8000006a6a7808 */ /* 0x000fc60000000000 */
[----:B------:R1:W-:Y:S01]  /*91a0*/  STL.64 [R1+0x10], R8 ;  /* 0x0000100801007387 */ /* 0x0003e20000100a00 */
[----:B------:R-:W-:Y:S02]  /*91b0*/  ISETP.NE.AND P0, PT, R7, RZ, PT ;  /* 0x000000ff0700720c */ /* 0x000fe40003f05270 */
[----:B0-----:R-:W-:Y:S01]  /*91c0*/  FMNMX.FTZ R0, R12, R3, !PT ;  /* 0x000000030c007209 */ /* 0x001fe20007810000 */
[----:B------:R-:W-:Y:S01]  /*91d0*/  IMAD.U32 R3, RZ, RZ, UR4 ;  /* 0x00000004ff037e24 */ /* 0x000fe2000f8e00ff */
[----:B-1----:R-:W-:Y:S02]  /*91e0*/  P2R R9, PR, RZ, 0x4 ;  /* 0x00000004ff097803 */ /* 0x002fe40000000000 */
[C---:B------:R-:W-:Y:S01]  /*91f0*/  FSETP.NEU.FTZ.AND P2, PT, R0.reuse, -INF , PT ;  /* 0xff8000000000780b */ /* 0x040fe20003f5d000 */
[----:B------:R-:W-:Y:S01]  /*9200*/  FMUL.FTZ R6, R0, R3 ;  /* 0x0000000300067220 */ /* 0x000fe20000410000 */
[----:B------:R-:W-:Y:S02]  /*9210*/  FSEL R107, R107, -INF , P0 ;  /* 0xff8000006b6b7808 */ /* 0x000fe40000000000 */
[----:B------:R-:W-:-:S02]  /*9220*/  ISETP.NE.AND P0, PT, R10, RZ, PT ;  /* 0x000000ff0a00720c */ /* 0x000fc40003f05270 */
[----:B------:R-:W-:Y:S02]  /*9230*/  FSEL R6, R6, RZ, P2 ;  /* 0x000000ff06067208 */ /* 0x000fe40001000000 */
[----:B------:R-:W-:-:S03]  /*9240*/  FMNMX.FTZ R10, R125, R124, !PT ;  /* 0x0000007c7d0a7209 */ /* 0x000fc60007810000 */
[----:B------:R-:W-:Y:S01]  /*9250*/  FFMA.FTZ R7, R25, R3, -R6 ;  /* 0x0000000319077223 */ /* 0x000fe20000010806 */
        /* <DEDUP_REMOVED lines=8> */
[----:B------:R-:W-:-:S03]  /*92e0*/  FFMA.FTZ R12, R33, R3, -R6 ;  /* 0x00000003210c7223 */ /* 0x000fc60000010806 */
[----:B------:R-:W-:-:S04]  /*92f0*/  FMNMX.FTZ R10, R46, R27, !PT ;  /* 0x0000001b2e0a7209 */ /* 0x000fc80007810000 */
[----:B------:R-:W-:-:S04]  /*9300*/  FMNMX.FTZ R33, R47, R10, !PT ;  /* 0x0000000a2f217209 */ /* 0x000fc80007810000 */
[----:B------:R-:W-:-:S04]  /*9310*/  FMNMX.FTZ R10, R50, R33, !PT ;  /* 0x00000021320a7209 */ /* 0x000fc80007810000 */
[----:B------:R-:W-:-:S04]  /*9320*/  FMNMX.FTZ R33, R51, R10, !PT ;  /* 0x0000000a33217209 */ /* 0x000fc80007810000 */
[----:B------:R-:W-:-:S04]  /*9330*/  FMNMX.FTZ R10, R54, R33, !PT ;  /* 0x00000021360a7209 */ /* 0x000fc80007810000 */
[----:B------:R-:W-:Y:S02]  /*9340*/  FMNMX.FTZ R35, R55, R10, !PT ;  /* 0x0000000a37237209 */ /* 0x000fe40007810000 */
[----:B------:R-:W-:Y:S02]  /*9350*/  ISETP.NE.AND P2, PT, R9, RZ, PT ;  /* 0x000000ff0900720c */ /* 0x000fe40003f45270 */
[----:B------:R-:W-:Y:S01]  /*9360*/  FMNMX.FTZ R10, R58, R35, !PT ;  /* 0x000000233a0a7209 */ /* 0x000fe20007810000 */
[-CC-:B------:R-:W-:Y:S01]  /*9370*/  FFMA.FTZ R9, R29, R3.reuse, -R6.reuse ;  /* 0x000000031d097223 */ /* 0x180fe20000010806 */
[-CC-:B------:R-:W-:Y:S01]  /*9380*/  FFMA.FTZ R29, R45, R3.reuse, -R6.reuse ;  /* 0x000000032d1d7223 */ /* 0x180fe20000010806 */
[-CC-:B------:R-:W-:Y:S01]  /*9390*/  FFMA.FTZ R45, R68, R3.reuse, -R6.reuse ;  /* 0x00000003442d7223 */ /* 0x180fe20000010806 */
[----:B------:R-:W-:Y:S01]  /*93a0*/  FMNMX.FTZ R35, R59, R10, !PT ;  /* 0x0000000a3b237209 */ /* 0x000fe20007810000 */
[-CC-:B------:R-:W-:Y:S01]  /*93b0*/  FFMA.FTZ R68, R104, R3.reuse, -R6.reuse ;  /* 0x0000000368447223 */ /* 0x180fe20000010806 */
[----:B------:R-:W-:-:S02]  /*93c0*/  FFMA.FTZ R104, R105, R3, -R6 ;  /* 0x0000000369687223 */ /* 0x000fc40000010806 */
[----:B------:R-:W2:Y:S01]  /*93d0*/  LDL R105, [R1+0x3c] ;  /* 0x00003c0001697983 */ /* 0x000ea20000100800 */
        /* <DEDUP_REMOVED lines=8> */
[----:B------:R-:W-:Y:S02]  /*9460*/  P2R R8, PR, RZ, 0x2 ;  /* 0x00000002ff087803 */ /* 0x000fe40000000000 */
[----:B------:R-:W-:Y:S02]  /*9470*/  ISETP.GT.AND P1, PT, R5, 0x99, PT ;  /* 0x000000990500780c */ /* 0x000fe40003f24270 */
[----:B------:R-:W-:Y:S02]  /*9480*/  FMNMX.FTZ R37, R75, R10, !PT ;  /* 0x0000000a4b257209 */ /* 0x000fe40007810000 */
[----:B------:R-:W-:Y:S02]  /*9490*/  FSEL R103, R103, -INF , P1 ;  /* 0xff80000067677808 */ /* 0x000fe40000800000 */
[----:B------:R-:W-:-:S02]  /*94a0*/  FMNMX.FTZ R10, R78, R37, !PT ;  /* 0x000000254e0a7209 */ /* 0x000fc40007810000 */
[----:B------:R-:W-:Y:S01]  /*94b0*/  ISETP.NE.AND P1, PT, R8, RZ, PT ;  /* 0x000000ff0800720c */ /* 0x000fe20003f25270 */
[-CC-:B------:R-:W-:Y:S01]  /*94c0*/  FFMA.FTZ R8, R28, R3.reuse, -R6.reuse ;  /* 0x000000031c087223 */ /* 0x180fe20000010806 */
[----:B------:R-:W-:Y:S01]  /*94d0*/  FFMA.FTZ R28, R41, R3, -R6 ;  /* 0x00000003291c7223 */ /* 0x000fe20000010806 */
        /* <DEDUP_REMOVED lines=14> */
[----:B------:R-:W-:Y:S01]  /*95c0*/  FMNMX.FTZ R53, R103, R10, !PT ;  /* 0x0000000a67357209 */ /* 0x000fe20007810000 */
[----:B------:R0:W-:Y:S03]  /*95d0*/  MUFU.EX2 R27, R57 ;  /* 0x00000039001b7308 */ /* 0x0001e60000000800 */
[----:B------:R-:W-:Y:S02]  /*95e0*/  FMNMX.FTZ R10, R106, R53, !PT ;  /* 0x000000356a0a7209 */ /* 0x000fe40007810000 */
[----:B------:R-:W-:Y:S02]  /*95f0*/  FSEL R110, R110, -INF , P1 ;  /* 0xff8000006e6e7808 */ /* 0x000fe40000800000 */
[----:B0-----:R-:W-:Y:S02]  /*9600*/  FMNMX.FTZ R57, R107, R10, !PT ;  /* 0x0000000a6b397209 */ /* 0x001fe40007810000 */
[----:B------:R-:W-:-:S02]  /*9610*/  FSEL R111, R111, -INF , P2 ;  /* 0xff8000006f6f7808 */ /* 0x000fc40001000000 */
[----:B------:R-:W-:Y:S02]  /*9620*/  FMNMX.FTZ R10, R110, R57, !PT ;  /* 0x000000396e0a7209 */ /* 0x000fe40007810000 */
[----:B------:R-:W-:Y:S02]  /*9630*/  FSEL R114, R114, -INF , P3 ;  /* 0xff80000072727808 */ /* 0x000fe40001800000 */
[----:B------:R-:W-:Y:S01]  /*9640*/  FMNMX.FTZ R57, R111, R10, !PT ;  /* 0x0000000a6f397209 */ /* 0x000fe20007810000 */
[----:B------:R-:W-:Y:S01]  /*9650*/  FFMA.FTZ R61, R61, R3, -R6 ;  /* 0x000000033d3d7223 */ /* 0x000fe20000010806 */
[----:B------:R-:W-:Y:S02]  /*9660*/  FSEL R115, R115, -INF , P4 ;  /* 0xff80000073737808 */ /* 0x000fe40002000000 */
[----:B------:R-:W-:Y:S01]  /*9670*/  FMNMX.FTZ R10, R114, R57, !PT ;  /* 0x00000039720a7209 */ /* 0x000fe20007810000 */
[----:B------:R0:W-:Y:S01]  /*9680*/  MUFU.EX2 R33, R61 ;  /* 0x0000003d00217308 */ /* 0x0001e20000000800 */
[----:B------:R-:W-:-:S02]  /*9690*/  FSEL R118, R118, -INF , P5 ;  /* 0xff80000076767808 */ /* 0x000fc40002800000 */
[----:B------:R-:W-:Y:S02]  /*96a0*/  FSEL R119, R119, -INF , P6 ;  /* 0xff80000077777808 */ /* 0x000fe40003000000 */
[----:B0-----:R-:W-:-:S04]  /*96b0*/  FMNMX.FTZ R61, R115, R10, !PT ;  /* 0x0000000a733d7209 */ /* 0x001fc80007810000 */
[----:B------:R-:W-:Y:S01]  /*96c0*/  FMNMX.FTZ R10, R118, R61, !PT ;  /* 0x0000003d760a7209 */ /* 0x000fe20007810000 */
[----:B------:R-:W-:-:S03]  /*96d0*/  FFMA.FTZ R21, R49, R3, -R6 ;  /* 0x0000000331157223 */ /* 0x000fc60000010806 */
[----:B------:R-:W-:Y:S01]  /*96e0*/  FMNMX.FTZ R10, R119, R10, !PT ;  /* 0x0000000a770a7209 */ /* 0x000fe20007810000 */
[----:B------:R-:W-:-:S04]  /*96f0*/  FFMA.FTZ R49, R69, R3, -R6 ;  /* 0x0000000345317223 */ /* 0x000fc80000010806 */
[----:B------:R-:W0:Y:S01]  /*9700*/  SHFL.BFLY PT, R69, R10, 0x2, 0x1f ;  /* 0x0c401f000a457f89 */ /* 0x000e2200000e0000 */
[-CC-:B------:R-:W-:Y:S01]  /*9710*/  FFMA.FTZ R15, R40, R3.reuse, -R6.reuse ;  /* 0x00000003280f7223 */ /* 0x180fe20000010806 */
[----:B------:R-:W-:Y:S01]  /*9720*/  FFMA.FTZ R40, R77, R3, -R6 ;  /* 0x000000034d287223 */ /* 0x000fe20000010806 */
[----:B------:R-:W1:Y:S01]  /*9730*/  S2R R128, SR_TID.X ;  /* 0x0000000000807919 */ /* 0x000e620000002100 */
[----:B0-----:R-:W-:-:S05]  /*9740*/  FMNMX.FTZ R77, R10, R69, !PT ;  /* 0x000000450a4d7209 */ /* 0x001fca0007810000 */
[----:B------:R-:W0:Y:S01]  /*9750*/  SHFL.BFLY PT, R10, R77, 0x1, 0x1f ;  /* 0x0c201f004d0a7f89 */ /* 0x000e2200000e0000 */
        /* <DEDUP_REMOVED lines=12> */
[----:B------:R3:W-:Y:S01]  /*9820*/  MUFU.EX2 R35, R65 ;  /* 0x0000004100237308 */ /* 0x0007e20000000800 */
        /* <DEDUP_REMOVED lines=8> */
[----:B0-----:R-:W-:Y:S01]  /*98b0*/  FMNMX.FTZ R10, R77, R10, !PT ;  /* 0x0000000a4d0a7209 */ /* 0x001fe20007810000 */
[-CC-:B------:R-:W-:Y:S01]  /*98c0*/  FFMA.FTZ R92, R92, R3.reuse, -R6.reuse ;  /* 0x000000035c5c7223 */ /* 0x180fe20000010806 */
[-CC-:B------:R-:W-:Y:S01]  /*98d0*/  FFMA.FTZ R60, R93, R3.reuse, -R6.reuse ;  /* 0x000000035d3c7223 */ /* 0x180fe20000010806 */
[-CC-:B------:R-:W-:Y:S01]  /*98e0*/  FFMA.FTZ R61, R96, R3.reuse, -R6.reuse ;  /* 0x00000003603d7223 */ /* 0x180fe20000010806 */
[----:B------:R-:W-:-:S03]  /*98f0*/  FFMA.FTZ R64, R97, R3, -R6 ;  /* 0x0000000361407223 */ /* 0x000fc60000010806 */
[----:B------:R0:W-:Y:S01]  /*9900*/  MUFU.EX2 R41, R80 ;  /* 0x0000005000297308 */ /* 0x0001e20000000800 */
[-CC-:B---3--:R-:W-:Y:S01]  /*9910*/  FFMA.FTZ R65, R100, R3.reuse, -R6.reuse ;  /* 0x0000000364417223 */ /* 0x188fe20000010806 */
[-CC-:B------:R-:W-:Y:S01]  /*9920*/  FFMA.FTZ R127, R101, R3.reuse, -R6.reuse ;  /* 0x00000003657f7223 */ /* 0x180fe20000010806 */
[-CC-:B------:R-:W-:Y:S01]  /*9930*/  FFMA.FTZ R69, R108, R3.reuse, -R6.reuse ;  /* 0x000000036c457223 */ /* 0x180fe20000010806 */
[-CC-:B------:R-:W-:Y:S01]  /*9940*/  FFMA.FTZ R72, R109, R3.reuse, -R6.reuse ;  /* 0x000000036d487223 */ /* 0x180fe20000010806 */
[-CC-:B----4-:R-:W-:Y:S01]  /*9950*/  FFMA.FTZ R73, R112, R3.reuse, -R6.reuse ;  /* 0x0000000370497223 */ /* 0x190fe20000010806 */
[-CC-:B------:R-:W-:Y:S01]  /*9960*/  FFMA.FTZ R76, R113, R3.reuse, -R6.reuse ;  /* 0x00000003714c7223 */ /* 0x180fe20000010806 */
[-CC-:B------:R-:W-:Y:S01]  /*9970*/  FFMA.FTZ R77, R117, R3.reuse, -R6.reuse ;  /* 0x00000003754d7223 */ /* 0x180fe20000010806 */
[-C--:B0-----:R-:W-:Y:S01]  /*9980*/  FFMA.FTZ R80, R116, R3.reuse, -R6 ;  /* 0x0000000374507223 */ /* 0x081fe20000010806 */
[C---:B------:R-:W-:Y:S01]  /*9990*/  FMUL.FTZ R6, R10.reuse, R3 ;  /* 0x000000030a067220 */ /* 0x040fe20000410000 */
[----:B------:R-:W-:-:S04]  /*99a0*/  FSETP.NEU.FTZ.AND P1, PT, R10, -INF , PT ;  /* 0xff8000000a00780b */ /* 0x000fc80003f3d000 */
[----:B------:R-:W-:Y:S02]  /*99b0*/  FSEL R6, R6, RZ, P1 ;  /* 0x000000ff06067208 */ /* 0x000fe40000800000 */
[----:B-1----:R-:W-:-:S03]  /*99c0*/  LOP3.LUT R128, R128, 0x7f, RZ, 0xc0, !PT ;  /* 0x0000007f80807812 */ /* 0x002fc600078ec0ff */
[-CC-:B------:R-:W-:Y:S01]  /*99d0*/  FFMA.FTZ R81, R125, R3.reuse, -R6.reuse ;  /* 0x000000037d517223 */ /* 0x180fe20000010806 */
[-CC-:B------:R-:W-:Y:S01]  /*99e0*/  FFMA.FTZ R84, R124, R3.reuse, -R6.reuse ;  /* 0x000000037c547223 */ /* 0x180fe20000010806 */
[----:B------:R-:W-:Y:S01]  /*99f0*/  MUFU.EX2 R5, R5 ;  /* 0x0000000500057308 */ /* 0x000fe20000000800 */
[----:B------:R-:W-:Y:S01]  /*9a00*/  ISETP.NE.AND P1, PT, R128, RZ, PT ;  /* 0x000000ff8000720c */ /* 0x000fe20003f25270 */
[----:B------:R-:W-:-:S06]  /*9a10*/  FFMA.FTZ R85, R123, R3, -R6 ;  /* 0x000000037b557223 */ /* 0x000fcc0000010806 */
[----:B------:R-:W0:Y:S01]  /*9a20*/  MUFU.EX2 R7, R7 ;  /* 0x0000000700077308 */ /* 0x000e220000000800 */
[----:B------:R-:W-:-:S07]  /*9a30*/  FFMA.FTZ R89, R121, R3, -R6 ;  /* 0x0000000379597223 */ /* 0x000fce0000010806 */
[----:B------:R-:W-:Y:S08]  /*9a40*/  MUFU.EX2 R81, R81 ;  /* 0x0000005100517308 */ /* 0x000ff00000000800 */
[----:B------:R-:W1:Y:S08]  /*9a50*/  MUFU.EX2 R84, R84 ;  /* 0x0000005400547308 */ /* 0x000e700000000800 */
[----:B------:R-:W3:Y:S08]  /*9a60*/  MUFU.EX2 R8, R8 ;  /* 0x0000000800087308 */ /* 0x000ef00000000800 */
[----:B------:R4:W-:Y:S01]  /*9a70*/  MUFU.EX2 R53, R88 ;  /* 0x0000005800357308 */ /* 0x0009e20000000800 */
[-CC-:B------:R-:W-:Y:S01]  /*9a80*/  FFMA.FTZ R101, R47, R3.reuse, -R6.reuse ;  /* 0x000000032f657223 */ /* 0x180fe20000010806 */
[----:B----4-:R-:W-:-:S06]  /*9a90*/  FFMA.FTZ R88, R122, R3, -R6 ;  /* 0x000000037a587223 */ /* 0x010fcc0000010806 */
[----:B------:R-:W-:Y:S01]  /*9aa0*/  MUFU.EX2 R85, R85 ;  /* 0x0000005500557308 */ /* 0x000fe20000000800 */
[----:B------:R-:W-:Y:S01]  /*9ab0*/  FFMA.FTZ R47, R58, R3, -R6 ;  /* 0x000000033a2f7223 */ /* 0x000fe20000010806 */
[----:B------:R-:W-:-:S06]  /*9ac0*/  @!P1 VIADD R4, R4, 0x30840 ;  /* 0x0003084004049836 */ /* 0x000fcc0000000000 */
[----:B------:R-:W4:Y:S01]  /*9ad0*/  MUFU.EX2 R9, R9 ;  /* 0x0000000900097308 */ /* 0x000f220000000800 */
[-CC-:B------:R-:W-:Y:S01]  /*9ae0*/  FFMA.FTZ R58, R67, R3.reuse, -R6.reuse ;  /* 0x00000003433a7223 */ /* 0x180fe20000010806 */
[-CC-:B------:R-:W-:Y:S01]  /*9af0*/  FFMA.FTZ R93, R39, R3.reuse, -R6.reuse ;  /* 0x00000003275d7223 */ /* 0x180fe20000010806 */
[-CC-:B------:R-:W-:Y:S01]  /*9b00*/  FFMA.FTZ R96, R42, R3.reuse, -R6.reuse ;  /* 0x000000032a607223 */ /* 0x180fe20000010806 */
[----:B------:R-:W-:-:S04]  /*9b10*/  FFMA.FTZ R97, R43, R3, -R6 ;  /* 0x000000032b617223 */ /* 0x000fc80000010806 */
[----:B------:R-:W2:Y:S01]  /*9b20*/  MUFU.EX2 R88, R88 ;  /* 0x0000005800587308 */ /* 0x000ea20000000800 */
[-CC-:B------:R-:W-:Y:S01]  /*9b30*/  FFMA.FTZ R100, R46, R3.reuse, -R6.reuse ;  /* 0x000000032e647223 */ /* 0x180fe20000010806 */
[-CC-:B------:R-:W-:Y:S01]  /*9b40*/  FFMA.FTZ R67, R78, R3.reuse, -R6.reuse ;  /* 0x000000034e437223 */ /* 0x180fe20000010806 */
[-CC-:B------:R-:W-:Y:S01]  /*9b50*/  FFMA.FTZ R39, R50, R3.reuse, -R6.reuse ;  /* 0x0000000332277223 */ /* 0x180fe20000010806 */
[----:B------:R-:W-:-:S04]  /*9b60*/  FFMA.FTZ R42, R51, R3, -R6 ;  /* 0x00000003332a7223 */ /* 0x000fc80000010806 */
[----:B------:R-:W2:Y:S01]  /*9b70*/  MUFU.EX2 R11, R11 ;  /* 0x0000000b000b7308 */ /* 0x000ea20000000800 */
[-CC-:B------:R-:W-:Y:S01]  /*9b80*/  FFMA.FTZ R43, R54, R3.reuse, -R6.reuse ;  /* 0x00000003362b7223 */ /* 0x180fe20000010806 */
[-CC-:B------:R-:W-:Y:S01]  /*9b90*/  FFMA.FTZ R46, R55, R3.reuse, -R6.reuse ;  /* 0x00000003372e7223 */ /* 0x180fe20000010806 */
[----:B------:R-:W-:-:S05]  /*9ba0*/  FFMA.FTZ R78, R79, R3, -R6 ;  /* 0x000000034f4e7223 */ /* 0x000fca0000010806 */
[----:B------:R0:W-:Y:S01]  /*9bb0*/  MUFU.EX2 R57, R92 ;  /* 0x0000005c00397308 */ /* 0x0001e20000000800 */
[-CC-:B------:R-:W-:Y:S01]  /*9bc0*/  FFMA.FTZ R31, R31, R3.reuse, -R6.reuse ;  /* 0x000000031f1f7223 */ /* 0x180fe20000010806 */
[-CC-:B------:R-:W-:Y:S01]  /*9bd0*/  FFMA.FTZ R50, R59, R3.reuse, -R6.reuse ;  /* 0x000000033b327223 */ /* 0x180fe20000010806 */
[-CC-:B------:R-:W-:Y:S01]  /*9be0*/  FFMA.FTZ R51, R62, R3.reuse, -R6.reuse ;  /* 0x000000033e337223 */ /* 0x180fe20000010806 */
[-CC-:B------:R-:W-:Y:S01]  /*9bf0*/  FFMA.FTZ R54, R63, R3.reuse, -R6.reuse ;  /* 0x000000033f367223 */ /* 0x180fe20000010806 */
[-CC-:B------:R-:W-:Y:S01]  /*9c00*/  FFMA.FTZ R55, R66, R3.reuse, -R6.reuse ;  /* 0x0000000342377223 */ /* 0x180fe20000010806 */
[-CC-:B0-----:R-:W-:Y:S02]  /*9c10*/  FFMA.FTZ R92, R120, R3.reuse, -R6.reuse ;  /* 0x00000003785c7223 */ /* 0x181fe40000010806 */
[----:B------:R-:W0:Y:S01]  /*9c20*/  MUFU.EX2 R89, R89 ;  /* 0x0000005900597308 */ /* 0x000e220000000800 */
[----:B------:R-:W-:Y:S01]  /*9c30*/  FADD.FTZ R79, R5, R7 ;  /* 0x00000007054f7221 */ /* 0x000fe20000010000 */
[-C--:B------:R-:W-:Y:S01]  /*9c40*/  FFMA.FTZ R59, R70, R3.reuse, -R6 ;  /* 0x00000003463b7223 */ /* 0x080fe20000010806 */
[----:B------:R-:W-:Y:S01]  /*9c50*/  @!P1 PRMT R4, RZ, 0x654, R4 ;  /* 0x00000654ff049816 */ /* 0x000fe20000000004 */
[-CC-:B------:R-:W-:Y:S01]  /*9c60*/  FFMA.FTZ R62, R71, R3.reuse, -R6.reuse ;  /* 0x00000003473e7223 */ /* 0x180fe20000010806 */
[-CC-:B------:R-:W-:Y:S01]  /*9c70*/  FFMA.FTZ R63, R74, R3.reuse, -R6.reuse ;  /* 0x000000034a3f7223 */ /* 0x180fe20000010806 */
[----:B------:R-:W-:-:S02]  /*9c80*/  FFMA.FTZ R66, R75, R3, -R6 ;  /* 0x000000034b427223 */ /* 0x000fc40000010806 */
[----:B------:R-:W0:Y:S01]  /*9c90*/  MUFU.EX2 R12, R12 ;  /* 0x0000000c000c7308 */ /* 0x000e220000000800 */
[-CC-:B------:R-:W-:Y:S01]  /*9ca0*/  FFMA.FTZ R74, R82, R3.reuse, -R6.reuse ;  /* 0x00000003524a7223 */ /* 0x180fe20000010806 */
[-CC-:B------:R-:W-:Y:S01]  /*9cb0*/  FFMA.FTZ R75, R83, R3.reuse, -R6.reuse ;  /* 0x00000003534b7223 */ /* 0x180fe20000010806 */
[-CC-:B------:R-:W-:Y:S01]  /*9cc0*/  FFMA.FTZ R70, R86, R3.reuse, -R6.reuse ;  /* 0x0000000356467223 */ /* 0x180fe20000010806 */
[-CC-:B------:R-:W-:Y:S01]  /*9cd0*/  FFMA.FTZ R71, R87, R3.reuse, -R6.reuse ;  /* 0x0000000357477223 */ /* 0x180fe20000010806 */
[-CC-:B------:R-:W-:Y:S01]  /*9ce0*/  FFMA.FTZ R90, R90, R3.reuse, -R6.reuse ;  /* 0x000000035a5a7223 */ /* 0x180fe20000010806 */
[-CC-:B------:R-:W-:Y:S01]  /*9cf0*/  FFMA.FTZ R91, R91, R3.reuse, -R6.reuse ;  /* 0x000000035b5b7223 */ /* 0x180fe20000010806 */
[-CC-:B------:R-:W-:Y:S01]  /*9d00*/  FFMA.FTZ R94, R94, R3.reuse, -R6.reuse ;  /* 0x000000035e5e7223 */ /* 0x180fe20000010806 */
        /* <DEDUP_REMOVED lines=14> */
[----:B------:R-:W0:Y:S01]  /*9df0*/  MUFU.EX2 R13, R13 ;  /* 0x0000000d000d7308 */ /* 0x000e220000000800 */
[----:B-1----:R-:W-:Y:S01]  /*9e00*/  FADD.FTZ R6, R81, R84 ;  /* 0x0000005451067221 */ /* 0x002fe20000010000 */
[----:B---3--:R-:W-:Y:S01]  /*9e10*/  FADD.FTZ R82, R8, R79 ;  /* 0x0000004f08527221 */ /* 0x008fe20000010000 */
[----:B------:R1:W-:Y:S03]  /*9e20*/  @!P1 SYNCS.ARRIVE.TRANS64.RED.A1T0 RZ, [R4+URZ], RZ ;  /* 0x000000ff04ff99a7 */ /* 0x0003e6000810043f */
[----:B----4-:R-:W-:-:S02]  /*9e30*/  FADD.FTZ R82, R9, R82 ;  /* 0x0000005209527221 */ /* 0x010fc40000010000 */
[----:B------:R-:W3:Y:S01]  /*9e40*/  MUFU.EX2 R31, R31 ;  /* 0x0000001f001f7308 */ /* 0x000ee20000000800 */
[----:B-1----:R-:W-:Y:S01]  /*9e50*/  F2FP.BF16.F32.PACK_AB R4, R7, R5 ;  /* 0x000000050704723e */ /* 0x002fe200000010ff */
[----:B------:R-:W-:-:S06]  /*9e60*/  FADD.FTZ R5, R85, R6 ;  /* 0x0000000655057221 */ /* 0x000fcc0000010000 */
[----:B------:R-:W1:Y:S01]  /*9e70*/  MUFU.EX2 R14, R14 ;  /* 0x0000000e000e7308 */ /* 0x000e620000000800 */
[----:B--2---:R-:W-:Y:S01]  /*9e80*/  FADD.FTZ R6, R88, R5 ;  /* 0x0000000558067221 */ /* 0x004fe20000010000 */
[----:B------:R-:W-:-:S06]  /*9e90*/  FADD.FTZ R5, R11, R82 ;  /* 0x000000520b057221 */ /* 0x000fcc0000010000 */
[----:B------:R-:W2:Y:S01]  /*9ea0*/  MUFU.EX2 R93, R93 ;  /* 0x0000005d005d7308 */ /* 0x000ea20000000800 */
[----:B0-----:R-:W-:Y:S01]  /*9eb0*/  FADD.FTZ R7, R89, R6 ;  /* 0x0000000659077221 */ /* 0x001fe20000010000 */
[----:B------:R-:W-:-:S06]  /*9ec0*/  FADD.FTZ R6, R12, R5 ;  /* 0x000000050c067221 */ /* 0x000fcc0000010000 */
[----:B------:R-:W0:Y:S01]  /*9ed0*/  MUFU.EX2 R15, R15 ;  /* 0x0000000f000f7308 */ /* 0x000e220000000800 */
[----:B------:R-:W-:Y:S01]  /*9ee0*/  FADD.FTZ R82, R92, R7 ;  /* 0x000000075c527221 */ /* 0x000fe20000010000 */
[----:B------:R-:W-:-:S06]  /*9ef0*/  FADD.FTZ R5, R13, R6 ;  /* 0x000000060d057221 */ /* 0x000fcc0000010000 */
[----:B------:R-:W4:Y:S08]  /*9f00*/  MUFU.EX2 R96, R96 ;  /* 0x0000006000607308 */ /* 0x000f300000000800 */
[----:B------:R-:W4:Y:S01]  /*9f10*/  MUFU.EX2 R28, R28 ;  /* 0x0000001c001c7308 */ /* 0x000f220000000800 */
[----:B---3--:R-:W-:Y:S01]  /*9f20*/  FADD.FTZ R82, R31, R82 ;  /* 0x000000521f527221 */ /* 0x008fe20000010000 */
[----:B-1----:R-:W-:-:S06]  /*9f30*/  FADD.FTZ R6, R14, R5 ;  /* 0x000000050e067221 */ /* 0x002fcc0000010000 */
[----:B------:R-:W1:Y:S08]  /*9f40*/  MUFU.EX2 R97, R97 ;  /* 0x0000006100617308 */ /* 0x000e700000000800 */
[----:B------:R-:W3:Y:S01]  /*9f50*/  MUFU.EX2 R30, R30 ;  /* 0x0000001e001e7308 */ /* 0x000ee20000000800 */
[----:B--2---:R-:W-:Y:S01]  /*9f60*/  FADD.FTZ R5, R93, R82 ;  /* 0x000000525d057221 */ /* 0x004fe20000010000 */
[----:B0-----:R-:W-:-:S06]  /*9f70*/  FADD.FTZ R7, R15, R6 ;  /* 0x000000060f077221 */ /* 0x001fcc0000010000 */
[----:B------:R-:W0:Y:S08]  /*9f80*/  MUFU.EX2 R100, R100 ;  /* 0x0000006400647308 */ /* 0x000e300000000800 */
[----:B------:R-:W2:Y:S01]  /*9f90*/  MUFU.EX2 R29, R29 ;  /* 0x0000001d001d7308 */ /* 0x000ea20000000800 */
[----:B----4-:R-:W-:Y:S01]  /*9fa0*/  FADD.FTZ R6, R96, R5 ;  /* 0x0000000560067221 */ /* 0x010fe20000010000 */
[----:B------:R-:W-:-:S06]  /*9fb0*/  FADD.FTZ R7, R28, R7 ;  /* 0x000000071c077221 */ /* 0x000fcc0000010000 */
[----:B------:R-:W4:Y:S08]  /*9fc0*/  MUFU.EX2 R101, R101 ;  /* 0x0000006500657308 */ /* 0x000f300000000800 */
[----:B------:R-:W4:Y:S01]  /*9fd0*/  MUFU.EX2 R20, R20 ;  /* 0x0000001400147308 */ /* 0x000f220000000800 */
[----:B-1----:R-:W-:Y:S01]  /*9fe0*/  FADD.FTZ R5, R97, R6 ;  /* 0x0000000661057221 */ /* 0x002fe20000010000 */
[----:B---3--:R-:W-:-:S06]  /*9ff0*/  FADD.FTZ R6, R30, R7 ;  /* 0x000000071e067221 */ /* 0x008fcc0000010000 */
[----:B------:R-:W1:Y:S08]  /*a000*/  MUFU.EX2 R39, R39 ;  /* 0x0000002700277308 */ /* 0x000e700000000800 */
[----:B------:R-:W3:Y:S01]  /*a010*/  MUFU.EX2 R21, R21 ;  /* 0x0000001500157308 */ /* 0x000ee20000000800 */
[----:B0-----:R-:W-:Y:S01]  /*a020*/  FADD.FTZ R82, R100, R5 ;  /* 0x0000000564527221 */ /* 0x001fe20000010000 */
[----:B--2---:R-:W-:-:S06]  /*a030*/  FADD.FTZ R5, R29, R6 ;  /* 0x000000061d057221 */ /* 0x004fcc0000010000 */
        /* <DEDUP_REMOVED lines=12> */
[----:B------:R-:W0:Y:S01]  /*a100*/  MUFU.EX2 R47, R47 ;  /* 0x0000002f002f7308 */ /* 0x000e220000000800 */
[----:B------:R-:W-:Y:S01]  /*a110*/  F2FP.BF16.F32.PACK_AB R12, R12, R11 ;  /* 0x0000000b0c0c723e */ /* 0x000fe200000010ff */
[----:B----4-:R-:W-:Y:S01]  /*a120*/  FADD.FTZ R11, R43, R82 ;  /* 0x000000522b0b7221 */ /* 0x010fe20000010000 */
[----:B------:R-:W-:-:S05]  /*a130*/  F2FP.BF16.F32.PACK_AB R14, R14, R13 ;  /* 0x0000000d0e0e723e */ /* 0x000fca00000010ff */
[----:B------:R-:W2:Y:S01]  /*a140*/  MUFU.EX2 R50, R50 ;  /* 0x0000003200327308 */ /* 0x000ea20000000800 */
[----:B------:R-:W-:-:S07]  /*a150*/  FADD.FTZ R13, R25, R86 ;  /* 0x00000056190d7221 */ /* 0x000fce0000010000 */
[----:B------:R-:W4:Y:S01]  /*a160*/  MUFU.EX2 R32, R32 ;  /* 0x0000002000207308 */ /* 0x000f220000000800 */
[----:B------:R-:W-:Y:S01]  /*a170*/  F2FP.BF16.F32.PACK_AB R5, R84, R81 ;  /* 0x000000515405723e */ /* 0x000fe200000010ff */
[----:B-1----:R-:W-:-:S06]  /*a180*/  FADD.FTZ R82, R46, R11 ;  /* 0x0000000b2e527221 */ /* 0x002fcc0000010000 */
[----:B------:R-:W1:Y:S01]  /*a190*/  MUFU.EX2 R51, R51 ;  /* 0x0000003300337308 */ /* 0x000e620000000800 */
[----:B---3--:R-:W-:Y:S01]  /*a1a0*/  FADD.FTZ R84, R26, R13 ;  /* 0x0000000d1a547221 */ /* 0x008fe20000010000 */
[----:B0-----:R-:W-:-:S06]  /*a1b0*/  FADD.FTZ R11, R47, R82 ;  /* 0x000000522f0b7221 */ /* 0x001fcc0000010000 */
[----:B------:R-:W0:Y:S01]  /*a1c0*/  MUFU.EX2 R54, R54 ;  /* 0x0000003600367308 */ /* 0x000e220000000800 */
[----:B------:R-:W-:-:S07]  /*a1d0*/  FADD.FTZ R79, R27, R84 ;  /* 0x000000541b4f7221 */ /* 0x000fce0000010000 */
[----:B------:R-:W3:Y:S01]  /*a1e0*/  MUFU.EX2 R34, R34 ;  /* 0x0000002200227308 */ /* 0x000ee20000000800 */
[----:B--2---:R-:W-:Y:S01]  /*a1f0*/  FADD.FTZ R82, R50, R11 ;  /* 0x0000000b32527221 */ /* 0x004fe20000010000 */
[----:B----4-:R-:W-:-:S06]  /*a200*/  FADD.FTZ R84, R32, R79 ;  /* 0x0000004f20547221 */ /* 0x010fcc0000010000 */
[----:B------:R-:W2:Y:S01]  /*a210*/  MUFU.EX2 R55, R55 ;  /* 0x0000003700377308 */ /* 0x000ea20000000800 */
[----:B-1----:R-:W-:Y:S01]  /*a220*/  FADD.FTZ R11, R51, R82 ;  /* 0x00000052330b7221 */ /* 0x002fe20000010000 */
[----:B------:R-:W-:-:S06]  /*a230*/  FADD.FTZ R79, R33, R84 ;  /* 0x00000054214f7221 */ /* 0x000fcc0000010000 */
[----:B------:R-:W-:Y:S08]  /*a240*/  MUFU.EX2 R58, R58 ;  /* 0x0000003a003a7308 */ /* 0x000ff00000000800 */
[----:B------:R-:W1:Y:S01]  /*a250*/  MUFU.EX2 R45, R45 ;  /* 0x0000002d002d7308 */ /* 0x000e620000000800 */
[----:B0-----:R-:W-:Y:S01]  /*a260*/  FADD.FTZ R82, R54, R11 ;  /* 0x0000000b36527221 */ /* 0x001fe20000010000 */
[----:B------:R-:W-:-:S06]  /*a270*/  F2FP.BF16.F32.PACK_AB R6, R9, R8 ;  /* 0x000000080906723e */ /* 0x000fcc00000010ff */
[----:B------:R-:W0:Y:S01]  /*a280*/  MUFU.EX2 R59, R59 ;  /* 0x0000003b003b7308 */ /* 0x000e220000000800 */
[----:B------:R-:W-:Y:S01]  /*a290*/  F2FP.BF16.F32.PACK_AB R7, R88, R85 ;  /* 0x000000555807723e */ /* 0x000fe200000010ff */
[----:B---3--:R-:W-:-:S06]  /*a2a0*/  FADD.FTZ R84, R34, R79 ;  /* 0x0000004f22547221 */ /* 0x008fcc0000010000 */
[----:B------:R-:W3:Y:S01]  /*a2b0*/  MUFU.EX2 R49, R49 ;  /* 0x0000003100317308 */ /* 0x000ee20000000800 */
[----:B--2---:R-:W-:Y:S01]  /*a2c0*/  FADD.FTZ R11, R55, R82 ;  /* 0x00000052370b7221 */ /* 0x004fe20000010000 */
[----:B------:R-:W-:-:S06]  /*a2d0*/  FADD.FTZ R84, R35, R84 ;  /* 0x0000005423547221 */ /* 0x000fcc0000010000 */
[----:B------:R-:W2:Y:S01]  /*a2e0*/  MUFU.EX2 R62, R62 ;  /* 0x0000003e003e7308 */ /* 0x000ea20000000800 */
[----:B------:R4:W-:Y:S07]  /*a2f0*/  STSM.16.M88.4 [R154+0x1e800], R4 ;  /* 0x01e800049a007844 */ /* 0x0009ee0000000200 */
[----:B------:R-:W-:Y:S01]  /*a300*/  MUFU.EX2 R36, R36 ;  /* 0x0000002400247308 */ /* 0x000fe20000000800 */
[----:B------:R-:W-:Y:S01]  /*a310*/  F2FP.BF16.F32.PACK_AB R28, R28, R15 ;  /* 0x0000000f1c1c723e */ /* 0x000fe200000010ff */
[----:B-1----:R-:W-:-:S06]  /*a320*/  FADD.FTZ R84, R45, R84 ;  /* 0x000000542d547221 */ /* 0x002fcc0000010000 */
[----:B------:R-:W1:Y:S01]  /*a330*/  MUFU.EX2 R63, R63 ;  /* 0x0000003f003f7308 */ /* 0x000e620000000800 */
[----:B----4-:R-:W-:Y:S01]  /*a340*/  F2FP.BF16.F32.PACK_AB R4, R21, R20 ;  /* 0x000000141504723e */ /* 0x010fe200000010ff */
[----:B------:R-:W-:Y:S01]  /*a350*/  FADD.FTZ R20, R58, R11 ;  /* 0x0000000b3a147221 */ /* 0x000fe20000010000 */
[----:B------:R-:W-:Y:S01]  /*a360*/  F2FP.BF16.F32.PACK_AB R30, R29, R30 ;  /* 0x0000001e1d1e723e */ /* 0x000fe200000010ff */
[----:B------:R-:W4:Y:S01]  /*a370*/  LDL R81, [R1+0x44] ;  /* 0x0000440001517983 */ /* 0x000f220000100800 */
[----:B------:R-:W-:-:S03]  /*a380*/  F2FP.BF16.F32.PACK_AB R13, R92, R89 ;  /* 0x000000595c0d723e */ /* 0x000fc600000010ff */
[----:B------:R-:W1:Y:S01]  /*a390*/  MUFU.EX2 R66, R66 ;  /* 0x0000004200427308 */ /* 0x000e620000000800 */
[----:B------:R-:W-:Y:S01]  /*a3a0*/  F2FP.BF16.F32.PACK_AB R15, R93, R31 ;  /* 0x0000001f5d0f723e */ /* 0x000fe200000010ff */
[----:B0-----:R-:W-:Y:S01]  /*a3b0*/  FADD.FTZ R5, R59, R20 ;  /* 0x000000143b057221 */ /* 0x001fe20000010000 */
[----:B------:R-:W-:Y:S02]  /*a3c0*/  F2FP.BF16.F32.PACK_AB R29, R97, R96 ;  /* 0x00000060611d723e */ /* 0x000fe400000010ff */
[----:B------:R-:W-:-:S03]  /*a3d0*/  F2FP.BF16.F32.PACK_AB R31, R101, R100 ;  /* 0x00000064651f723e */ /* 0x000fc600000010ff */
[----:B------:R-:W0:Y:S01]  /*a3e0*/  MUFU.EX2 R38, R38 ;  /* 0x0000002600267308 */ /* 0x000e220000000800 */
[----:B---3--:R-:W-:Y:S01]  /*a3f0*/  FADD.FTZ R7, R49, R84 ;  /* 0x0000005431077221 */ /* 0x008fe20000010000 */
[----:B------:R-:W-:Y:S01]  /*a400*/  STSM.16.M88.4 [R105], R12 ;  /* 0x0000000c69007844 */ /* 0x000fe20000000200 */
[----:B--2---:R-:W-:-:S03]  /*a410*/  FADD.FTZ R20, R62, R5 ;  /* 0x000000053e147221 */ /* 0x004fc60000010000 */
[----:B------:R2:W-:Y:S01]  /*a420*/  STSM.16.M88.4 [R156], R28 ;  /* 0x0000001c9c007844 */ /* 0x0005e20000000200 */
[----:B-1----:R-:W-:Y:S01]  /*a430*/  FADD.FTZ R11, R63, R20 ;  /* 0x000000143f0b7221 */ /* 0x002fe20000010000 */
[----:B------:R-:W-:Y:S02]  /*a440*/  F2FP.BF16.F32.PACK_AB R6, R25, R24 ;  /* 0x000000181906723e */ /* 0x000fe400000010ff */
[----:B------:R-:W-:Y:S01]  /*a450*/  F2FP.BF16.F32.PACK_AB R5, R42, R39 ;  /* 0x000000272a05723e */ /* 0x000fe200000010ff */
[----:B------:R-:W-:Y:S01]  /*a460*/  FADD.FTZ R20, R66, R11 ;  /* 0x0000000b42147221 */ /* 0x000fe20000010000 */
[----:B--2---:R-:W-:-:S04]  /*a470*/  FADD.FTZ R28, R36, R7 ;  /* 0x00000007241c7221 */ /* 0x004fc80000010000 */
[----:B------:R-:W-:Y:S01]  /*a480*/  FADD.FTZ R13, R37, R28 ;  /* 0x0000001c250d7221 */ /* 0x000fe20000010000 */
[----:B------:R-:W-:Y:S02]  /*a490*/  F2FP.BF16.F32.PACK_AB R7, R46, R43 ;  /* 0x0000002b2e07723e */ /* 0x000fe400000010ff */
[----:B------:R-:W-:Y:S01]  /*a4a0*/  F2FP.BF16.F32.PACK_AB R12, R27, R26 ;  /* 0x0000001a1b0c723e */ /* 0x000fe200000010ff */
[----:B0-----:R-:W-:Y:S01]  /*a4b0*/  FADD.FTZ R11, R38, R13 ;  /* 0x0000000d260b7221 */ /* 0x001fe20000010000 */
[----:B------:R-:W-:Y:S02]  /*a4c0*/  F2FP.BF16.F32.PACK_AB R14, R33, R32 ;  /* 0x00000020210e723e */ /* 0x000fe400000010ff */
[----:B------:R-:W-:Y:S02]  /*a4d0*/  F2FP.BF16.F32.PACK_AB R13, R50, R47 ;  /* 0x0000002f320d723e */ /* 0x000fe400000010ff */
[----:B------:R-:W-:Y:S01]  /*a4e0*/  F2FP.BF16.F32.PACK_AB R15, R54, R51 ;  /* 0x00000033360f723e */ /* 0x000fe200000010ff */
[----:B------:R-:W-:Y:S04]  /*a4f0*/  STSM.16.M88.4 [R155], R4 ;  /* 0x000000049b007844 */ /* 0x000fe80000000200 */
[----:B------:R0:W-:Y:S04]  /*a500*/  STSM.16.M88.4 [R154+0x24800], R12 ;  /* 0x0248000c9a007844 */ /* 0x0001e80000000200 */
[----:B0-----:R-:W2:Y:S01]  /*a510*/  LDL R13, [R1+0x40] ;  /* 0x00004000010d7983 */ /* 0x001ea20000100800 */
[----:B------:R-:W0:Y:S08]  /*a520*/  MUFU.EX2 R67, R67 ;  /* 0x0000004300437308 */ /* 0x000e300000000800 */
[----:B------:R-:W1:Y:S08]  /*a530*/  MUFU.EX2 R40, R40 ;  /* 0x0000002800287308 */ /* 0x000e700000000800 */
[----:B------:R-:W3:Y:S08]  /*a540*/  MUFU.EX2 R78, R78 ;  /* 0x0000004e004e7308 */ /* 0x000ef00000000800 */
[----:B------:R-:W3:Y:S01]  /*a550*/  MUFU.EX2 R74, R74 ;  /* 0x0000004a004a7308 */ /* 0x000ee20000000800 */
[----:B0-----:R-:W-:-:S07]  /*a560*/  FADD.FTZ R21, R67, R20 ;  /* 0x0000001443157221 */ /* 0x001fce0000010000 */
[----:B------:R-:W0:Y:S08]  /*a570*/  MUFU.EX2 R44, R44 ;  /* 0x0000002c002c7308 */ /* 0x000e300000000800 */
[----:B------:R-:W0:Y:S01]  /*a580*/  MUFU.EX2 R75, R75 ;  /* 0x0000004b004b7308 */ /* 0x000e220000000800 */
[----:B-1----:R-:W-:Y:S01]  /*a590*/  FADD.FTZ R20, R40, R11 ;  /* 0x0000000b28147221 */ /* 0x002fe20000010000 */
[----:B---3--:R-:W-:-:S06]  /*a5a0*/  FADD.FTZ R21, R78, R21 ;  /* 0x000000154e157221 */ /* 0x008fcc0000010000 */
[----:B------:R-:W1:Y:S08]  /*a5b0*/  MUFU.EX2 R48, R48 ;  /* 0x0000003000307308 */ /* 0x000e700000000800 */
[----:B------:R-:W3:Y:S01]  /*a5c0*/  MUFU.EX2 R70, R70 ;  /* 0x0000004600467308 */ /* 0x000ee20000000800 */
[----:B------:R-:W-:Y:S01]  /*a5d0*/  FADD.FTZ R11, R41, R20 ;  /* 0x00000014290b7221 */ /* 0x000fe20000010000 */
[----:B------:R-:W-:-:S06]  /*a5e0*/  FADD.FTZ R20, R74, R21 ;  /* 0x000000154a147221 */ /* 0x000fcc0000010000 */
[----:B------:R-:W3:Y:S08]  /*a5f0*/  MUFU.EX2 R52, R52 ;  /* 0x0000003400347308 */ /* 0x000ef00000000800 */
[----:B------:R-:W3:Y:S01]  /*a600*/  MUFU.EX2 R71, R71 ;  /* 0x0000004700477308 */ /* 0x000ee20000000800 */
[----:B0-----:R-:W-:Y:S01]  /*a610*/  FADD.FTZ R11, R44, R11 ;  /* 0x0000000b2c0b7221 */ /* 0x001fe20000010000 */
[----:B------:R-:W-:-:S06]  /*a620*/  FADD.FTZ R21, R75, R20 ;  /* 0x000000144b157221 */ /* 0x000fcc0000010000 */
[----:B------:R-:W0:Y:S01]  /*a630*/  MUFU.EX2 R8, R90 ;  /* 0x0000005a00087308 */ /* 0x000e220000000800 */
[----:B-1----:R-:W-:Y:S01]  /*a640*/  FADD.FTZ R11, R48, R11 ;  /* 0x0000000b300b7221 */ /* 0x002fe20000010000 */
[----:B---3--:R-:W-:-:S06]  /*a650*/  FADD.FTZ R20, R70, R21 ;  /* 0x0000001546147221 */ /* 0x008fcc0000010000 */
[----:B------:R-:W1:Y:S08]  /*a660*/  MUFU.EX2 R56, R56 ;  /* 0x0000003800387308 */ /* 0x000e700000000800 */
[----:B------:R-:W3:Y:S01]  /*a670*/  MUFU.EX2 R9, R91 ;  /* 0x0000005b00097308 */ /* 0x000ee20000000800 */
[----:B------:R-:W-:Y:S01]  /*a680*/  FADD.FTZ R28, R52, R11 ;  /* 0x0000000b341c7221 */ /* 0x000fe20000010000 */
[----:B------:R-:W-:-:S06]  /*a690*/  FADD.FTZ R11, R71, R20 ;  /* 0x00000014470b7221 */ /* 0x000fcc0000010000 */
[----:B------:R-:W3:Y:S01]  /*a6a0*/  MUFU.EX2 R94, R94 ;  /* 0x0000005e005e7308 */ /* 0x000ee20000000800 */
[----:B------:R-:W-:Y:S01]  /*a6b0*/  FADD.FTZ R5, R53, R28 ;  /* 0x0000001c35057221 */ /* 0x000fe20000010000 */
[----:B0-----:R-:W-:-:S06]  /*a6c0*/  FADD.FTZ R4, R8, R11 ;  /* 0x0000000b08047221 */ /* 0x001fcc0000010000 */
        /* <DEDUP_REMOVED lines=21> */
[----:B------:R-:W4:Y:S01]  /*a820*/  MUFU.EX2 R106, R106 ;  /* 0x0000006a006a7308 */ /* 0x000f220000000800 */
        /* <DEDUP_REMOVED lines=9> */
[----:B------:R-:W-:Y:S01]  /*a8c0*/  F2FP.BF16.F32.PACK_AB R25, R58, R55 ;  /* 0x000000373a19723e */ /* 0x000fe200000010ff */
[----:B----4-:R-:W-:-:S05]  /*a8d0*/  FADD.FTZ R4, R106, R11 ;  /* 0x0000000b6a047221 */ /* 0x010fca0000010000 */
[----:B------:R-:W4:Y:S01]  /*a8e0*/  MUFU.EX2 R72, R72 ;  /* 0x0000004800487308 */ /* 0x000f220000000800 */
[----:B------:R-:W-:-:S07]  /*a8f0*/  F2FP.BF16.F32.PACK_AB R58, R60, R57 ;  /* 0x000000393c3a723e */ /* 0x000fce00000010ff */
[----:B------:R-:W4:Y:S01]  /*a900*/  MUFU.EX2 R111, R111 ;  /* 0x0000006f006f7308 */ /* 0x000f220000000800 */
[----:B------:R-:W-:Y:S01]  /*a910*/  F2FP.BF16.F32.PACK_AB R57, R9, R8 ;  /* 0x000000080939723e */ /* 0x000fe200000010ff */
[----:B0-----:R-:W-:Y:S01]  /*a920*/  FADD.FTZ R8, R104, R7 ;  /* 0x0000000768087221 */ /* 0x001fe20000010000 */
[----:B------:R-:W-:-:S05]  /*a930*/  FADD.FTZ R7, R107, R4 ;  /* 0x000000046b077221 */ /* 0x000fca0000010000 */
[----:B------:R-:W0:Y:S08]  /*a940*/  MUFU.EX2 R73, R73 ;  /* 0x0000004900497308 */ /* 0x000e300000000800 */
[----:B------:R-:W0:Y:S01]  /*a950*/  MUFU.EX2 R5, R114 ;  /* 0x0000007200057308 */ /* 0x000e220000000800 */
[----:B-1----:R-:W-:Y:S01]  /*a960*/  FADD.FTZ R9, R69, R8 ;  /* 0x0000000845097221 */ /* 0x002fe20000010000 */
[----:B---3--:R-:W-:-:S06]  /*a970*/  FADD.FTZ R4, R110, R7 ;  /* 0x000000076e047221 */ /* 0x008fcc0000010000 */
[----:B------:R-:W1:Y:S08]  /*a980*/  MUFU.EX2 R76, R76 ;  /* 0x0000004c004c7308 */ /* 0x000e700000000800 */
[----:B------:R-:W3:Y:S08]  /*a990*/  MUFU.EX2 R6, R115 ;  /* 0x0000007300067308 */ /* 0x000ef00000000800 */
[----:B------:R-:W-:Y:S08]  /*a9a0*/  MUFU.EX2 R80, R80 ;  /* 0x0000005000507308 */ /* 0x000ff00000000800 */
[----:B------:R-:W2:Y:S08]  /*a9b0*/  MUFU.EX2 R77, R77 ;  /* 0x0000004d004d7308 */ /* 0x000eb00000000800 */
[----:B------:R-:W-:Y:S08]  /*a9c0*/  MUFU.EX2 R118, R118 ;  /* 0x0000007600767308 */ /* 0x000ff00000000800 */
[----:B------:R-:W2:Y:S01]  /*a9d0*/  MUFU.EX2 R119, R119 ;  /* 0x0000007700777308 */ /* 0x000ea20000000800 */
[----:B----4-:R-:W-:Y:S01]  /*a9e0*/  FADD.FTZ R8, R72, R9 ;  /* 0x0000000948087221 */ /* 0x010fe20000010000 */
[----:B------:R-:W-:Y:S01]  /*a9f0*/  FADD.FTZ R4, R111, R4 ;  /* 0x000000046f047221 */ /* 0x000fe20000010000 */
[----:B------:R-:W-:-:S02]  /*aa00*/  F2FP.BF16.F32.PACK_AB R24, R35, R34 ;  /* 0x000000222318723e */ /* 0x000fc400000010ff */
[----:B------:R-:W-:Y:S01]  /*aa10*/  F2FP.BF16.F32.PACK_AB R26, R49, R45 ;  /* 0x0000002d311a723e */ /* 0x000fe200000010ff */
[----:B0-----:R-:W-:Y:S01]  /*aa20*/  FADD.FTZ R7, R73, R8 ;  /* 0x0000000849077221 */ /* 0x001fe20000010000 */
[----:B------:R-:W-:Y:S01]  /*aa30*/  F2FP.BF16.F32.PACK_AB R27, R62, R59 ;  /* 0x0000003b3e1b723e */ /* 0x000fe200000010ff */
[----:B------:R-:W-:Y:S01]  /*aa40*/  FADD.FTZ R9, R5, R4 ;  /* 0x0000000405097221 */ /* 0x000fe20000010000 */
[----:B------:R-:W-:Y:S02]  /*aa50*/  F2FP.BF16.F32.PACK_AB R36, R37, R36 ;  /* 0x000000242524723e */ /* 0x000fe400000010ff */
[----:B------:R-:W-:Y:S02]  /*aa60*/  F2FP.BF16.F32.PACK_AB R38, R40, R38 ;  /* 0x000000262826723e */ /* 0x000fe400000010ff */
[----:B------:R-:W-:Y:S02]  /*aa70*/  F2FP.BF16.F32.PACK_AB R37, R66, R63 ;  /* 0x0000003f4225723e */ /* 0x000fe400000010ff */
[----:B------:R-:W-:-:S02]  /*aa80*/  F2FP.BF16.F32.PACK_AB R39, R78, R67 ;  /* 0x000000434e27723e */ /* 0x000fc400000010ff */
[----:B------:R-:W-:Y:S02]  /*aa90*/  F2FP.BF16.F32.PACK_AB R44, R44, R41 ;  /* 0x000000292c2c723e */ /* 0x000fe400000010ff */
[----:B------:R-:W-:Y:S02]  /*aaa0*/  F2FP.BF16.F32.PACK_AB R46, R52, R48 ;  /* 0x00000030342e723e */ /* 0x000fe400000010ff */
[----:B------:R-:W-:Y:S02]  /*aab0*/  F2FP.BF16.F32.PACK_AB R45, R75, R74 ;  /* 0x0000004a4b2d723e */ /* 0x000fe400000010ff */
[----:B------:R-:W-:Y:S02]  /*aac0*/  F2FP.BF16.F32.PACK_AB R47, R71, R70 ;  /* 0x00000046472f723e */ /* 0x000fe400000010ff */
[----:B------:R-:W-:Y:S02]  /*aad0*/  F2FP.BF16.F32.PACK_AB R56, R56, R53 ;  /* 0x000000353838723e */ /* 0x000fe400000010ff */
[----:B------:R-:W-:-:S02]  /*aae0*/  F2FP.BF16.F32.PACK_AB R66, R127, R65 ;  /* 0x000000417f42723e */ /* 0x000fc400000010ff */
[----:B------:R-:W-:Y:S01]  /*aaf0*/  F2FP.BF16.F32.PACK_AB R59, R95, R94 ;  /* 0x0000005e5f3b723e */ /* 0x000fe200000010ff */
[----:B------:R-:W-:Y:S01]  /*ab00*/  STSM.16.M88.4 [R81], R24 ;  /* 0x0000001851007844 */ /* 0x000fe20000000200 */
[----:B------:R-:W-:Y:S01]  /*ab10*/  F2FP.BF16.F32.PACK_AB R64, R64, R61 ;  /* 0x0000003d4040723e */ /* 0x000fe200000010ff */
[----:B-1----:R-:W-:Y:S01]  /*ab20*/  FADD.FTZ R11, R76, R7 ;  /* 0x000000074c0b7221 */ /* 0x002fe20000010000 */
[----:B------:R-:W-:Y:S01]  /*ab30*/  F2FP.BF16.F32.PACK_AB R65, R99, R98 ;  /* 0x000000626341723e */ /* 0x000fe200000010ff */
[----:B---3--:R-:W-:Y:S01]  /*ab40*/  FADD.FTZ R9, R6, R9 ;  /* 0x0000000906097221 */ /* 0x008fe20000010000 */
[----:B------:R-:W-:Y:S02]  /*ab50*/  F2FP.BF16.F32.PACK_AB R67, R103, R102 ;  /* 0x000000666743723e */ /* 0x000fe400000010ff */
[----:B------:R-:W-:Y:S01]  /*ab60*/  F2FP.BF16.F32.PACK_AB R70, R72, R69 ;  /* 0x000000454846723e */ /* 0x000fe200000010ff */
[----:B------:R-:W-:Y:S01]  /*ab70*/  STSM.16.M88.4 [R156+0x6000], R36 ;  /* 0x006000249c007844 */ /* 0x000fe20000000200 */
[----:B------:R-:W-:-:S02]  /*ab80*/  F2FP.BF16.F32.PACK_AB R68, R104, R68 ;  /* 0x000000446844723e */ /* 0x000fc400000010ff */
[----:B------:R-:W-:Y:S02]  /*ab90*/  F2FP.BF16.F32.PACK_AB R69, R107, R106 ;  /* 0x0000006a6b45723e */ /* 0x000fe400000010ff */
[----:B------:R-:W-:Y:S02]  /*aba0*/  F2FP.BF16.F32.PACK_AB R71, R111, R110 ;  /* 0x0000006e6f47723e */ /* 0x000fe400000010ff */
[----:B------:R-:W-:Y:S01]  /*abb0*/  F2FP.BF16.F32.PACK_AB R5, R6, R5 ;  /* 0x000000050605723e */ /* 0x000fe200000010ff */
[----:B------:R-:W-:Y:S01]  /*abc0*/  STSM.16.M88.4 [R155+0x6000], R44 ;  /* 0x0060002c9b007844 */ /* 0x000fe20000000200 */
[----:B------:R-:W-:Y:S02]  /*abd0*/  F2FP.BF16.F32.PACK_AB R4, R76, R73 ;  /* 0x000000494c04723e */ /* 0x000fe400000010ff */
[----:B--2---:R-:W-:Y:S02]  /*abe0*/  F2FP.BF16.F32.PACK_AB R6, R77, R80 ;  /* 0x000000504d06723e */ /* 0x004fe400000010ff */
[----:B------:R-:W-:Y:S01]  /*abf0*/  F2FP.BF16.F32.PACK_AB R7, R119, R118 ;  /* 0x000000767707723e */ /* 0x000fe200000010ff */
[----:B------:R-:W-:Y:S04]  /*ac00*/  STSM.16.M88.4 [R154+0x2a800], R56 ;  /* 0x02a800389a007844 */ /* 0x000fe80000000200 */
[----:B------:R-:W-:Y:S04]  /*ac10*/  STSM.16.M88.4 [R13], R64 ;  /* 0x000000400d007844 */ /* 0x000fe80000000200 */
[----:B------:R-:W-:Y:S04]  /*ac20*/  STSM.16.M88.4 [R156+0xc000], R68 ;  /* 0x00c000449c007844 */ /* 0x000fe80000000200 */
[----:B------:R0:W-:Y:S01]  /*ac30*/  STSM.16.M88.4 [R155+0xc000], R4 ;  /* 0x00c000049b007844 */ /* 0x0001e20000000200 */
[----:B------:R1:W-:Y:S06]  /*ac40*/  MEMBAR.ALL.CTA ;  /* 0x0000000000007992 */ /* 0x0003ec0000008000 */
[----:B-1----:R-:W1:Y:S01]  /*ac50*/  FENCE.VIEW.ASYNC.S ;  /* 0x00000000000073c6 */ /* 0x002e620000000000 */
[----:B------:R-:W-:Y:S01]  /*ac60*/  ISETP.GE.AND P2, PT, R126, 0xc1, PT ;  /* 0x000000c17e00780c */ /* 0x000fe20003f46270 */
[----:B------:R-:W-:-:S02]  /*ac70*/  IMAD.MOV.U32 R151, RZ, RZ, RZ ;  /* 0x000000ffff977224 */ /* 0x000fc400078e00ff */
[----:B------:R-:W-:Y:S01]  /*ac80*/  FADD.FTZ R80, R80, R11 ;  /* 0x0000000b50507221 */ /* 0x000fe20000010000 */
[----:B------:R-:W-:Y:S01]  /*ac90*/  FADD.FTZ R118, R118, R9 ;  /* 0x0000000976767221 */ /* 0x000fe20000010000 */
[--C-:B------:R-:W-:Y:S01]  /*aca0*/  IMAD.MOV.U32 R150, RZ, RZ, R151.reuse ;  /* 0x000000ffff967224 */ /* 0x100fe200078e0097 */
[----:B------:R-:W-:Y:S02]  /*acb0*/  MOV R144, R151 ;  /* 0x0000009700907202 */ /* 0x000fe40000000f00 */
[----:B------:R-:W-:Y:S01]  /*acc0*/  FADD.FTZ R11, R119, R118 ;  /* 0x00000076770b7221 */ /* 0x000fe20000010000 */
[--C-:B------:R-:W-:Y:S02]  /*acd0*/  IMAD.MOV.U32 R149, RZ, RZ, R151.reuse ;  /* 0x000000ffff957224 */ /* 0x100fe400078e0097 */
[--C-:B------:R-:W-:Y:S02]  /*ace0*/  IMAD.MOV.U32 R148, RZ, RZ, R151.reuse ;  /* 0x000000ffff947224 */ /* 0x100fe400078e0097 */
[----:B0-----:R-:W-:Y:S01]  /*acf0*/  FADD.FTZ R4, R77, R80 ;  /* 0x000000504d047221 */ /* 0x001fe20000010000 */
        /* <DEDUP_REMOVED lines=26> */
[----:B------:R-:W-:Y:S01]  /*aea0*/  IMAD.MOV.U32 R120, RZ, RZ, R151 ;  /* 0x000000ffff787224 */ /* 0x000fe200078e0097 */
[----:B-1----:R-:W-:Y:S01]  /*aeb0*/  NOP ;  /* 0x0000000000007918 */ /* 0x002fe20000000000 */
[----:B------:R-:W-:Y:S05]  /*aec0*/  @!P2 BRA `(.L_x_411) ;  /* 0x0000002c00cca947 */ /* 0x000fea0003800000 */
[----:B------:R-:W2:Y:S01]  /*aed0*/  LDL.LU R105, [R1+0x54] ;  /* 0x0000540001697983 */ /* 0x000ea20000300800 */
[----:B------:R-:W-:Y:S01]  /*aee0*/  IMAD.MOV.U32 R5, RZ, RZ, R10 ;  /* 0x000000ffff057224 */ /* 0x000fe200078e000a */
[----:B------:R-:W-:Y:S01]  /*aef0*/  CS2R R150, SRZ ;  /* 0x0000000000967805 */ /* 0x000fe2000001ff00 */
[----:B------:R-:W-:Y:S01]  /*af00*/  IMAD.MOV.U32 R9, RZ, RZ, R0 ;  /* 0x000000ffff097224 */ /* 0x000fe200078e0000 */
[----:B------:R-:W-:Y:S01]  /*af10*/  CS2R R148, SRZ ;  /* 0x0000000000947805 */ /* 0x000fe2000001ff00 */
[----:B------:R-:W-:Y:S01]  /*af20*/  IMAD.MOV.U32 R6, RZ, RZ, R153 ;  /* 0x000000ffff067224 */ /* 0x000fe200078e0099 */
[----:B------:R-:W-:Y:S01]  /*af30*/  CS2R R146, SRZ ;  /* 0x0000000000927805 */ /* 0x000fe2000001ff00 */
[----:B------:R-:W-:Y:S01]  /*af40*/  IMAD.MOV.U32 R7, RZ, RZ, R22 ;  /* 0x000000ffff077224 */ /* 0x000fe200078e0016 */
        /* <DEDUP_REMOVED lines=12> */
[----:B------:R-:W-:Y:S01]  /*b010*/  CS2R R120, SRZ ;  /* 0x0000000000787805 */ /* 0x000fe2000001ff00 */
[----:B--2---:R-:W-:-:S07]  /*b020*/  VIADD R8, R105, 0xfffffffe ;  /* 0xfffffffe69087836 */ /* 0x004fce0000000000 */
.L_x_422:
[----:B------:R-:W2:Y:S01]  /*b030*/  LDL R0, [R1+0x30] ;  /* 0x0000300001007983 */ /* 0x000ea20000100800 */
[----:B------:R-:W-:Y:S01]  /*b040*/  VIADD R22, R7, 0x1 ;  /* 0x0000000107167836 */ /* 0x000fe20000000000 */
[----:B------:R-:W-:Y:S05]  /*b050*/  YIELD ;  /* 0x0000000000007946 */ /* 0x000fea0003800000 */
[----:B------:R-:W-:-:S04]  /*b060*/  ISETP.NE.AND P3, PT, R22, 0x2, PT ;  /* 0x000000021600780c */ /* 0x000fc80003f65270 */
[----:B------:R-:W-:Y:S02]  /*b070*/  SEL R153, RZ, 0x1, P3 ;  /* 0x00000001ff997807 */ /* 0x000fe40001800000 */
[----:B------:R-:W-:Y:S02]  /*b080*/  SEL R22, R22, RZ, P3 ;  /* 0x000000ff16167207 */ /* 0x000fe40001800000 */
[----:B------:R-:W-:Y:S02]  /*b090*/  LOP3.LUT R153, R6, R153, RZ, 0x3c, !PT ;  /* 0x0000009906997212 */ /* 0x000fe400078e3cff */
[----:B--2---:R-:W-:-:S13]  /*b0a0*/  ISETP.NE.AND P2, PT, R0, RZ, PT ;  /* 0x000000ff0000720c */ /* 0x004fda0003f45270 */
[----:B------:R-:W-:Y:S05]  /*b0b0*/  @P2 BRA `(.L_x_412) ;  /* 0x0000000000302947 */ /* 0x000fea0003800000 */
[----:B------:R-:W-:Y:S05]  /*b0c0*/  @!P0 BRA `(.L_x_413) ;  /* 0x0000000000048947 */ /* 0x000fea0003800000 */
[----:B------:R-:W-:Y:S01]  /*b0d0*/  BPT.TRAP 0x1 ;  /* 0x000000040000795c */ /* 0x000fe20000300000 */
.L_x_413:
[----:B------:R-:W-:Y:S01]  /*b0e0*/  IMAD R0, R22, 0x8, R2 ;  /* 0x0000000816007824 */ /* 0x000fe200078e0202 */
[----:B------:R-:W-:-:S04]  /*b0f0*/  SHF.L.U32 R3, R153, 0x1f, RZ ;  /* 0x0000001f99037819 */ /* 0x000fc800000006ff */
[----:B------:R0:W1:Y:S01]  /*b100*/  SYNCS.PHASECHK.TRANS64.TRYWAIT P3, [R0+URZ+0x30830], R3 ;  /* 0x03083003000075a7 */ /* 0x000062000806017f */
[----:B------:R-:W-:Y:S05]  /*b110*/  @!P0 BRA `(.L_x_414) ;  /* 0x0000000000048947 */ /* 0x000fea0003800000 */
[----:B------:R-:W-:Y:S01]  /*b120*/  BPT.TRAP 0x1 ;  /* 0x000000040000795c */ /* 0x000fe20000300000 */
.L_x_414:
[----:B------:R-:W-:Y:S04]  /*b130*/  BSSY B0, `(.L_x_412) ;  /* 0x0000004000007945 */ /* 0x000fe80003800000 */
[----:B-1----:R-:W-:Y:S05]  /*b140*/  @P3 BRA `(.L_x_415) ;  /* 0x0000000000083947 */ /* 0x002fea0003800000 */
[----:B------:R-:W1:Y:S02]  /*b150*/  SYNCS.PHASECHK.TRANS64.TRYWAIT P3, [R0+URZ+0x30830], R3 ;  /* 0x03083003000075a7 */ /* 0x000e64000806017f */
[----:B-1----:R-:W-:Y:S05]  /*b160*/  @!P3 BRA `(.L_x_416) ;  /* 0x000000a400c4b947 */ /* 0x002fea0003800000 */
.L_x_415:
[----:B------:R-:W-:Y:S05]  /*b170*/  BSYNC B0 ;  /* 0x0000000000007941 */ /* 0x000fea0003800000 */
.L_x_412:
[----:B01----:R-:W2:Y:S04]  /*b180*/  LDL R3, [R1+0x34] ;  /* 0x0000340001037983 */ /* 0x003ea80000100800 */
[----:B------:R-:W3:Y:S01]  /*b190*/  LDL.64 R24, [R1+0x8] ;  /* 0x0000080001187983 */ /* 0x000ee20000100a00 */
[----:B------:R-:W-:Y:S05]  /*b1a0*/  WARPSYNC.ALL ;  /* 0x0000000000007948 */ /* 0x000fea0003800000 */
[----:B------:R-:W-:Y:S01]  /*b1b0*/  IMAD.MOV.U32 R13, RZ, RZ, 0x40000040 ;  /* 0x40000040ff0d7424 */ /* 0x000fe200078e00ff */
[----:B------:R-:W0:Y:S04]  /*b1c0*/  S2R R0, SR_TID.X ;  /* 0x0000000000007919 */ /* 0x000e280000002100 */
[----:B------:R-:W-:-:S02]  /*b1d0*/  R2UR UR7, R13 ;  /* 0x000000000d0772ca */ /* 0x000fc400000e0000 */
[----:B------:R-:W-:Y:S01]  /*b1e0*/  R2UR UR19, R13 ;  /* 0x000000000d1372ca */ /* 0x000fe200000e0000 */
[----:B------:R-:W-:-:S05]  /*b1f0*/  IMAD.MOV.U32 R21, RZ, RZ, 0x40000040 ;  /* 0x40000040ff157424 */ /* 0x000fca00078e00ff */
[----:B------:R-:W-:Y:S02]  /*b200*/  R2UR UR15, R21 ;  /* 0x00000000150f72ca */ /* 0x000fe400000e0000 */
[----:B0-----:R-:W-:-:S05]  /*b210*/  SHF.R.U32.HI R0, RZ, 0x7, R0 ;  /* 0x00000007ff007819 */ /* 0x001fca0000011600 */
[----:B------:R-:W-:Y:S02]  /*b220*/  VIADD R0, R0, 0x8 ;  /* 0x0000000800007836 */ /* 0x000fe40000000000 */
[----:B------:R-:W-:Y:S02]  /*b230*/  IMAD.MOV.U32 R15, RZ, RZ, 0x40000040 ;  /* 0x40000040ff0f7424 */ /* 0x000fe400078e00ff */
[----:B--2---:R-:W-:-:S04]  /*b240*/  IMAD R12, R22, 0x600, R3 ;  /* 0x00000600160c7824 */ /* 0x004fc800078e0203 */
[C---:B------:R-:W-:Y:S01]  /*b250*/  VIADD R14, R12.reuse, 0x2 ;  /* 0x000000020c0e7836 */ /* 0x040fe20000000000 */
[C---:B------:R-:W-:Y:S01]  /*b260*/  R2UR UR6, R12.reuse ;  /* 0x000000000c0672ca */ /* 0x040fe200000e0000 */
[C---:B------:R-:W-:Y:S02]  /*b270*/  VIADD R20, R12.reuse, 0x4 ;  /* 0x000000040c147836 */ /* 0x040fe40000000000 */
[----:B------:R-:W-:-:S05]  /*b280*/  VIADD R12, R12, 0x6 ;  /* 0x000000060c0c7836 */ /* 0x000fca0000000000 */
[----:B------:R-:W-:Y:S02]  /*b290*/  R2UR UR18, R12 ;  /* 0x000000000c1272ca */ /* 0x000fe400000e0000 */
[----:B------:R-:W2:Y:S01]  /*b2a0*/  LDL.64 R12, [R1+0x20] ;  /* 0x00002000010c7983 */ /* 0x000ea20000100a00 */
[----:B------:R-:W-:-:S03]  /*b2b0*/  R2UR UR14, R20 ;  /* 0x00000000140e72ca */ /* 0x000fc600000e0000 */
[----:B------:R-:W4:Y:S01]  /*b2c0*/  LDL.64 R20, [R1+0x18] ;  /* 0x0000180001147983 */ /* 0x000f220000100a00 */
[----:B---3--:R-:W-:Y:S02]  /*b2d0*/  R2UR UR4, R24 ;  /* 0x00000000180472ca */ /* 0x008fe400000e0000 */
[----:B------:R-:W-:Y:S01]  /*b2e0*/  R2UR UR5, R25 ;  /* 0x00000000190572ca */ /* 0x000fe200000e0000 */
[----:B------:R0:W-:Y:S06]  /*b2f0*/  BAR.SYNC.DEFER_BLOCKING R0, 0x100 ;  /* 0x000400000000751d */ /* 0x0001ec0000010000 */
[----:B------:R-:W-:-:S06]  /*b300*/  WARPGROUP.ARRIVE ;  /* 0x00000000000079c5 */ /* 0x000fcc0000000000 */
[----:B------:R-:W-:Y:S01]  /*b310*/  HGMMA.64x192x16.F32.BF16 R24, gdesc[UR4], RZ, !UPT, gsb0 ;  /* 0x02e00000041879f0 */ /* 0x000fe2000c0018ff */
[----:B------:R-:W-:Y:S02]  /*b320*/  R2UR UR10, R14 ;  /* 0x000000000e0a72ca */ /* 0x000fe400000e0000 */
[----:B------:R-:W-:Y:S02]  /*b330*/  R2UR UR11, R15 ;  /* 0x000000000f0b72ca */ /* 0x000fe400000e0000 */
[----:B------:R-:W3:Y:S01]  /*b340*/  LDL.64 R14, [R1+0x10] ;  /* 0x00001000010e7983 */ /* 0x000ee20000100a00 */
[----:B------:R-:W-:Y:S02]  /*b350*/  WARPGROUP.DEPBAR.LE gsb0, 0x0 ;  /* 0x00008000000079c5 */ /* 0x000fe40000010000 */
[----:B------:R-:W-:Y:S01]  /*b360*/  WARPGROUP.ARRIVE ;  /* 0x00000000000079c5 */ /* 0x000fe20000000000 */
[----:B--2---:R-:W-:Y:S02]  /*b370*/  R2UR UR8, R12 ;  /* 0x000000000c0872ca */ /* 0x004fe400000e0000 */
[----:B------:R-:W-:-:S13]  /*b380*/  R2UR UR9, R13 ;  /* 0x000000000d0972ca */ /* 0x000fda00000e0000 */
[----:B------:R-:W-:Y:S01]  /*b390*/  HGMMA.64x192x16.F32.BF16 R24, gdesc[UR8], R24, gsb0 ;  /* 0x02e00000081879f0 */ /* 0x000fe20008001818 */
[----:B----4-:R-:W-:Y:S02]  /*b3a0*/  R2UR UR12, R20 ;  /* 0x00000000140c72ca */ /* 0x010fe400000e0000 */
[----:B------:R-:W-:Y:S02]  /*b3b0*/  R2UR UR13, R21 ;  /* 0x00000000150d72ca */ /* 0x000fe400000e0000 */
[----:B---3--:R-:W-:Y:S02]  /*b3c0*/  R2UR UR16, R14 ;  /* 0x000000000e1072ca */ /* 0x008fe400000e0000 */
[----:B------:R-:W-:Y:S01]  /*b3d0*/  R2UR UR17, R15 ;  /* 0x000000000f1172ca */ /* 0x000fe200000e0000 */
[----:B------:R-:W-:Y:S02]  /*b3e0*/  WARPGROUP.DEPBAR.LE gsb0, 0x0 ;  /* 0x00008000000079c5 */ /* 0x000fe40000010000 */
[----:B------:R-:W-:-:S10]  /*b3f0*/  WARPGROUP.ARRIVE ;  /* 0x00000000000079c5 */ /* 0x000fd40000000000 */
[----:B------:R-:W-:Y:S03]  /*b400*/  HGMMA.64x192x16.F32.BF16 R24, gdesc[UR12], R24, gsb0 ;  /* 0x02e000000c1879f0 */ /* 0x000fe60008001818 */
[----:B------:R-:W-:Y:S02]  /*b410*/  WARPGROUP.DEPBAR.LE gsb0, 0x0 ;  /* 0x00008000000079c5 */ /* 0x000fe40000010000 */
[----:B------:R-:W-:-:S15]  /*b420*/  WARPGROUP.ARRIVE ;  /* 0x00000000000079c5 */ /* 0x000fde0000000000 */
[----:B------:R-:W-:Y:S03]  /*b430*/  HGMMA.64x192x16.F32.BF16 R24, gdesc[UR16], R24, gsb0 ;  /* 0x02e00000101879f0 */ /* 0x000fe60008001818 */
[----:B------:R-:W-:Y:S02]  /*b440*/  WARPGROUP.DEPBAR.LE gsb0, 0x0 ;  /* 0x00008000000079c5 */ /* 0x000fe40000010000 */
[----:B0-----:R-:W-:Y:S05]  /*b450*/  @P2 BRA `(.L_x_417) ;  /* 0x0000000000302947 */ /* 0x001fea0003800000 */
[----:B------:R-:W-:Y:S05]  /*b460*/  @!P0 BRA `(.L_x_418) ;  /* 0x0000000000048947 */ /* 0x000fea0003800000 */
[----:B------:R-:W-:Y:S01]  /*b470*/  BPT.TRAP 0x1 ;  /* 0x000000040000795c */ /* 0x000fe20000300000 */
.L_x_418:
[----:B------:R-:W-:Y:S01]  /*b480*/  SHF.L.U32 R0, R6, 0x1f, RZ ;  /* 0x0000001f06007819 */ /* 0x000fe200000006ff */
[----:B------:R-:W-:-:S04]  /*b490*/  IMAD R3, R7, 0x8, R2 ;  /* 0x0000000807037824 */ /* 0x000fc800078e0202 */
[----:B------:R0:W1:Y:S01]  /*b4a0*/  SYNCS.PHASECHK.TRANS64.TRYWAIT P2, [R3+URZ+0x30850], R0 ;  /* 0x03085000030075a7 */ /* 0x000062000804017f */
[----:B------:R-:W-:Y:S05]  /*b4b0*/  @!P0 BRA `(.L_x_419) ;  /* 0x0000000000048947 */ /* 0x000fea0003800000 */
[----:B------:R-:W-:Y:S01]  /*b4c0*/  BPT.TRAP 0x1 ;  /* 0x000000040000795c */ /* 0x000fe20000300000 */
.L_x_419:
[----:B------:R-:W-:Y:S04]  /*b4d0*/  BSSY B0, `(.L_x_417) ;  /* 0x0000004000007945 */ /* 0x000fe80003800000 */
[----:B-1----:R-:W-:Y:S05]  /*b4e0*/  @P2 BRA `(.L_x_420) ;  /* 0x0000000000082947 */ /* 0x002fea0003800000 */
[----:B------:R-:W1:Y:S02]  /*b4f0*/  SYNCS.PHASECHK.TRANS64.TRYWAIT P2, [R3+URZ+0x30850], R0 ;  /* 0x03085000030075a7 */ /* 0x000e64000804017f */
[----:B-1----:R-:W-:Y:S05]  /*b500*/  @!P2 BRA `(.L_x_421) ;  /* 0x000000a000f0a947 */ /* 0x002fea0003800000 */
.L_x_420:
[----:B------:R-:W-:Y:S05]  /*b510*/  BSYNC B0 ;  /* 0x0000000000007941 */ /* 0x000fea0003800000 */
.L_x_417:
[----:B01----:R-:W-:Y:S01]  /*b520*/  FMNMX.FTZ R0, R24, R9, !PT ;  /* 0x0000000918007209 */ /* 0x003fe20007810000 */
[----:B------:R-:W2:Y:S01]  /*b530*/  LDL R20, [R1+0x2c] ;  /* 0x00002c0001147983 */ /* 0x000ea20000100800 */
[----:B------:R-:W-:Y:S01]  /*b540*/  FMNMX.FTZ R10, R26, R5, !PT ;  /* 0x000000051a0a7209 */ /* 0x000fe20007810000 */
[----:B------:R-:W-:Y:S05]  /*b550*/  WARPSYNC.ALL ;  /* 0x0000000000007948 */ /* 0x000fea0003800000 */
[----:B------:R-:W-:Y:S01]  /*b560*/  FMNMX.FTZ R0, R25, R0, !PT ;  /* 0x0000000019007209 */ /* 0x000fe20007810000 */
[----:B------:R-:W-:Y:S01]  /*b570*/  ULDC UR4, c[0x0][0x988] ;  /* 0x0002620000047ab9 */ /* 0x000fe20000000800 */
[----:B------:R-:W-:Y:S01]  /*b580*/  FMNMX.FTZ R10, R27, R10, !PT ;  /* 0x0000000a1b0a7209 */ /* 0x000fe20007810000 */
[----:B------:R-:W-:Y:S01]  /*b590*/  IMAD.MOV.U32 R13, RZ, RZ, 0x40000040 ;  /* 0x40000040ff0d7424 */ /* 0x000fe200078e00ff */
[----:B------:R-:W-:Y:S01]  /*b5a0*/  FMNMX.FTZ R0, R28, R0, !PT ;  /* 0x000000001c007209 */ /* 0x000fe20007810000 */
[----:B------:R-:W-:Y:S01]  /*b5b0*/  WARPGROUP.ARRIVE ;  /* 0x00000000000079c5 */ /* 0x000fe20000000000 */
[----:B------:R-:W-:Y:S01]  /*b5c0*/  FMNMX.FTZ R10, R30, R10, !PT ;  /* 0x0000000a1e0a7209 */ /* 0x000fe20007810000 */
[----:B------:R-:W-:Y:S01]  /*b5d0*/  IMAD.MOV.U32 R15, RZ, RZ, 0x40000040 ;  /* 0x40000040ff0f7424 */ /* 0x000fe200078e00ff */
        /* <DEDUP_REMOVED lines=90> */
[C---:B------:R-:W-:Y:S01]  /*bb80*/  R2UR UR7, R13.reuse ;  /* 0x000000000d0772ca */ /* 0x040fe200000e0000 */
[----:B------:R-:W0:Y:S01]  /*bb90*/  SHFL.BFLY PT, R3, R0, 0x2, 0x1f ;  /* 0x0c401f0000037f89 */ /* 0x000e2200000e0000 */
[----:B------:R-:W-:-:S02]  /*bba0*/  R2UR UR5, R13 ;  /* 0x000000000d0572ca */ /* 0x000fc400000e0000 */
[C---:B------:R-:W-:Y:S01]  /*bbb0*/  R2UR UR11, R15.reuse ;  /* 0x000000000f0b72ca */ /* 0x040fe200000e0000 */
[----:B------:R-:W1:Y:S01]  /*bbc0*/  SHFL.BFLY PT, R12, R10, 0x2, 0x1f ;  /* 0x0c401f000a0c7f89 */ /* 0x000e6200000e0000 */
[C---:B------:R-:W-:Y:S02]  /*bbd0*/  R2UR UR15, R15.reuse ;  /* 0x000000000f0f72ca */ /* 0x040fe400000e0000 */
[C---:B------:R-:W-:Y:S02]  /*bbe0*/  R2UR UR19, R15.reuse ;  /* 0x000000000f1372ca */ /* 0x040fe400000e0000 */
[C---:B------:R-:W-:Y:S02]  /*bbf0*/  R2UR UR23, R15.reuse ;  /* 0x000000000f1772ca */ /* 0x040fe400000e0000 */
[C---:B------:R-:W-:Y:S02]  /*bc00*/  R2UR UR27, R15.reuse ;  /* 0x000000000f1b72ca */ /* 0x040fe400000e0000 */
[----:B------:R-:W-:-:S02]  /*bc10*/  R2UR UR31, R15 ;  /* 0x000000000f1f72ca */ /* 0x000fc400000e0000 */
[C---:B------:R-:W-:Y:S02]  /*bc20*/  R2UR UR35, R15.reuse ;  /* 0x000000000f2372ca */ /* 0x040fe400000e0000 */
[C---:B------:R-:W-:Y:S02]  /*bc30*/  R2UR UR43, R15.reuse ;  /* 0x000000000f2b72ca */ /* 0x040fe400000e0000 */
[C---:B------:R-:W-:Y:S02]  /*bc40*/  R2UR UR47, R15.reuse ;  /* 0x000000000f2f72ca */ /* 0x040fe400000e0000 */
[----:B------:R-:W-:Y:S01]  /*bc50*/  R2UR UR51, R15 ;  /* 0x000000000f3372ca */ /* 0x000fe200000e0000 */
[----:B------:R-:W-:Y:S01]  /*bc60*/  IMAD.MOV.U32 R15, RZ, RZ, 0x40000040 ;  /* 0x40000040ff0f7424 */ /* 0x000fe200078e00ff */
[----:B------:R-:W-:Y:S01]  /*bc70*/  R2UR UR55, R13 ;  /* 0x000000000d3772ca */ /* 0x000fe200000e0000 */
[----:B------:R-:W-:Y:S01]  /*bc80*/  IMAD.MOV.U32 R13, RZ, RZ, 0x40000040 ;  /* 0x40000040ff0d7424 */ /* 0x000fe200078e00ff */
[----:B0-----:R-:W-:-:S02]  /*bc90*/  FMNMX.FTZ R0, R0, R3, !PT ;  /* 0x0000000300007209 */ /* 0x001fc40007810000 */
[----:B------:R-:W-:Y:S01]  /*bca0*/  R2UR UR9, R15 ;  /* 0x000000000f0972ca */ /* 0x000fe200000e0000 */
[----:B------:R-:W-:Y:S01]  /*bcb0*/  IMAD.MOV.U32 R15, RZ, RZ, 0x40000040 ;  /* 0x40000040ff0f7424 */ /* 0x000fe200078e00ff */
[----:B-1----:R-:W-:Y:S01]  /*bcc0*/  FMNMX.FTZ R10, R10, R12, !PT ;  /* 0x0000000c0a0a7209 */ /* 0x002fe20007810000 */
[----:B------:R-:W0:Y:S01]  /*bcd0*/  SHFL.BFLY PT, R3, R0, 0x1, 0x1f ;  /* 0x0c201f0000037f89 */ /* 0x000e2200000e0000 */
[----:B------:R-:W-:Y:S01]  /*bce0*/  R2UR UR53, R13 ;  /* 0x000000000d3572ca */ /* 0x000fe200000e0000 */
[----:B------:R-:W-:Y:S01]  /*bcf0*/  @!P1 IMAD R13, R22, 0x8, R2 ;  /* 0x00000008160d9824 */ /* 0x000fe200078e0202 */
[----:B------:R-:W-:Y:S01]  /*bd00*/  R2UR UR13, R15 ;  /* 0x000000000f0d72ca */ /* 0x000fe200000e0000 */
[----:B------:R-:W1:Y:S01]  /*bd10*/  SHFL.BFLY PT, R12, R10, 0x1, 0x1f ;  /* 0x0c201f000a0c7f89 */ /* 0x000e6200000e0000 */
[----:B------:R-:W-:Y:S02]  /*bd20*/  IMAD.MOV.U32 R15, RZ, RZ, 0x40000040 ;  /* 0x40000040ff0f7424 */ /* 0x000fe400078e00ff */
[----:B------:R-:W-:-:S03]  /*bd30*/  @!P1 VIADD R13, R13, 0x30840 ;  /* 0x000308400d0d9836 */ /* 0x000fc60000000000 */
[----:B------:R-:W-:Y:S01]  /*bd40*/  R2UR UR17, R15 ;  /* 0x000000000f1172ca */ /* 0x000fe200000e0000 */
[----:B------:R-:W-:Y:S01]  /*bd50*/  IMAD.MOV.U32 R15, RZ, RZ, 0x40000040 ;  /* 0x40000040ff0f7424 */ /* 0x000fe200078e00ff */
[----:B------:R-:W-:-:S04]  /*bd60*/  @!P1 PRMT R13, RZ, 0x654, R13 ;  /* 0x00000654ff0d9816 */ /* 0x000fc8000000000d */
[----:B------:R-:W-:Y:S01]  /*bd70*/  R2UR UR21, R15 ;  /* 0x000000000f1572ca */ /* 0x000fe200000e0000 */
[----:B------:R-:W-:-:S05]  /*bd80*/  IMAD.MOV.U32 R15, RZ, RZ, 0x40000040 ;  /* 0x40000040ff0f7424 */ /* 0x000fca00078e00ff */
[----:B------:R-:W-:Y:S01]  /*bd90*/  R2UR UR25, R15 ;  /* 0x000000000f1972ca */ /* 0x000fe200000e0000 */
[----:B------:R-:W-:Y:S01]  /*bda0*/  IMAD.MOV.U32 R15, RZ, RZ, 0x40000040 ;  /* 0x40000040ff0f7424 */ /* 0x000fe200078e00ff */
[----:B0-----:R-:W-:Y:S01]  /*bdb0*/  FMNMX.FTZ R0, R0, R3, !PT ;  /* 0x0000000300007209 */ /* 0x001fe20007810000 */
[----:B------:R-:W-:Y:S01]  /*bdc0*/  IMAD.U32 R3, RZ, RZ, UR4 ;  /* 0x00000004ff037e24 */ /* 0x000fe2000f8e00ff */
[----:B-1----:R-:W-:-:S03]  /*bdd0*/  FMNMX.FTZ R10, R10, R12, !PT ;  /* 0x0000000c0a0a7209 */ /* 0x002fc60007810000 */
[CC--:B------:R-:W-:Y:S01]  /*bde0*/  FMUL.FTZ R6, R0.reuse, R3.reuse ;  /* 0x0000000300067220 */ /* 0x0c0fe20000410000 */
[----:B------:R-:W-:Y:S01]  /*bdf0*/  R2UR UR29, R15 ;  /* 0x000000000f1d72ca */ /* 0x000fe200000e0000 */
[----:B------:R-:W-:Y:S02]  /*be00*/  IMAD.MOV.U32 R15, RZ, RZ, 0x40000040 ;  /* 0x40000040ff0f7424 */ /* 0x000fe400078e00ff */
[----:B------:R-:W-:Y:S01]  /*be10*/  FADD.FTZ R9, -R0, R9 ;  /* 0x0000000900097221 */ /* 0x000fe20000010100 */
[-C--:B------:R-:W-:Y:S01]  /*be20*/  FMUL.FTZ R12, R10, R3.reuse ;  /* 0x000000030a0c7220 */ /* 0x080fe20000410000 */
[-CC-:B------:R-:W-:Y:S01]  /*be30*/  FFMA.FTZ R24, R24, R3.reuse, -R6.reuse ;  /* 0x0000000318187223 */ /* 0x180fe20000010806 */
[-C--:B------:R-:W-:Y:S01]  /*be40*/  FFMA.FTZ R25, R25, R3.reuse, -R6 ;  /* 0x0000000319197223 */ /* 0x080fe20000010806 */
[----:B------:R-:W-:Y:S01]  /*be50*/  R2UR UR33, R15 ;  /* 0x000000000f2172ca */ /* 0x000fe200000e0000 */
        /* <DEDUP_REMOVED lines=48> */
[----:B------:R-:W-:-:S02]  /*c160*/  VIADD R12, R2, 0x400 ;  /* 0x00000400020c7836 */ /* 0x000fc40000000000 */
[-C--:B------:R-:W-:Y:S01]  /*c170*/  FMUL.FTZ R9, R9, R3.reuse ;  /* 0x0000000309097220 */ /* 0x080fe20000410000 */
[----:B------:R-:W-:Y:S01]  /*c180*/  IMAD.MOV.U32 R15, RZ, RZ, 0x40000040 ;  /* 0x40000040ff0f7424 */ /* 0x000fe200078e00ff */
[----:B------:R-:W-:Y:S01]  /*c190*/  MUFU.EX2 R24, R24 ;  /* 0x0000001800187308 */ /* 0x000fe20000000800 */
[-C--:B------:R-:W-:Y:S01]  /*c1a0*/  FFMA.FTZ R28, R28, R3.reuse, -R6 ;  /* 0x000000031c1c7223 */ /* 0x080fe20000010806 */
[----:B------:R-:W-:Y:S01]  /*c1b0*/  SHF.R.U32.HI R12, RZ, 0x4, R12 ;  /* 0x00000004ff0c7819 */ /* 0x000fe2000001160c */
[-CC-:B------:R-:W-:Y:S01]  /*c1c0*/  FFMA.FTZ R29, R29, R3.reuse, -R6.reuse ;  /* 0x000000031d1d7223 */ /* 0x180fe20000010806 */
[----:B------:R-:W-:Y:S01]  /*c1d0*/  R2UR UR41, R15 ;  /* 0x000000000f2972ca */ /* 0x000fe200000e0000 */
[----:B------:R-:W-:Y:S01]  /*c1e0*/  IMAD.MOV.U32 R15, RZ, RZ, 0x40000040 ;  /* 0x40000040ff0f7424 */ /* 0x000fe200078e00ff */
[----:B------:R-:W-:Y:S01]  /*c1f0*/  LOP3.LUT R12, R12, 0x3fff, RZ, 0xc0, !PT ;  /* 0x00003fff0c0c7812 */ /* 0x000fe200078ec0ff */
[-CC-:B------:R-:W-:Y:S01]  /*c200*/  FFMA.FTZ R32, R32, R3.reuse, -R6.reuse ;  /* 0x0000000320207223 */ /* 0x180fe20000010806 */
[----:B------:R-:W0:Y:S01]  /*c210*/  MUFU.EX2 R9, R9 ;  /* 0x0000000900097308 */ /* 0x000e220000000800 */
[----:B------:R-:W-:Y:S01]  /*c220*/  FFMA.FTZ R33, R33, R3, -R6 ;  /* 0x0000000321217223 */ /* 0x000fe20000010806 */
[----:B------:R-:W-:Y:S01]  /*c230*/  R2UR UR45, R15 ;  /* 0x000000000f2d72ca */ /* 0x000fe200000e0000 */
[----:B------:R-:W-:-:S02]  /*c240*/  IMAD R12, R7, 0x600, R12 ;  /* 0x00000600070c7824 */ /* 0x000fc400078e020c */
[-CC-:B------:R-:W-:Y:S01]  /*c250*/  FFMA.FTZ R36, R36, R3.reuse, -R6.reuse ;  /* 0x0000000324247223 */ /* 0x180fe20000010806 */
[----:B------:R-:W-:Y:S02]  /*c260*/  IMAD.MOV.U32 R15, RZ, RZ, 0x40000040 ;  /* 0x40000040ff0f7424 */ /* 0x000fe400078e00ff */
[-CC-:B------:R-:W-:Y:S01]  /*c270*/  FFMA.FTZ R37, R37, R3.reuse, -R6.reuse ;  /* 0x0000000325257223 */ /* 0x180fe20000010806 */
[C---:B------:R-:W-:Y:S01]  /*c280*/  VIADD R14, R12.reuse, 0x80 ;  /* 0x000000800c0e7836 */ /* 0x040fe20000000000 */
[----:B------:R-:W-:Y:S01]  /*c290*/  R2UR UR6, R12 ;  /* 0x000000000c0672ca */ /* 0x000fe200000e0000 */
[----:B------:R-:W1:Y:S01]  /*c2a0*/  MUFU.EX2 R25, R25 ;  /* 0x0000001900197308 */ /* 0x000e620000000800 */
[----:B------:R-:W-:Y:S01]  /*c2b0*/  R2UR UR49, R15 ;  /* 0x000000000f3172ca */ /* 0x000fe200000e0000 */
[----:B------:R-:W-:Y:S01]  /*c2c0*/  FFMA.FTZ R40, R40, R3, -R6 ;  /* 0x0000000328287223 */ /* 0x000fe20000010806 */
[----:B------:R-:W-:Y:S01]  /*c2d0*/  R2UR UR10, R14 ;  /* 0x000000000e0a72ca */ /* 0x000fe200000e0000 */
[----:B------:R-:W-:-:S02]  /*c2e0*/  VIADD R14, R12, 0x100 ;  /* 0x000001000c0e7836 */ /* 0x000fc40000000000 */
[-CC-:B------:R-:W-:Y:S01]  /*c2f0*/  FFMA.FTZ R41, R41, R3.reuse, -R6.reuse ;  /* 0x0000000329297223 */ /* 0x180fe20000010806 */
[-CC-:B------:R-:W-:Y:S01]  /*c300*/  FFMA.FTZ R44, R44, R3.reuse, -R6.reuse ;  /* 0x000000032c2c7223 */ /* 0x180fe20000010806 */
[-CC-:B------:R-:W-:Y:S01]  /*c310*/  FFMA.FTZ R45, R45, R3.reuse, -R6.reuse ;  /* 0x000000032d2d7223 */ /* 0x180fe20000010806 */
[-CC-:B------:R-:W-:Y:S01]  /*c320*/  FFMA.FTZ R48, R48, R3.reuse, -R6.reuse ;  /* 0x0000000330307223 */ /* 0x180fe20000010806 */
[----:B------:R-:W-:Y:S01]  /*c330*/  R2UR UR14, R14 ;  /* 0x000000000e0e72ca */ /* 0x000fe200000e0000 */
[----:B------:R-:W-:Y:S02]  /*c340*/  VIADD R14, R12, 0x180 ;  /* 0x000001800c0e7836 */ /* 0x000fe40000000000 */
[-CC-:B------:R-:W-:Y:S01]  /*c350*/  FFMA.FTZ R49, R49, R3.reuse, -R6.reuse ;  /* 0x0000000331317223 */ /* 0x180fe20000010806 */
[-CC-:B------:R-:W-:Y:S01]  /*c360*/  FFMA.FTZ R52, R52, R3.reuse, -R6.reuse ;  /* 0x0000000334347223 */ /* 0x180fe20000010806 */
[-CC-:B------:R-:W-:Y:S01]  /*c370*/  FFMA.FTZ R53, R53, R3.reuse, -R6.reuse ;  /* 0x0000000335357223 */ /* 0x180fe20000010806 */
        /* <DEDUP_REMOVED lines=40> */
[----:B------:R-:W-:Y:S02]  /*c600*/  VIADD R12, R12, 0x580 ;  /* 0x000005800c0c7836 */ /* 0x000fe40000000000 */
[-CC-:B------:R-:W-:Y:S01]  /*c610*/  FFMA.FTZ R108, R108, R3.reuse, -R6.reuse ;  /* 0x000000036c6c7223 */ /* 0x180fe20000010806 */
[-CC-:B------:R-:W-:Y:S01]  /*c620*/  FFMA.FTZ R109, R109, R3.reuse, -R6.reuse ;  /* 0x000000036d6d7223 */ /* 0x180fe20000010806 */
[----:B------:R-:W-:Y:S01]  /*c630*/  R2UR UR50, R14 ;  /* 0x000000000e3272ca */ /* 0x000fe200000e0000 */
[-CC-:B------:R-:W-:Y:S01]  /*c640*/  FFMA.FTZ R112, R112, R3.reuse, -R6.reuse ;  /* 0x0000000370707223 */ /* 0x180fe20000010806 */
[----:B------:R-:W-:Y:S01]  /*c650*/  R2UR UR54, R12 ;  /* 0x000000000c3672ca */ /* 0x000fe200000e0000 */
[----:B--2---:R-:W-:Y:S02]  /*c660*/  VIADD R12, R20, 0x1e800 ;  /* 0x0001e800140c7836 */ /* 0x004fe40000000000 */
[-CC-:B------:R-:W-:Y:S01]  /*c670*/  FFMA.FTZ R113, R113, R3.reuse, -R6.reuse ;  /* 0x0000000371717223 */ /* 0x180fe20000010806 */
[-CC-:B------:R-:W-:Y:S01]  /*c680*/  FFMA.FTZ R116, R116, R3.reuse, -R6.reuse ;  /* 0x0000000374747223 */ /* 0x180fe20000010806 */
[-C--:B------:R-:W-:Y:S01]  /*c690*/  FFMA.FTZ R117, R117, R3.reuse, -R6 ;  /* 0x0000000375757223 */ /* 0x080fe20000010806 */
[----:B0-----:R-:W-:Y:S01]  /*c6a0*/  FFMA.FTZ R6, R9, R4, R24 ;  /* 0x0000000409067223 */ /* 0x001fe20000010018 */
[----:B------:R-:W-:Y:S01]  /*c6b0*/  SHF.R.U32.HI R12, RZ, 0x4, R12 ;  /* 0x00000004ff0c7819 */ /* 0x000fe2000001160c */
[----:B------:R-:W-:Y:S01]  /*c6c0*/  FADD.FTZ R5, -R10, R5 ;  /* 0x000000050a057221 */ /* 0x000fe20000010100 */
[C---:B-1----:R-:W-:Y:S01]  /*c6d0*/  F2FP.BF16.F32.PACK_AB R4, R25.reuse, R24 ;  /* 0x000000181904723e */ /* 0x042fe200000010ff */
[----:B------:R-:W-:Y:S01]  /*c6e0*/  FADD.FTZ R6, R25, R6 ;  /* 0x0000000619067221 */ /* 0x000fe20000010000 */
[----:B------:R-:W-:Y:S01]  /*c6f0*/  LOP3.LUT R12, R12, 0x3fff, RZ, 0xc0, !PT ;  /* 0x00003fff0c0c7812 */ /* 0x000fe200078ec0ff */
[----:B------:R-:W0:Y:S01]  /*c700*/  S2R R25, SR_TID.X ;  /* 0x0000000000197919 */ /* 0x000e220000002100 */
[----:B------:R-:W-:Y:S01]  /*c710*/  FMUL.FTZ R5, R5, R3 ;  /* 0x0000000305057220 */ /* 0x000fe20000410000 */
[----:B------:R-:W-:Y:S01]  /*c720*/  MUFU.EX2 R27, R27 ;  /* 0x0000001b001b7308 */ /* 0x000fe20000000800 */
[----:B------:R-:W-:-:S04]  /*c730*/  LOP3.LUT R12, R12, 0x10000, RZ, 0xfc, !PT ;  /* 0x000100000c0c7812 */ /* 0x000fc800078efcff */
[C---:B------:R-:W-:Y:S01]  /*c740*/  R2UR UR4, R12.reuse ;  /* 0x000000000c0472ca */ /* 0x040fe200000e0000 */
[----:B------:R-:W-:Y:S02]  /*c750*/  VIADD R14, R12, 0x2 ;  /* 0x000000020c0e7836 */ /* 0x000fe40000000000 */
[----:B------:R-:W-:Y:S03]  /*c760*/  MUFU.EX2 R20, R5 ;  /* 0x0000000500147308 */ /* 0x000fe60000000800 */
[----:B------:R-:W-:Y:S01]  /*c770*/  R2UR UR8, R14 ;  /* 0x000000000e0872ca */ /* 0x000fe200000e0000 */
[----:B------:R-:W-:-:S04]  /*c780*/  VIADD R14, R12, 0x4 ;  /* 0x000000040c0e7836 */ /* 0x000fc80000000000 */
[----:B------:R-:W1:Y:S01]  /*c790*/  MUFU.EX2 R5, R26 ;  /* 0x0000001a00057308 */ /* 0x000e620000000800 */
[----:B------:R-:W-:Y:S01]  /*c7a0*/  R2UR UR12, R14 ;  /* 0x000000000e0c72ca */ /* 0x000fe200000e0000 */
[----:B------:R-:W-:Y:S01]  /*c7b0*/  HGMMA.64x64x16.F32.BF16 R120, gdesc[UR4].tnspB, R120, gsb0 ;  /* 0x40e00000047879f0 */ /* 0x000fe20008001878 */
[----:B------:R-:W-:-:S05]  /*c7c0*/  VIADD R14, R12, 0x6 ;  /* 0x000000060c0e7836 */ /* 0x000fca0000000000 */
[----:B------:R-:W-:Y:S01]  /*c7d0*/  R2UR UR16, R14 ;  /* 0x000000000e1072ca */ /* 0x000fe200000e0000 */
[----:B------:R-:W-:Y:S01]  /*c7e0*/  VIADD R14, R12, 0x600 ;  /* 0x000006000c0e7836 */ /* 0x000fe20000000000 */
[----:B------:R-:W2:Y:S04]  /*c7f0*/  MUFU.EX2 R28, R28 ;  /* 0x0000001c001c7308 */ /* 0x000ea80000000800 */
[----:B------:R-:W-:Y:S01]  /*c800*/  R2UR UR20, R14 ;  /* 0x000000000e1472ca */ /* 0x000fe200000e0000 */
[----:B------:R-:W-:Y:S01]  /*c810*/  VIADD R14, R12, 0x602 ;  /* 0x000006020c0e7836 */ /* 0x000fe20000000000 */
[----:B0-----:R-:W-:Y:S01]  /*c820*/  SHF.R.U32.HI R24, RZ, 0x7, R25 ;  /* 0x00000007ff187819 */ /* 0x001fe20000011619 */
[----:B-1----:R-:W-:Y:S01]  /*c830*/  FFMA.FTZ R11, R20, R11, R5 ;  /* 0x0000000b140b7223 */ /* 0x002fe20000010005 */
[----:B------:R-:W-:Y:S01]  /*c840*/  ISETP.GE.U32.AND P2, PT, R25, 0x180, PT ;  /* 0x000001801900780c */ /* 0x000fe20003f46070 */
[----:B------:R-:W0:Y:S01]  /*c850*/  MUFU.EX2 R29, R29 ;  /* 0x0000001d001d7308 */ /* 0x000e220000000800 */
[----:B------:R-:W-:Y:S01]  /*c860*/  R2UR UR24, R14 ;  /* 0x000000000e1872ca */ /* 0x000fe200000e0000 */
[----:B------:R-:W-:Y:S01]  /*c870*/  VIADD R14, R12, 0x604 ;  /* 0x000006040c0e7836 */ /* 0x000fe20000000000 */
[----:B------:R-:W-:-:S04]  /*c880*/  F2FP.BF16.F32.PACK_AB R5, R27, R5 ;  /* 0x000000051b05723e */ /* 0x000fc800000010ff */
[----:B------:R-:W-:Y:S01]  /*c890*/  R2UR UR28, R14 ;  /* 0x000000000e1c72ca */ /* 0x000fe200000e0000 */
[----:B------:R-:W-:Y:S01]  /*c8a0*/  VIADD R14, R12, 0x606 ;  /* 0x000006060c0e7836 */ /* 0x000fe20000000000 */
[----:B------:R-:W-:Y:S01]  /*c8b0*/  MUFU.EX2 R30, R30 ;  /* 0x0000001e001e7308 */ /* 0x000fe20000000800 */
[----:B--2---:R-:W-:-:S03]  /*c8c0*/  FADD.FTZ R6, R28, R6 ;  /* 0x000000061c067221 */ /* 0x004fc60000010000 */
[----:B------:R-:W-:Y:S01]  /*c8d0*/  R2UR UR32, R14 ;  /* 0x000000000e2072ca */ /* 0x000fe200000e0000 */
[----:B------:R-:W-:-:S03]  /*c8e0*/  VIADD R14, R12, 0xc00 ;  /* 0x00000c000c0e7836 */ /* 0x000fc60000000000 */
[----:B------:R-:W1:Y:S01]  /*c8f0*/  MUFU.EX2 R31, R31 ;  /* 0x0000001f001f7308 */ /* 0x000e620000000800 */
[C---:B0-----:R-:W-:Y:S01]  /*c900*/  FADD.FTZ R61, R29.reuse, R6 ;  /* 0x000000061d3d7221 */ /* 0x041fe20000010000 */
[----:B------:R-:W-:Y:S01]  /*c910*/  R2UR UR40, R14 ;  /* 0x000000000e2872ca */ /* 0x000fe200000e0000 */
[----:B------:R-:W-:Y:S01]  /*c920*/  VIADD R14, R12, 0xc02 ;  /* 0x00000c020c0e7836 */ /* 0x000fe20000000000 */
[----:B------:R-:W-:-:S04]  /*c930*/  F2FP.BF16.F32.PACK_AB R6, R29, R28 ;  /* 0x0000001c1d06723e */ /* 0x000fc800000010ff */
[----:B------:R-:W-:Y:S01]  /*c940*/  R2UR UR44, R14 ;  /* 0x000000000e2c72ca */ /* 0x000fe200000e0000 */
[C---:B------:R-:W-:Y:S01]  /*c950*/  VIADD R14, R12.reuse, 0xc04 ;  /* 0x00000c040c0e7836 */ /* 0x040fe20000000000 */
[----:B------:R-:W-:Y:S01]  /*c960*/  MUFU.EX2 R34, R34 ;  /* 0x0000002200227308 */ /* 0x000fe20000000800 */
[----:B------:R-:W-:-:S03]  /*c970*/  VIADD R12, R12, 0xc06 ;  /* 0x00000c060c0c7836 */ /* 0x000fc60000000000 */
[----:B------:R-:W-:Y:S02]  /*c980*/  R2UR UR48, R14 ;  /* 0x000000000e3072ca */ /* 0x000fe400000e0000 */
[----:B------:R-:W-:Y:S01]  /*c990*/  R2UR UR52, R12 ;  /* 0x000000000c3472ca */ /* 0x000fe200000e0000 */
[----:B------:R-:W-:Y:S01]  /*c9a0*/  VIADD R12, R24, 0x9 ;  /* 0x00000009180c7836 */ /* 0x000fe20000000000 */
[----:B------:R-:W-:Y:S04]  /*c9b0*/  MUFU.EX2 R36, R36 ;  /* 0x0000002400247308 */ /* 0x000fe80000000800 */
[----:B------:R-:W-:Y:S01]  /*c9c0*/  SEL R12, R12, 0x9, !P2 ;  /* 0x000000090c0c7807 */ /* 0x000fe20005000000 */
[----:B------:R-:W-:Y:S02]  /*c9d0*/  WARPGROUP.DEPBAR.LE gsb0, 0x0 ;  /* 0x00008000000079c5 */ /* 0x000fe40000010000 */
[----:B------:R-:W-:-:S06]  /*c9e0*/  WARPGROUP.ARRIVE ;  /* 0x00000000000079c5 */ /* 0x000fcc0000000000 */
[----:B------:R-:W-:Y:S03]  /*c9f0*/  HGMMA.64x64x16.F32.BF16 R120, gdesc[UR8].tnspB, R120, gsb0 ;  /* 0x40e00000087879f0 */ /* 0x000fe60008001878 */
        /* <DEDUP_REMOVED lines=31> */
[----:B------:R0:W-:Y:S06]  /*cbf0*/  BAR.ARV R12, 0x100 ;  /* 0x0004000c0000751d */ /* 0x0001ec0000002000 */
[----:B------:R2:W-:Y:S01]  /*cc00*/  @!P1 SYNCS.ARRIVE.TRANS64.RED.A1T0 RZ, [R13+URZ], RZ ;  /* 0x000000ff0dff99a7 */ /* 0x0005e2000810043f */
[----:B0-----:R-:W-:Y:S01]  /*cc10*/  FADD.FTZ R12, R27, R11 ;  /* 0x0000000b1b0c7221 */ /* 0x001fe20000010000 */
[----:B------:R-:W-:Y:S01]  /*cc20*/  @!P1 IMAD R11, R7, 0x8, R2 ;  /* 0x00000008070b9824 */ /* 0x000fe200078e0202 */
[----:B-1----:R-:W-:Y:S01]  /*cc30*/  F2FP.BF16.F32.PACK_AB R7, R31, R30 ;  /* 0x0000001e1f07723e */ /* 0x002fe200000010ff */
[----:B------:R-:W-:Y:S01]  /*cc40*/  MUFU.EX2 R35, R35 ;  /* 0x0000002300237308 */ /* 0x000fe20000000800 */
[----:B------:R-:W-:Y:S01]  /*cc50*/  FADD.FTZ R12, R30, R12 ;  /* 0x0000000c1e0c7221 */ /* 0x000fe20000010000 */
[----:B------:R-:W-:-:S05]  /*cc60*/  @!P1 VIADD R11, R11, 0x30860 ;  /* 0x000308600b0b9836 */ /* 0x000fca0000000000 */
[----:B------:R-:W-:-:S04]  /*cc70*/  @!P1 PRMT R11, RZ, 0x654, R11 ;  /* 0x00000654ff0b9816 */ /* 0x000fc8000000000b */
[----:B------:R0:W-:Y:S01]  /*cc80*/  @!P1 SYNCS.ARRIVE.TRANS64.RED.A1T0 RZ, [R11+URZ], RZ ;  /* 0x000000ff0bff99a7 */ /* 0x0001e2000810043f */
[----:B------:R1:W-:Y:S02]  /*cc90*/  STSM.16.M88.4 [R154+0x1e800], R4 ;  /* 0x01e800049a007844 */ /* 0x0003e40000000200 */
[----:B-1----:R1:W-:Y:S08]  /*cca0*/  MUFU.EX2 R6, R37 ;  /* 0x0000002500067308 */ /* 0x0023f00000000800 */
[----:B------:R-:W3:Y:S01]  /*ccb0*/  MUFU.EX2 R4, R32 ;  /* 0x0000002000047308 */ /* 0x000ee20000000800 */
[----:B-1----:R-:W4:Y:S07]  /*ccc0*/  LDL R37, [R1+0x3c] ;  /* 0x00003c0001257983 */ /* 0x002f2e0000100800 */
[----:B------:R-:W1:Y:S01]  /*ccd0*/  MUFU.EX2 R5, R33 ;  /* 0x0000002100057308 */ /* 0x000e620000000800 */
[----:B------:R-:W-:-:S07]  /*cce0*/  FADD.FTZ R12, R31, R12 ;  /* 0x0000000c1f0c7221 */ /* 0x000fce0000010000 */
[----:B------:R-:W5:Y:S01]  /*ccf0*/  MUFU.EX2 R7, R38 ;  /* 0x0000002600077308 */ /* 0x000f620000000800 */
[----:B---3--:R-:W-:Y:S01]  /*cd00*/  FADD.FTZ R61, R4, R61 ;  /* 0x0000003d043d7221 */ /* 0x008fe20000010000 */
[----:B------:R-:W-:-:S06]  /*cd10*/  FADD.FTZ R12, R34, R12 ;  /* 0x0000000c220c7221 */ /* 0x000fcc0000010000 */
[----:B--2---:R-:W2:Y:S01]  /*cd20*/  MUFU.EX2 R13, R40 ;  /* 0x00000028000d7308 */ /* 0x004ea20000000800 */
[----:B-1----:R-:W-:-:S07]  /*cd30*/  FADD.FTZ R61, R5, R61 ;  /* 0x0000003d053d7221 */ /* 0x002fce0000010000 */
[----:B------:R-:W1:Y:S01]  /*cd40*/  MUFU.EX2 R39, R39 ;  /* 0x0000002700277308 */ /* 0x000e620000000800 */
[----:B------:R-:W-:Y:S01]  /*cd50*/  FADD.FTZ R61, R36, R61 ;  /* 0x0000003d243d7221 */ /* 0x000fe20000010000 */
[----:B------:R-:W-:-:S06]  /*cd60*/  FADD.FTZ R12, R35, R12 ;  /* 0x0000000c230c7221 */ /* 0x000fcc0000010000 */
[----:B------:R-:W3:Y:S08]  /*cd70*/  MUFU.EX2 R15, R41 ;  /* 0x00000029000f7308 */ /* 0x000ef00000000800 */
[----:B------:R-:W0:Y:S01]  /*cd80*/  MUFU.EX2 R42, R42 ;  /* 0x0000002a002a7308 */ /* 0x000e220000000800 */
[----:B------:R-:W-:Y:S01]  /*cd90*/  FADD.FTZ R61, R6, R61 ;  /* 0x0000003d063d7221 */ /* 0x000fe20000010000 */
[----:B-----5:R-:W-:-:S06]  /*cda0*/  FADD.FTZ R12, R7, R12 ;  /* 0x0000000c070c7221 */ /* 0x020fcc0000010000 */
[----:B------:R-:W5:Y:S08]  /*cdb0*/  MUFU.EX2 R44, R44 ;  /* 0x0000002c002c7308 */ /* 0x000f700000000800 */
[----:B------:R-:W5:Y:S01]  /*cdc0*/  MUFU.EX2 R43, R43 ;  /* 0x0000002b002b7308 */ /* 0x000f620000000800 */
[----:B--2---:R-:W-:Y:S01]  /*cdd0*/  FADD.FTZ R61, R13, R61 ;  /* 0x0000003d0d3d7221 */ /* 0x004fe20000010000 */
[----:B-1----:R-:W-:-:S06]  /*cde0*/  FADD.FTZ R31, R39, R12 ;  /* 0x0000000c271f7221 */ /* 0x002fcc0000010000 */
[----:B------:R-:W1:Y:S08]  /*cdf0*/  MUFU.EX2 R14, R45 ;  /* 0x0000002d000e7308 */ /* 0x000e700000000800 */
[----:B------:R-:W2:Y:S01]  /*ce00*/  MUFU.EX2 R46, R46 ;  /* 0x0000002e002e7308 */ /* 0x000ea20000000800 */
[C---:B---3--:R-:W-:Y:S01]  /*ce10*/  FADD.FTZ R61, R15.reuse, R61 ;  /* 0x0000003d0f3d7221 */ /* 0x048fe20000010000 */
[----:B------:R-:W-:-:S06]  /*ce20*/  F2FP.BF16.F32.PACK_AB R12, R15, R13 ;  /* 0x0000000d0f0c723e */ /* 0x000fcc00000010ff */
[----:B------:R-:W3:Y:S01]  /*ce30*/  MUFU.EX2 R48, R48 ;  /* 0x0000003000307308 */ /* 0x000ee20000000800 */
[----:B0-----:R-:W-:-:S07]  /*ce40*/  FADD.FTZ R13, R42, R31 ;  /* 0x0000001f2a0d7221 */ /* 0x001fce0000010000 */
[----:B------:R-:W0:Y:S01]  /*ce50*/  MUFU.EX2 R47, R47 ;  /* 0x0000002f002f7308 */ /* 0x000e220000000800 */
[----:B-----5:R-:W-:Y:S01]  /*ce60*/  FADD.FTZ R15, R44, R61 ;  /* 0x0000003d2c0f7221 */ /* 0x020fe20000010000 */
[----:B------:R-:W-:-:S06]  /*ce70*/  FADD.FTZ R13, R43, R13 ;  /* 0x0000000d2b0d7221 */ /* 0x000fcc0000010000 */
[----:B------:R-:W5:Y:S08]  /*ce80*/  MUFU.EX2 R24, R49 ;  /* 0x0000003100187308 */ /* 0x000f700000000800 */
[----:B------:R-:W5:Y:S01]  /*ce90*/  MUFU.EX2 R25, R50 ;  /* 0x0000003200197308 */ /* 0x000f620000000800 */
[----:B-1----:R-:W-:Y:S01]  /*cea0*/  FADD.FTZ R15, R14, R15 ;  /* 0x0000000f0e0f7221 */ /* 0x002fe20000010000 */
[----:B--2---:R-:W-:-:S06]  /*ceb0*/  FADD.FTZ R13, R46, R13 ;  /* 0x0000000d2e0d7221 */ /* 0x004fcc0000010000 */
[----:B------:R-:W1:Y:S08]  /*cec0*/  MUFU.EX2 R27, R52 ;  /* 0x00000034001b7308 */ /* 0x000e700000000800 */
[----:B------:R-:W2:Y:S01]  /*ced0*/  MUFU.EX2 R51, R51 ;  /* 0x0000003300337308 */ /* 0x000ea20000000800 */
[----:B---3--:R-:W-:Y:S01]  /*cee0*/  FADD.FTZ R15, R48, R15 ;  /* 0x0000000f300f7221 */ /* 0x008fe20000010000 */
[----:B0-----:R-:W-:-:S06]  /*cef0*/  FADD.FTZ R13, R47, R13 ;  /* 0x0000000d2f0d7221 */ /* 0x001fcc0000010000 */
[----:B------:R-:W0:Y:S08]  /*cf00*/  MUFU.EX2 R26, R53 ;  /* 0x00000035001a7308 */ /* 0x000e300000000800 */
[----:B------:R-:W3:Y:S01]  /*cf10*/  MUFU.EX2 R54, R54 ;  /* 0x0000003600367308 */ /* 0x000ee20000000800 */
        /* <DEDUP_REMOVED lines=8> */
[----:B0-----:R-:W-:Y:S01]  /*cfa0*/  FADD.FTZ R15, R26, R15 ;  /* 0x0000000f1a0f7221 */ /* 0x001fe20000010000 */
[----:B---3--:R-:W-:-:S06]  /*cfb0*/  FADD.FTZ R13, R54, R13 ;  /* 0x0000000d360d7221 */ /* 0x008fcc0000010000 */
[----:B------:R-:W0:Y:S08]  /*cfc0*/  MUFU.EX2 R60, R60 ;  /* 0x0000003c003c7308 */ /* 0x000e300000000800 */
[----:B------:R-:W3:Y:S01]  /*cfd0*/  MUFU.EX2 R59, R59 ;  /* 0x0000003b003b7308 */ /* 0x000ee20000000800 */
[----:B-----5:R-:W-:Y:S01]  /*cfe0*/  FADD.FTZ R15, R29, R15 ;  /* 0x0000000f1d0f7221 */ /* 0x020fe20000010000 */
[----:B------:R-:W-:-:S06]  /*cff0*/  FADD.FTZ R13, R55, R13 ;  /* 0x0000000d370d7221 */ /* 0x000fcc0000010000 */
[----:B------:R-:W5:Y:S01]  /*d000*/  MUFU.EX2 R62, R62 ;  /* 0x0000003e003e7308 */ /* 0x000f620000000800 */
[----:B-1----:R-:W-:Y:S01]  /*d010*/  FADD.FTZ R15, R28, R15 ;  /* 0x0000000f1c0f7221 */ /* 0x002fe20000010000 */
[----:B--2---:R-:W-:-:S03]  /*d020*/  FADD.FTZ R13, R58, R13 ;  /* 0x0000000d3a0d7221 */ /* 0x004fc60000010000 */
[----:B0-----:R-:W-:Y:S01]  /*d030*/  FADD.FTZ R32, R60, R15 ;  /* 0x0000000f3c207221 */ /* 0x001fe20000010000 */
[----:B------:R-:W-:Y:S01]  /*d040*/  F2FP.BF16.F32.PACK_AB R4, R5, R4 ;  /* 0x000000040504723e */ /* 0x000fe200000010ff */
[----:B---3--:R-:W-:Y:S01]  /*d050*/  FADD.FTZ R15, R59, R13 ;  /* 0x0000000d3b0f7221 */ /* 0x008fe20000010000 */
[----:B------:R-:W-:Y:S02]  /*d060*/  F2FP.BF16.F32.PACK_AB R5, R35, R34 ;  /* 0x000000222305723e */ /* 0x000fe400000010ff */
[----:B------:R-:W-:Y:S01]  /*d070*/  F2FP.BF16.F32.PACK_AB R6, R6, R36 ;  /* 0x000000240606723e */ /* 0x000fe200000010ff */
[----:B------:R-:W2:Y:S01]  /*d080*/  LDL R34, [R1+0x44] ;  /* 0x0000440001227983 */ /* 0x000ea20000100800 */
[----:B------:R-:W-:Y:S02]  /*d090*/  F2FP.BF16.F32.PACK_AB R7, R39, R7 ;  /* 0x000000072707723e */ /* 0x000fe400000010ff */
[----:B------:R-:W-:Y:S01]  /*d0a0*/  F2FP.BF16.F32.PACK_AB R13, R43, R42 ;  /* 0x0000002a2b0d723e */ /* 0x000fe200000010ff */
[----:B-----5:R-:W-:Y:S01]  /*d0b0*/  FADD.FTZ R33, R62, R15 ;  /* 0x0000000f3e217221 */ /* 0x020fe20000010000 */
[----:B------:R-:W-:-:S02]  /*d0c0*/  F2FP.BF16.F32.PACK_AB R14, R14, R44 ;  /* 0x0000002c0e0e723e */ /* 0x000fc400000010ff */
[----:B------:R-:W-:Y:S02]  /*d0d0*/  F2FP.BF16.F32.PACK_AB R15, R47, R46 ;  /* 0x0000002e2f0f723e */ /* 0x000fe400000010ff */
[----:B------:R-:W-:Y:S02]  /*d0e0*/  F2FP.BF16.F32.PACK_AB R26, R26, R27 ;  /* 0x0000001b1a1a723e */ /* 0x000fe400000010ff */
[----:B------:R-:W-:Y:S02]  /*d0f0*/  F2FP.BF16.F32.PACK_AB R24, R24, R48 ;  /* 0x000000301818723e */ /* 0x000fe400000010ff */
[----:B------:R-:W-:Y:S02]  /*d100*/  F2FP.BF16.F32.PACK_AB R25, R51, R25 ;  /* 0x000000193319723e */ /* 0x000fe400000010ff */
[----:B------:R-:W-:Y:S01]  /*d110*/  F2FP.BF16.F32.PACK_AB R27, R55, R54 ;  /* 0x00000036371b723e */ /* 0x000fe200000010ff */
[----:B----4-:R-:W-:Y:S04]  /*d120*/  STSM.16.M88.4 [R37], R4 ;  /* 0x0000000425007844 */ /* 0x010fe80000000200 */
[----:B------:R-:W-:Y:S04]  /*d130*/  STSM.16.M88.4 [R156], R12 ;  /* 0x0000000c9c007844 */ /* 0x000fe80000000200 */
[----:B------:R0:W-:Y:S04]  /*d140*/  STSM.16.M88.4 [R155], R24 ;  /* 0x000000189b007844 */ /* 0x0001e80000000200 */
[----:B0-----:R-:W3:Y:S01]  /*d150*/  LDL R25, [R1+0x40] ;  /* 0x0000400001197983 */ /* 0x001ee20000100800 */
[----:B------:R-:W0:Y:S08]  /*d160*/  MUFU.EX2 R21, R21 ;  /* 0x0000001500157308 */ /* 0x000e300000000800 */
[----:B------:R-:W1:Y:S08]  /*d170*/  MUFU.EX2 R64, R64 ;  /* 0x0000004000407308 */ /* 0x000e700000000800 */
[----:B------:R-:W4:Y:S08]  /*d180*/  MUFU.EX2 R63, R63 ;  /* 0x0000003f003f7308 */ /* 0x000f300000000800 */
[----:B------:R-:W5:Y:S08]  /*d190*/  MUFU.EX2 R11, R65 ;  /* 0x00000041000b7308 */ /* 0x000f700000000800 */
[----:B------:R-:W5:Y:S01]  /*d1a0*/  MUFU.EX2 R66, R66 ;  /* 0x0000004200427308 */ /* 0x000f620000000800 */
[----:B0-----:R-:W-:-:S07]  /*d1b0*/  FADD.FTZ R32, R21, R32 ;  /* 0x0000002015207221 */ /* 0x001fce0000010000 */
[----:B------:R-:W0:Y:S08]  /*d1c0*/  MUFU.EX2 R68, R68 ;  /* 0x0000004400447308 */ /* 0x000e300000000800 */
[----:B------:R-:W0:Y:S01]  /*d1d0*/  MUFU.EX2 R67, R67 ;  /* 0x0000004300437308 */ /* 0x000e220000000800 */
[----:B-1----:R-:W-:Y:S01]  /*d1e0*/  FADD.FTZ R32, R64, R32 ;  /* 0x0000002040207221 */ /* 0x002fe20000010000 */
[----:B----4-:R-:W-:-:S06]  /*d1f0*/  FADD.FTZ R33, R63, R33 ;  /* 0x000000213f217221 */ /* 0x010fcc0000010000 */
[----:B------:R-:W1:Y:S08]  /*d200*/  MUFU.EX2 R69, R69 ;  /* 0x0000004500457308 */ /* 0x000e700000000800 */
[----:B------:R-:W4:Y:S01]  /*d210*/  MUFU.EX2 R70, R70 ;  /* 0x0000004600467308 */ /* 0x000f220000000800 */
[----:B-----5:R-:W-:Y:S01]  /*d220*/  FADD.FTZ R32, R11, R32 ;  /* 0x000000200b207221 */ /* 0x020fe20000010000 */
[----:B------:R-:W-:-:S06]  /*d230*/  FADD.FTZ R33, R66, R33 ;  /* 0x0000002142217221 */ /* 0x000fcc0000010000 */
[----:B------:R-:W5:Y:S08]  /*d240*/  MUFU.EX2 R72, R72 ;  /* 0x0000004800487308 */ /* 0x000f700000000800 */
[----:B------:R-:W5:Y:S01]  /*d250*/  MUFU.EX2 R71, R71 ;  /* 0x0000004700477308 */ /* 0x000f620000000800 */
[----:B0-----:R-:W-:Y:S01]  /*d260*/  FADD.FTZ R32, R68, R32 ;  /* 0x0000002044207221 */ /* 0x001fe20000010000 */
[----:B------:R-:W-:-:S06]  /*d270*/  FADD.FTZ R33, R67, R33 ;  /* 0x0000002143217221 */ /* 0x000fcc0000010000 */
        /* <DEDUP_REMOVED lines=14> */
[----:B------:R-:W-:Y:S01]  /*d360*/  F2FP.BF16.F32.PACK_AB R4, R28, R29 ;  /* 0x0000001d1c04723e */ /* 0x000fe200000010ff */
[----:B-1----:R-:W-:-:S06]  /*d370*/  FADD.FTZ R32, R76, R35 ;  /* 0x000000234c207221 */ /* 0x002fcc0000010000 */
[----:B------:R-:W1:Y:S01]  /*d380*/  MUFU.EX2 R81, R81 ;  /* 0x0000005100517308 */ /* 0x000e620000000800 */
[----:B----4-:R-:W-:-:S07]  /*d390*/  FADD.FTZ R28, R30, R33 ;  /* 0x000000211e1c7221 */ /* 0x010fce0000010000 */
[----:B------:R-:W4:Y:S01]  /*d3a0*/  MUFU.EX2 R82, R82 ;  /* 0x0000005200527308 */ /* 0x000f220000000800 */
[----:B-----5:R-:W-:Y:S01]  /*d3b0*/  FADD.FTZ R13, R77, R32 ;  /* 0x000000204d0d7221 */ /* 0x020fe20000010000 */
[----:B------:R-:W-:-:S06]  /*d3c0*/  FADD.FTZ R28, R75, R28 ;  /* 0x0000001c4b1c7221 */ /* 0x000fcc0000010000 */
[----:B------:R-:W5:Y:S08]  /*d3d0*/  MUFU.EX2 R84, R84 ;  /* 0x0000005400547308 */ /* 0x000f700000000800 */
[----:B------:R-:W2:Y:S01]  /*d3e0*/  MUFU.EX2 R83, R83 ;  /* 0x0000005300537308 */ /* 0x000ea20000000800 */
[----:B0-----:R-:W-:Y:S01]  /*d3f0*/  FADD.FTZ R14, R80, R13 ;  /* 0x0000000d500e7221 */ /* 0x001fe20000010000 */
[----:B------:R-:W-:-:S06]  /*d400*/  F2FP.BF16.F32.PACK_AB R12, R11, R64 ;  /* 0x000000400b0c723e */ /* 0x000fcc00000010ff */
[----:B------:R-:W0:Y:S01]  /*d410*/  MUFU.EX2 R85, R85 ;  /* 0x0000005500557308 */ /* 0x000e220000000800 */
[----:B------:R-:W-:-:S07]  /*d420*/  FADD.FTZ R11, R79, R28 ;  /* 0x0000001c4f0b7221 */ /* 0x000fce0000010000 */
[----:B------:R-:W0:Y:S01]  /*d430*/  MUFU.EX2 R86, R86 ;  /* 0x0000005600567308 */ /* 0x000e220000000800 */
[----:B-1----:R-:W-:Y:S01]  /*d440*/  FADD.FTZ R15, R81, R14 ;  /* 0x0000000e510f7221 */ /* 0x002fe20000010000 */
[----:B----4-:R-:W-:-:S06]  /*d450*/  FADD.FTZ R24, R82, R11 ;  /* 0x0000000b52187221 */ /* 0x010fcc0000010000 */
[----:B------:R-:W1:Y:S08]  /*d460*/  MUFU.EX2 R88, R88 ;  /* 0x0000005800587308 */ /* 0x000e700000000800 */
[----:B------:R-:W4:Y:S01]  /*d470*/  MUFU.EX2 R87, R87 ;  /* 0x0000005700577308 */ /* 0x000f220000000800 */
[----:B-----5:R-:W-:Y:S01]  /*d480*/  FADD.FTZ R26, R84, R15 ;  /* 0x0000000f541a7221 */ /* 0x020fe20000010000 */
[----:B--2---:R-:W-:-:S06]  /*d490*/  FADD.FTZ R11, R83, R24 ;  /* 0x00000018530b7221 */ /* 0x004fcc0000010000 */
[----:B------:R-:W2:Y:S01]  /*d4a0*/  MUFU.EX2 R89, R89 ;  /* 0x0000005900597308 */ /* 0x000ea20000000800 */
[----:B------:R-:W-:-:S07]  /*d4b0*/  F2FP.BF16.F32.PACK_AB R6, R21, R60 ;  /* 0x0000003c1506723e */ /* 0x000fce00000010ff */
[----:B------:R-:W5:Y:S01]  /*d4c0*/  MUFU.EX2 R90, R90 ;  /* 0x0000005a005a7308 */ /* 0x000f620000000800 */
[----:B0-----:R-:W-:Y:S01]  /*d4d0*/  FADD.FTZ R21, R85, R26 ;  /* 0x0000001a55157221 */ /* 0x001fe20000010000 */
[----:B------:R-:W-:-:S06]  /*d4e0*/  FADD.FTZ R24, R86, R11 ;  /* 0x0000000b56187221 */ /* 0x000fcc0000010000 */
[----:B------:R-:W0:Y:S01]  /*d4f0*/  MUFU.EX2 R92, R92 ;  /* 0x0000005c005c7308 */ /* 0x000e220000000800 */
[----:B------:R-:W-:-:S07]  /*d500*/  F2FP.BF16.F32.PACK_AB R5, R59, R58 ;  /* 0x0000003a3b05723e */ /* 0x000fce00000010ff */
[----:B------:R-:W0:Y:S01]  /*d510*/  MUFU.EX2 R31, R91 ;  /* 0x0000005b001f7308 */ /* 0x000e220000000800 */
[----:B------:R-:W-:Y:S01]  /*d520*/  F2FP.BF16.F32.PACK_AB R7, R63, R62 ;  /* 0x0000003e3f07723e */ /* 0x000fe200000010ff */
[----:B-1----:R-:W-:-:S06]  /*d530*/  FADD.FTZ R26, R88, R21 ;  /* 0x00000015581a7221 */ /* 0x002fcc0000010000 */
[----:B------:R-:W1:Y:S01]  /*d540*/  MUFU.EX2 R93, R93 ;  /* 0x0000005d005d7308 */ /* 0x000e620000000800 */
[----:B----4-:R-:W-:-:S07]  /*d550*/  FADD.FTZ R11, R87, R24 ;  /* 0x00000018570b7221 */ /* 0x010fce0000010000 */
[----:B------:R-:W4:Y:S01]  /*d560*/  MUFU.EX2 R91, R94 ;  /* 0x0000005e005b7308 */ /* 0x000f220000000800 */
[----:B------:R5:W-:Y:S01]  /*d570*/  STSM.16.M88.4 [R154+0x24800], R4 ;  /* 0x024800049a007844 */ /* 0x000be20000000200 */
[----:B--2---:R-:W-:-:S06]  /*d580*/  FADD.FTZ R21, R89, R26 ;  /* 0x0000001a59157221 */ /* 0x004fcc0000010000 */
[----:B------:R-:W2:Y:S08]  /*d590*/  MUFU.EX2 R96, R96 ;  /* 0x0000006000607308 */ /* 0x000eb00000000800 */
[----:B------:R-:W2:Y:S01]  /*d5a0*/  MUFU.EX2 R95, R95 ;  /* 0x0000005f005f7308 */ /* 0x000ea20000000800 */
[----:B-----5:R-:W-:Y:S01]  /*d5b0*/  FADD.FTZ R4, R90, R11 ;  /* 0x0000000b5a047221 */ /* 0x020fe20000010000 */
[----:B0-----:R-:W-:-:S06]  /*d5c0*/  FADD.FTZ R6, R92, R21 ;  /* 0x000000155c067221 */ /* 0x001fcc0000010000 */
[----:B------:R-:W0:Y:S01]  /*d5d0*/  MUFU.EX2 R98, R98 ;  /* 0x0000006200627308 */ /* 0x000e220000000800 */
[----:B------:R-:W-:Y:S01]  /*d5e0*/  FADD.FTZ R4, R31, R4 ;  /* 0x000000041f047221 */ /* 0x000fe20000010000 */
[----:B-1----:R-:W-:-:S06]  /*d5f0*/  FADD.FTZ R5, R93, R6 ;  /* 0x000000065d057221 */ /* 0x002fcc0000010000 */
[----:B------:R-:W1:Y:S01]  /*d600*/  MUFU.EX2 R97, R97 ;  /* 0x0000006100617308 */ /* 0x000e620000000800 */
[----:B----4-:R-:W-:-:S07]  /*d610*/  FADD.FTZ R4, R91, R4 ;  /* 0x000000045b047221 */ /* 0x010fce0000010000 */
[----:B------:R-:W4:Y:S01]  /*d620*/  MUFU.EX2 R99, R99 ;  /* 0x0000006300637308 */ /* 0x000f220000000800 */
[----:B--2---:R-:W-:Y:S01]  /*d630*/  FADD.FTZ R6, R96, R5 ;  /* 0x0000000560067221 */ /* 0x004fe20000010000 */
[----:B------:R-:W-:-:S06]  /*d640*/  FADD.FTZ R5, R95, R4 ;  /* 0x000000045f057221 */ /* 0x000fcc0000010000 */
[----:B------:R-:W2:Y:S08]  /*d650*/  MUFU.EX2 R100, R100 ;  /* 0x0000006400647308 */ /* 0x000eb00000000800 */
[----:B------:R-:W5:Y:S01]  /*d660*/  MUFU.EX2 R102, R102 ;  /* 0x0000006600667308 */ /* 0x000f620000000800 */
[----:B0-----:R-:W-:-:S07]  /*d670*/  FADD.FTZ R4, R98, R5 ;  /* 0x0000000562047221 */ /* 0x001fce0000010000 */
[----:B------:R-:W0:Y:S08]  /*d680*/  MUFU.EX2 R101, R101 ;  /* 0x0000006500657308 */ /* 0x000e300000000800 */
[----:B------:R-:W3:Y:S01]  /*d690*/  MUFU.EX2 R103, R103 ;  /* 0x0000006700677308 */ /* 0x000ee20000000800 */
[----:B-1----:R-:W-:Y:S01]  /*d6a0*/  FADD.FTZ R7, R97, R6 ;  /* 0x0000000661077221 */ /* 0x002fe20000010000 */
[----:B----4-:R-:W-:-:S06]  /*d6b0*/  FADD.FTZ R5, R99, R4 ;  /* 0x0000000463057221 */ /* 0x010fcc0000010000 */
[----:B------:R-:W1:Y:S08]  /*d6c0*/  MUFU.EX2 R104, R104 ;  /* 0x0000006800687308 */ /* 0x000e700000000800 */
[----:B------:R-:W4:Y:S01]  /*d6d0*/  MUFU.EX2 R106, R106 ;  /* 0x0000006a006a7308 */ /* 0x000f220000000800 */
[----:B--2---:R-:W-:Y:S01]  /*d6e0*/  FADD.FTZ R6, R100, R7 ;  /* 0x0000000764067221 */ /* 0x004fe20000010000 */
[----:B-----5:R-:W-:-:S06]  /*d6f0*/  FADD.FTZ R4, R102, R5 ;  /* 0x0000000566047221 */ /* 0x020fcc0000010000 */
[----:B------:R-:W2:Y:S08]  /*d700*/  MUFU.EX2 R105, R105 ;  /* 0x0000006900697308 */ /* 0x000eb00000000800 */
[----:B------:R-:W5:Y:S01]  /*d710*/  MUFU.EX2 R107, R107 ;  /* 0x0000006b006b7308 */ /* 0x000f620000000800 */
[----:B0-----:R-:W-:Y:S01]  /*d720*/  FADD.FTZ R7, R101, R6 ;  /* 0x0000000665077221 */ /* 0x001fe20000010000 */
[----:B---3--:R-:W-:-:S06]  /*d730*/  FADD.FTZ R5, R103, R4 ;  /* 0x0000000467057221 */ /* 0x008fcc0000010000 */
        /* <DEDUP_REMOVED lines=14> */
[----:B-1----:R-:W-:-:S07]  /*d820*/  FADD.FTZ R7, R109, R6 ;  /* 0x000000066d077221 */ /* 0x002fce0000010000 */
[----:B------:R-:W-:Y:S08]  /*d830*/  MUFU.EX2 R116, R116 ;  /* 0x0000007400747308 */ /* 0x000ff00000000800 */
[----:B------:R-:W1:Y:S08]  /*d840*/  MUFU.EX2 R117, R117 ;  /* 0x0000007500757308 */ /* 0x000e700000000800 */
[----:B------:R-:W-:Y:S08]  /*d850*/  MUFU.EX2 R118, R118 ;  /* 0x0000007600767308 */ /* 0x000ff00000000800 */
[----:B------:R-:W1:Y:S01]  /*d860*/  MUFU.EX2 R119, R119 ;  /* 0x0000007700777308 */ /* 0x000e620000000800 */
[----:B----4-:R-:W-:Y:S01]  /*d870*/  FADD.FTZ R5, R111, R4 ;  /* 0x000000046f057221 */ /* 0x010fe20000010000 */
[----:B------:R-:W-:Y:S01]  /*d880*/  F2FP.BF16.F32.PACK_AB R72, R73, R72 ;  /* 0x000000484948723e */ /* 0x000fe200000010ff */
[----:B--2---:R-:W-:Y:S01]  /*d890*/  FADD.FTZ R6, R112, R7 ;  /* 0x0000000770067221 */ /* 0x004fe20000010000 */
[----:B------:R-:W-:Y:S01]  /*d8a0*/  F2FP.BF16.F32.PACK_AB R13, R67, R66 ;  /* 0x00000042430d723e */ /* 0x000fe200000010ff */
[----:B-----5:R-:W-:Y:S01]  /*d8b0*/  FADD.FTZ R5, R114, R5 ;  /* 0x0000000572057221 */ /* 0x020fe20000010000 */
[----:B------:R-:W-:-:S02]  /*d8c0*/  F2FP.BF16.F32.PACK_AB R14, R69, R68 ;  /* 0x00000044450e723e */ /* 0x000fc400000010ff */
[----:B------:R-:W-:Y:S02]  /*d8d0*/  F2FP.BF16.F32.PACK_AB R15, R71, R70 ;  /* 0x00000046470f723e */ /* 0x000fe400000010ff */
[----:B------:R-:W-:Y:S02]  /*d8e0*/  F2FP.BF16.F32.PACK_AB R73, R30, R74 ;  /* 0x0000004a1e49723e */ /* 0x000fe400000010ff */
        /* <DEDUP_REMOVED lines=8> */
[----:B------:R-:W-:Y:S01]  /*d970*/  F2FP.BF16.F32.PACK_AB R96, R97, R96 ;  /* 0x000000606160723e */ /* 0x000fe200000010ff */
[----:B0-----:R-:W-:Y:S01]  /*d980*/  FADD.FTZ R7, R113, R6 ;  /* 0x0000000671077221 */ /* 0x001fe20000010000 */
[----:B------:R-:W-:-:S02]  /*d990*/  F2FP.BF16.F32.PACK_AB R90, R93, R92 ;  /* 0x0000005c5d5a723e */ /* 0x000fc400000010ff */
[----:B------:R-:W-:Y:S02]  /*d9a0*/  F2FP.BF16.F32.PACK_AB R91, R95, R91 ;  /* 0x0000005b5f5b723e */ /* 0x000fe400000010ff */
[----:B------:R-:W-:Y:S02]  /*d9b0*/  F2FP.BF16.F32.PACK_AB R97, R99, R98 ;  /* 0x000000626361723e */ /* 0x000fe400000010ff */
[----:B------:R-:W-:Y:S01]  /*d9c0*/  F2FP.BF16.F32.PACK_AB R104, R105, R104 ;  /* 0x000000686968723e */ /* 0x000fe200000010ff */
[----:B------:R0:W-:Y:S01]  /*d9d0*/  STSM.16.M88.4 [R34], R12 ;  /* 0x0000000c22007844 */ /* 0x0001e20000000200 */
[----:B------:R-:W-:Y:S01]  /*d9e0*/  F2FP.BF16.F32.PACK_AB R98, R101, R100 ;  /* 0x000000646562723e */ /* 0x000fe200000010ff */
[----:B---3--:R-:W-:Y:S01]  /*d9f0*/  FADD.FTZ R5, R115, R5 ;  /* 0x0000000573057221 */ /* 0x008fe20000010000 */
[----:B------:R-:W-:Y:S02]  /*da00*/  F2FP.BF16.F32.PACK_AB R99, R103, R102 ;  /* 0x000000666763723e */ /* 0x000fe400000010ff */
[----:B------:R-:W-:-:S02]  /*da10*/  F2FP.BF16.F32.PACK_AB R105, R107, R106 ;  /* 0x0000006a6b69723e */ /* 0x000fc400000010ff */
[----:B------:R-:W-:Y:S01]  /*da20*/  F2FP.BF16.F32.PACK_AB R112, R113, R112 ;  /* 0x000000707170723e */ /* 0x000fe200000010ff */
[----:B------:R0:W-:Y:S01]  /*da30*/  STSM.16.M88.4 [R156+0x6000], R72 ;  /* 0x006000489c007844 */ /* 0x0001e20000000200 */
[----:B------:R-:W-:Y:S02]  /*da40*/  F2FP.BF16.F32.PACK_AB R106, R109, R108 ;  /* 0x0000006c6d6a723e */ /* 0x000fe400000010ff */
[----:B------:R-:W-:Y:S02]  /*da50*/  F2FP.BF16.F32.PACK_AB R107, R111, R110 ;  /* 0x0000006e6f6b723e */ /* 0x000fe400000010ff */
[----:B------:R-:W-:Y:S01]  /*da60*/  F2FP.BF16.F32.PACK_AB R113, R115, R114 ;  /* 0x000000727371723e */ /* 0x000fe200000010ff */
[----:B------:R0:W-:Y:S01]  /*da70*/  STSM.16.M88.4 [R155+0x6000], R80 ;  /* 0x006000509b007844 */ /* 0x0001e20000000200 */
[----:B-1----:R-:W-:Y:S02]  /*da80*/  F2FP.BF16.F32.PACK_AB R114, R117, R116 ;  /* 0x000000747572723e */ /* 0x002fe400000010ff */
[----:B------:R-:W-:Y:S01]  /*da90*/  F2FP.BF16.F32.PACK_AB R115, R119, R118 ;  /* 0x000000767773723e */ /* 0x000fe200000010ff */
[----:B------:R0:W-:Y:S04]  /*daa0*/  STSM.16.M88.4 [R154+0x2a800], R88 ;  /* 0x02a800589a007844 */ /* 0x0001e80000000200 */
[----:B------:R0:W-:Y:S04]  /*dab0*/  STSM.16.M88.4 [R25], R96 ;  /* 0x0000006019007844 */ /* 0x0001e80000000200 */
[----:B------:R0:W-:Y:S04]  /*dac0*/  STSM.16.M88.4 [R156+0xc000], R104 ;  /* 0x00c000689c007844 */ /* 0x0001e80000000200 */
[----:B------:R0:W-:Y:S01]  /*dad0*/  STSM.16.M88.4 [R155+0xc000], R112 ;  /* 0x00c000709b007844 */ /* 0x0001e20000000200 */
[----:B------:R-:W-:Y:S01]  /*dae0*/  @!PT LDS RZ, [RZ] ;  /* 0x00000000fffff984 */ /* 0x000fe20000000800 */
[----:B------:R-:W-:Y:S01]  /*daf0*/  @!PT LDS RZ, [RZ] ;  /* 0x00000000fffff984 */ /* 0x000fe20000000800 */
[----:B------:R-:W-:Y:S01]  /*db00*/  @!PT LDS RZ, [RZ] ;  /* 0x00000000fffff984 */ /* 0x000fe20000000800 */
[----:B------:R-:W-:Y:S01]  /*db10*/  @!PT LDS RZ, [RZ] ;  /* 0x00000000fffff984 */ /* 0x000fe20000000800 */
[----:B------:R1:W-:Y:S06]  /*db20*/  MEMBAR.ALL.CTA ;  /* 0x0000000000007992 */ /* 0x0003ec0000008000 */
[----:B-1----:R-:W1:Y:S01]  /*db30*/  FENCE.VIEW.ASYNC.S ;  /* 0x00000000000073c6 */ /* 0x002e620000000000 */
[----:B------:R-:W-:Y:S01]  /*db40*/  ISETP.GT.AND P2, PT, R8, RZ, PT ;  /* 0x000000ff0800720c */ /* 0x000fe20003f44270 */
[----:B------:R-:W-:Y:S01]  /*db50*/  FADD.FTZ R5, R118, R5 ;  /* 0x0000000576057221 */ /* 0x000fe20000010000 */
[----:B------:R-:W-:Y:S01]  /*db60*/  FADD.FTZ R4, R116, R7 ;  /* 0x0000000774047221 */ /* 0x000fe20000010000 */
[-C--:B------:R-:W-:Y:S01]  /*db70*/  FMUL.FTZ R120, R120, R9.reuse ;  /* 0x0000000978787220 */ /* 0x080fe20000410000 */
[-C--:B------:R-:W-:Y:S01]  /*db80*/  FMUL.FTZ R121, R121, R9.reuse ;  /* 0x0000000979797220 */ /* 0x080fe20000410000 */
[----:B------:R-:W-:Y:S01]  /*db90*/  FADD.FTZ R11, R119, R5 ;  /* 0x00000005770b7221 */ /* 0x000fe20000010000 */
        /* <DEDUP_REMOVED lines=14> */
[----:B------:R-:W-:Y:S01]  /*dc80*/  FADD.FTZ R4, R117, R4 ;  /* 0x0000000475047221 */ /* 0x000fe20000010000 */
[----:B------:R-:W-:-:S02]  /*dc90*/  VIADD R8, R8, 0xffffffff ;  /* 0xffffffff08087836 */ /* 0x000fc40000000000 */
        /* <DEDUP_REMOVED lines=16> */
[----:B------:R-:W-:-:S02]  /*dda0*/  IMAD.MOV.U32 R6, RZ, RZ, R153 ;  /* 0x000000ffff067224 */ /* 0x000fc400078e0099 */
[----:B------:R-:W-:Y:S02]  /*ddb0*/  IMAD.MOV.U32 R7, RZ, RZ, R22 ;  /* 0x000000ffff077224 */ /* 0x000fe400078e0016 */
[----:B------:R-:W-:Y:S02]  /*ddc0*/  IMAD.MOV.U32 R5, RZ, RZ, R10 ;  /* 0x000000ffff057224 */ /* 0x000fe400078e000a */
[----:B------:R-:W-:Y:S01]  /*ddd0*/  IMAD.MOV.U32 R9, RZ, RZ, R0 ;  /* 0x000000ffff097224 */ /* 0x000fe200078e0000 */
[----:B-1----:R-:W-:Y:S01]  /*dde0*/  NOP ;  /* 0x0000000000007918 */ /* 0x002fe20000000000 */
[----:B0-----:R-:W-:Y:S05]  /*ddf0*/  @P2 BRA `(.L_x_422) ;  /* 0xffffffd0008c2947 */ /* 0x001fea000383ffff */
.L_x_411:
[----:B------:R-:W-:Y:S05]  /*de00*/  WARPSYNC.ALL ;  /* 0x0000000000007948 */ /* 0x000fea0003800000 */
[----:B------:R-:W-:Y:S06]  /*de10*/  BAR.ARV 0x8, 0x1a0 ;  /* 0x0206800000007b1d */ /* 0x000fec0000002000 */
[----:B------:R-:W-:Y:S05]  /*de20*/  @!P0 BRA `(.L_x_423) ;  /* 0x0000000000048947 */ /* 0x000fea0003800000 */
[----:B------:R-:W-:Y:S01]  /*de30*/  BPT.TRAP 0x1 ;  /* 0x000000040000795c */ /* 0x000fe20000300000 */
.L_x_423:
[----:B------:R-:W-:Y:S01]  /*de40*/  IMAD R12, R22, 0x8, R2 ;  /* 0x00000008160c7824 */ /* 0x000fe200078e0202 */
[----:B------:R-:W-:-:S04]  /*de50*/  SHF.L.U32 R5, R153, 0x1f, RZ ;  /* 0x0000001f99057819 */ /* 0x000fc800000006ff */
[----:B------:R0:W1:Y:S01]  /*de60*/  SYNCS.PHASECHK.TRANS64.TRYWAIT P2, [R12+URZ+0x30850], R5 ;  /* 0x030850050c0075a7 */ /* 0x000062000804017f */
[----:B------:R-:W-:Y:S05]  /*de70*/  @!P0 BRA `(.L_x_424) ;  /* 0x0000000000048947 */ /* 0x000fea0003800000 */
[----:B------:R-:W-:Y:S01]  /*de80*/  BPT.TRAP 0x1 ;  /* 0x000000040000795c */ /* 0x000fe20000300000 */
.L_x_424:
[----:B------:R-:W2:Y:S01]  /*de90*/  LDL.LU R6, [R1+0x2c] ;  /* 0x00002c0001067983 */ /* 0x000ea20000300800 */
[----:B------:R-:W-:-:S05]  /*dea0*/  VIADD R2, R2, 0x400 ;  /* 0x0000040002027836 */ /* 0x000fca0000000000 */
[----:B------:R-:W-:-:S04]  /*deb0*/  SHF.R.U32.HI R2, RZ, 0x4, R2 ;  /* 0x00000004ff027819 */ /* 0x000fc80000011602 */
[----:B------:R-:W-:Y:S01]  /*dec0*/  LOP3.LUT R9, R2, 0x3fff, RZ, 0xc0, !PT ;  /* 0x00003fff02097812 */ /* 0x000fe200078ec0ff */
[----:B--2---:R-:W-:-:S05]  /*ded0*/  VIADD R6, R6, 0x1e800 ;  /* 0x0001e80006067836 */ /* 0x004fca0000000000 */
[----:B------:R-:W-:-:S04]  /*dee0*/  SHF.R.U32.HI R6, RZ, 0x4, R6 ;  /* 0x00000004ff067819 */ /* 0x000fc80000011606 */
[----:B------:R-:W-:Y:S01]  /*def0*/  LOP3.LUT R6, R6, 0x3fff, RZ, 0xc0, !PT ;  /* 0x00003fff06067812 */ /* 0x000fe200078ec0ff */
[----:B-1----:R-:W-:Y:S06]  /*df00*/  @P2 BRA `(.L_x_425) ;  /* 0x0000000000082947 */ /* 0x002fec0003800000 */
[----:B------:R-:W1:Y:S02]  /*df10*/  SYNCS.PHASECHK.TRANS64.TRYWAIT P0, [R12+URZ+0x30850], R5 ;  /* 0x030850050c0075a7 */ /* 0x000e64000800017f */
[----:B-1----:R-:W-:Y:S05]  /*df20*/  @!P0 BRA `(.L_x_426) ;  /* 0x00000078007c8947 */ /* 0x002fea0003800000 */
.L_x_425:
[----:B------:R-:W-:Y:S01]  /*df30*/  IMAD R8, R22, 0x600, R9 ;  /* 0x0000060016087824 */ /* 0x000fe200078e0209 */
[----:B------:R-:W-:Y:S01]  /*df40*/  LOP3.LUT R6, R6, 0x10000, RZ, 0xfc, !PT ;  /* 0x0001000006067812 */ /* 0x000fe200078efcff */
[----:B------:R-:W-:Y:S01]  /*df50*/  IMAD.MOV.U32 R7, RZ, RZ, 0x40000040 ;  /* 0x40000040ff077424 */ /* 0x000fe200078e00ff */
[----:B------:R-:W2:Y:S01]  /*df60*/  LDL.LU R24, [R1+0x50] ;  /* 0x0000500001187983 */ /* 0x000ea20000300800 */
[----:B------:R-:W-:Y:S01]  /*df70*/  IMAD.MOV.U32 R9, RZ, RZ, 0x40000040 ;  /* 0x40000040ff097424 */ /* 0x000fe200078e00ff */
[----:B------:R-:W-:Y:S05]  /*df80*/  WARPSYNC.ALL ;  /* 0x0000000000007948 */ /* 0x000fea0003800000 */
[C---:B------:R-:W-:Y:S01]  /*df90*/  R2UR UR4, R6.reuse ;  /* 0x00000000060472ca */ /* 0x040fe200000e0000 */
[----:B------:R-:W-:Y:S01]  /*dfa0*/  WARPGROUP.ARRIVE ;  /* 0x00000000000079c5 */ /* 0x000fe20000000000 */
[----:B------:R-:W-:Y:S01]  /*dfb0*/  R2UR UR5, R7 ;  /* 0x00000000070572ca */ /* 0x000fe200000e0000 */
[----:B------:R-:W-:Y:S01]  /*dfc0*/  VIADD R20, R6, 0x2 ;  /* 0x0000000206147836 */ /* 0x000fe20000000000 */
[C---:B------:R-:W-:Y:S01]  /*dfd0*/  R2UR UR6, R8.reuse ;  /* 0x00000000080672ca */ /* 0x040fe200000e0000 */
[----:B------:R-:W-:Y:S01]  /*dfe0*/  VIADD R14, R8, 0x80 ;  /* 0x00000080080e7836 */ /* 0x000fe20000000000 */
[----:B------:R-:W-:Y:S01]  /*dff0*/  R2UR UR7, R9 ;  /* 0x00000000090772ca */ /* 0x000fe200000e0000 */
[----:B------:R-:W-:Y:S01]  /*e000*/  IMAD.MOV.U32 R21, RZ, RZ, 0x40000040 ;  /* 0x40000040ff157424 */ /* 0x000fe200078e00ff */
[----:B------:R-:W-:Y:S01]  /*e010*/  SHFL.BFLY PT, R2, R11, 0x2, 0x1f ;  /* 0x0c401f000b027f89 */ /* 0x000fe200000e0000 */
[----:B------:R-:W-:-:S02]  /*e020*/  IMAD.MOV.U32 R15, RZ, RZ, 0x40000040 ;  /* 0x40000040ff0f7424 */ /* 0x000fc400078e00ff */
[----:B------:R-:W-:Y:S01]  /*e030*/  IMAD.MOV.U32 R7, RZ, RZ, 0x40000040 ;  /* 0x40000040ff077424 */ /* 0x000fe200078e00ff */
[----:B01----:R-:W0:Y:S01]  /*e040*/  SHFL.BFLY PT, R5, R4, 0x2, 0x1f ;  /* 0x0c401f0004057f89 */ /* 0x003e2200000e0000 */
[----:B------:R-:W-:Y:S02]  /*e050*/  IMAD.MOV.U32 R9, RZ, RZ, 0x40000040 ;  /* 0x40000040ff097424 */ /* 0x000fe400078e00ff */
[----:B------:R-:W-:Y:S02]  /*e060*/  VIADD R22, R22, 0x1 ;  /* 0x0000000116167836 */ /* 0x000fe40000000000 */
[----:B------:R-:W-:Y:S02]  /*e070*/  IMAD.MOV.U32 R27, RZ, RZ, RZ ;  /* 0x000000ffff1b7224 */ /* 0x000fe400078e00ff */
[----:B------:R-:W-:Y:S01]  /*e080*/  HGMMA.64x64x16.F32.BF16 R120, gdesc[UR4].tnspB, R120, gsb0 ;  /* 0x40e00000047879f0 */ /* 0x000fe20008001878 */
[----:B------:R-:W-:Y:S01]  /*e090*/  R2UR UR4, R20 ;  /* 0x00000000140472ca */ /* 0x000fe200000e0000 */
[----:B------:R-:W-:Y:S01]  /*e0a0*/  VIADD R20, R6, 0x4 ;  /* 0x0000000406147836 */ /* 0x000fe20000000000 */
[----:B------:R-:W-:Y:S01]  /*e0b0*/  R2UR UR5, R21 ;  /* 0x00000000150572ca */ /* 0x000fe200000e0000 */
[----:B------:R-:W-:Y:S01]  /*e0c0*/  IMAD.MOV.U32 R21, RZ, RZ, 0x40000040 ;  /* 0x40000040ff157424 */ /* 0x000fe200078e00ff */
[----:B------:R-:W-:Y:S01]  /*e0d0*/  R2UR UR6, R14 ;  /* 0x000000000e0672ca */ /* 0x000fe200000e0000 */
[----:B------:R-:W-:Y:S01]  /*e0e0*/  VIADD R14, R8, 0x100 ;  /* 0x00000100080e7836 */ /* 0x000fe20000000000 */
[----:B------:R-:W-:Y:S01]  /*e0f0*/  R2UR UR7, R15 ;  /* 0x000000000f0772ca */ /* 0x000fe200000e0000 */
[----:B------:R-:W-:Y:S01]  /*e100*/  IMAD.MOV.U32 R15, RZ, RZ, 0x40000040 ;  /* 0x40000040ff0f7424 */ /* 0x000fe200078e00ff */
[----:B------:R-:W-:Y:S01]  /*e110*/  ISETP.NE.AND P0, PT, R22, 0x2, PT ;  /* 0x000000021600780c */ /* 0x000fe20003f05270 */
[----:B------:R-:W-:-:S03]  /*e120*/  IMAD.MOV.U32 R28, RZ, RZ, -0x800000 ;  /* 0xff800000ff1c7424 */ /* 0x000fc600078e00ff */
[----:B------:R-:W-:Y:S01]  /*e130*/  SEL R22, R22, RZ, P0 ;  /* 0x000000ff16167207 */ /* 0x000fe20000000000 */
[----:B0-----:R-:W-:Y:S01]  /*e140*/  FADD.FTZ R5, R5, R4 ;  /* 0x0000000405057221 */ /* 0x001fe20000010000 */
[----:B------:R-:W-:-:S04]  /*e150*/  SEL R4, RZ, 0x1, P0 ;  /* 0x00000001ff047807 */ /* 0x000fc80000000000 */
[----:B------:R-:W-:Y:S01]  /*e160*/  LOP3.LUT R153, R153, R4, RZ, 0x3c, !PT ;  /* 0x0000000499997212 */ /* 0x000fe200078e3cff */
[----:B------:R-:W-:Y:S01]  /*e170*/  IMAD.MOV.U32 R4, RZ, RZ, RZ ;  /* 0x000000ffff047224 */ /* 0x000fe200078e00ff */
[----:B------:R-:W-:Y:S02]  /*e180*/  WARPGROUP.DEPBAR.LE gsb0, 0x0 ;  /* 0x00008000000079c5 */ /* 0x000fe40000010000 */
[----:B------:R-:W-:-:S06]  /*e190*/  WARPGROUP.ARRIVE ;  /* 0x00000000000079c5 */ /* 0x000fcc0000000000 */
        /* <DEDUP_REMOVED lines=9> */
[----:B------:R-:W-:Y:S02]  /*e230*/  WARPGROUP.DEPBAR.LE gsb0, 0x0 ;  /* 0x00008000000079c5 */ /* 0x000fe40000010000 */
[----:B------:R-:W-:-:S09]  /*e240*/  WARPGROUP.ARRIVE ;  /* 0x00000000000079c5 */ /* 0x000fd20000000000 */
        /* <DEDUP_REMOVED lines=19> */
[----:B------:R-:W-:Y:S02]  /*e380*/  IMAD.MOV.U32 R15, RZ, RZ, 0x40000040 ;  /* 0x40000040ff0f7424 */ /* 0x000fe400078e00ff */
[----:B--2---:R-:W-:-:S05]  /*e390*/  VIADD R24, R24, 0x1 ;  /* 0x0000000118187836 */ /* 0x004fca0000000000 */
[----:B------:R-:W-:Y:S01]  /*e3a0*/  STL [R1+0x50], R24 ;  /* 0x0000501801007387 */ /* 0x000fe20000100800 */
        /* <DEDUP_REMOVED lines=55> */
[----:B------:R-:W-:-:S02]  /*e720*/  VIADD R6, R6, 0xc06 ;  /* 0x00000c0606067836 */ /* 0x000fc40000000000 */
[----:B------:R-:W-:Y:S01]  /*e730*/  VIADD R8, R8, 0x580 ;  /* 0x0000058008087836 */ /* 0x000fe20000000000 */
[----:B------:R-:W-:Y:S02]  /*e740*/  WARPGROUP.DEPBAR.LE gsb0, 0x0 ;  /* 0x00008000000079c5 */ /* 0x000fe40000010000 */
[----:B------:R-:W-:-:S06]  /*e750*/  WARPGROUP.ARRIVE ;  /* 0x00000000000079c5 */ /* 0x000fcc0000000000 */
[----:B------:R-:W-:Y:S01]  /*e760*/  HGMMA.64x64x16.F32.BF16 R120, gdesc[UR4].tnspB, R120, gsb0 ;  /* 0x40e00000047879f0 */ /* 0x000fe20008001878 */
[----:B------:R-:W-:Y:S02]  /*e770*/  R2UR UR4, R20 ;  /* 0x00000000140472ca */ /* 0x000fe400000e0000 */
[----:B------:R-:W-:Y:S01]  /*e780*/  R2UR UR5, R21 ;  /* 0x00000000150572ca */ /* 0x000fe200000e0000 */
[----:B------:R-:W-:Y:S01]  /*e790*/  IMAD.MOV.U32 R21, RZ, RZ, -0x800000 ;  /* 0xff800000ff157424 */ /* 0x000fe200078e00ff */
[----:B------:R-:W-:Y:S02]  /*e7a0*/  R2UR UR6, R14 ;  /* 0x000000000e0672ca */ /* 0x000fe400000e0000 */
[----:B------:R-:W-:Y:S01]  /*e7b0*/  R2UR UR7, R15 ;  /* 0x000000000f0772ca */ /* 0x000fe200000e0000 */
[----:B------:R-:W-:Y:S02]  /*e7c0*/  WARPGROUP.DEPBAR.LE gsb0, 0x0 ;  /* 0x00008000000079c5 */ /* 0x000fe40000010000 */
[----:B------:R-:W-:-:S10]  /*e7d0*/  WARPGROUP.ARRIVE ;  /* 0x00000000000079c5 */ /* 0x000fd40000000000 */
[----:B------:R-:W-:Y:S01]  /*e7e0*/  HGMMA.64x64x16.F32.BF16 R120, gdesc[UR4].tnspB, R120, gsb0 ;  /* 0x40e00000047879f0 */ /* 0x000fe20008001878 */
[----:B------:R-:W-:Y:S01]  /*e7f0*/  R2UR UR4, R6 ;  /* 0x00000000060472ca */ /* 0x000fe200000e0000 */
[----:B------:R-:W-:Y:S01]  /*e800*/  FADD.FTZ R6, R2, R11 ;  /* 0x0000000b02067221 */ /* 0x000fe20000010000 */
[----:B------:R-:W-:Y:S01]  /*e810*/  R2UR UR5, R7 ;  /* 0x00000000070572ca */ /* 0x000fe200000e0000 */
[----:B------:R-:W0:Y:S01]  /*e820*/  SHFL.BFLY PT, R2, R5, 0x1, 0x1f ;  /* 0x0c201f0005027f89 */ /* 0x000e2200000e0000 */
[----:B------:R-:W-:Y:S02]  /*e830*/  R2UR UR6, R8 ;  /* 0x00000000080672ca */ /* 0x000fe400000e0000 */
[----:B------:R-:W-:Y:S01]  /*e840*/  R2UR UR7, R9 ;  /* 0x00000000090772ca */ /* 0x000fe200000e0000 */
[----:B------:R-:W1:Y:S01]  /*e850*/  SHFL.BFLY PT, R7, R6, 0x1, 0x1f ;  /* 0x0c201f0006077f89 */ /* 0x000e6200000e0000 */
[----:B0-----:R-:W-:Y:S01]  /*e860*/  FADD.FTZ R8, R5, R2 ;  /* 0x0000000205087221 */ /* 0x001fe20000010000 */
[----:B-1----:R-:W-:-:S04]  /*e870*/  FADD.FTZ R9, R6, R7 ;  /* 0x0000000706097221 */ /* 0x002fc80000010000 */
[----:B------:R-:W-:Y:S01]  /*e880*/  FSETP.NE.FTZ.AND P2, PT, R8, RZ, PT ;  /* 0x000000ff0800720b */ /* 0x000fe20003f55000 */
[----:B------:R-:W-:Y:S01]  /*e890*/  @!P1 VIADD R6, R12, 0x30860 ;  /* 0x000308600c069836 */ /* 0x000fe20000000000 */
[----:B------:R-:W-:-:S04]  /*e8a0*/  FSETP.NE.FTZ.AND P3, PT, R9, RZ, PT ;  /* 0x000000ff0900720b */ /* 0x000fc80003f75000 */
[----:B------:R-:W-:-:S07]  /*e8b0*/  @!P1 PRMT R6, RZ, 0x654, R6 ;  /* 0x00000654ff069816 */ /* 0x000fce0000000006 */
[----:B------:R-:W0:Y:S01]  /*e8c0*/  @P2 MUFU.LG2 R2, R8 ;  /* 0x0000000800022308 */ /* 0x000e220000000c00 */
[C---:B------:R-:W-:Y:S01]  /*e8d0*/  @P2 FMUL.FTZ R5, R3.reuse, 0.69314718246459960938 ;  /* 0x3f31721803052820 */ /* 0x040fe20000410000 */
[----:B------:R-:W-:-:S06]  /*e8e0*/  @P3 FMUL.FTZ R12, R3, 0.69314718246459960938 ;  /* 0x3f317218030c3820 */ /* 0x000fcc0000410000 */
[----:B------:R-:W1:Y:S08]  /*e8f0*/  @P3 MUFU.LG2 R7, R9 ;  /* 0x0000000900073308 */ /* 0x000e700000000c00 */
[----:B------:R-:W2:Y:S01]  /*e900*/  @P2 MUFU.RCP R27, R8 ;  /* 0x00000008001b2308 */ /* 0x000ea20000001000 */
[----:B0-----:R-:W-:-:S04]  /*e910*/  @P2 FMUL.FTZ R2, R2, 0.69314718246459960938 ;  /* 0x3f31721802022820 */ /* 0x001fc80000410000 */
[----:B------:R-:W-:-:S03]  /*e920*/  @P2 FFMA.FTZ R21, R5, R0, R2 ;  /* 0x0000000005152223 */ /* 0x000fc60000010002 */
[----:B------:R-:W0:Y:S01]  /*e930*/  @P3 MUFU.RCP R4, R9 ;  /* 0x0000000900043308 */ /* 0x000e220000001000 */
[----:B-1----:R-:W-:-:S04]  /*e940*/  @P3 FMUL.FTZ R7, R7, 0.69314718246459960938 ;  /* 0x3f31721807073820 */ /* 0x002fc80000410000 */
[----:B------:R-:W-:Y:S01]  /*e950*/  @P3 FFMA.FTZ R28, R12, R10, R7 ;  /* 0x0000000a0c1c3223 */ /* 0x000fe20000010007 */
        /* <DEDUP_REMOVED lines=21> */
[----:B------:R-:W-:Y:S01]  /*eab0*/  PLOP3.LUT P1, PT, PT, PT, PT, 0x8, 0x0 ;  /* 0x000000000000781c */ /* 0x000fe20003f2e170 */
[-C--:B0-----:R-:W-:Y:S01]  /*eac0*/  FMUL.FTZ R58, R122, R4.reuse ;  /* 0x000000047a3a7220 */ /* 0x081fe20000410000 */
        /* <DEDUP_REMOVED lines=15> */
.L_x_371:
[----:B------:R-:W2:Y:S01]  /*ebc0*/  LDL R63, [R1+0x48] ;  /* 0x00004800013f7983 */ /* 0x000ea20000100800 */
[----:B------:R-:W-:Y:S05]  /*ebd0*/  WARPSYNC.ALL ;  /* 0x0000000000007948 */ /* 0x000fea0003800000 */
[----:B------:R-:W0:Y:S01]  /*ebe0*/  S2R R5, SR_TID.X ;  /* 0x0000000000057919 */ /* 0x000e220000002100 */
[----:B------:R-:W1:Y:S01]  /*ebf0*/  S2UR UR5, SR_CgaCtaId ;  /* 0x00000000000579c3 */ /* 0x000e620000008800 */
[----:B------:R-:W-:Y:S01]  /*ec00*/  UMOV UR4, 0x400 ;  /* 0x0000040000047882 */ /* 0x000fe20000000000 */
[----:B------:R-:W-:Y:S01]  /*ec10*/  BSSY B0, `(.L_x_427) ;  /* 0x00001a3000007945 */ /* 0x000fe20003800000 */
[----:B-1----:R-:W-:-:S06]  /*ec20*/  ULEA UR4, UR5, UR4, 0x18 ;  /* 0x0000000405047291 */ /* 0x002fcc000f8ec03f */
[----:B------:R-:W-:Y:S01]  /*ec30*/  IMAD.U32 R2, RZ, RZ, UR4 ;  /* 0x00000004ff027e24 */ /* 0x000fe2000f8e00ff */
[----:B------:R-:W-:Y:S01]  /*ec40*/  BAR.SYNC.DEFER_BLOCKING 0x5, 0x1a0 ;  /* 0x0146800000007b1d */ /* 0x000fe20000010000 */
[----:B0-----:R-:W-:-:S05]  /*ec50*/  VIADD R64, R5, 0xffffff80 ;  /* 0xffffff8005407836 */ /* 0x001fca0000000000 */
[----:B------:R-:W-:-:S04]  /*ec60*/  SHF.R.S32.HI R4, RZ, 0x1f, R64 ;  /* 0x0000001fff047819 */ /* 0x000fc80000011440 */
[----:B------:R-:W-:-:S04]  /*ec70*/  LEA.HI R20, R4, R64, RZ, 0x3 ;  /* 0x0000004004147211 */ /* 0x000fc800078f18ff */
[----:B------:R-:W-:Y:S02]  /*ec80*/  LOP3.LUT R0, R20, 0x1ffffff8, RZ, 0xc0, !PT ;  /* 0x1ffffff814007812 */ /* 0x000fe400078ec0ff */
[----:B------:R-:W-:-:S03]  /*ec90*/  SHF.R.S32.HI R20, RZ, 0x3, R20 ;  /* 0x00000003ff147819 */ /* 0x000fc60000011414 */
[----:B------:R-:W-:-:S04]  /*eca0*/  IMAD.IADD R0, R64, 0x1, -R0 ;  /* 0x0000000140007824 */ /* 0x000fc800078e0a00 */
[----:B------:R-:W-:Y:S01]  /*ecb0*/  IMAD.SHL.U32 R0, R0, 0x8, RZ ;  /* 0x0000000800007824 */ /* 0x000fe200078e00ff */
[----:B------:R0:W1:Y:S01]  /*ecc0*/  LDS.128 R32, [R2+0x308d0] ;  /* 0x0308d00002207984 */ /* 0x0000620000000c00 */
[----:B------:R-:W-:Y:S06]  /*ecd0*/  BAR.ARV 0x4, 0x1a0 ;  /* 0x0106800000007b1d */ /* 0x000fec0000002000 */
[----:B--2---:R-:W-:Y:S01]  /*ece0*/  SHF.R.S32.HI R3, RZ, 0x1f, R63 ;  /* 0x0000001fff037819 */ /* 0x004fe2000001143f */
[----:B------:R-:W-:-:S03]  /*ecf0*/  IMAD.SHL.U32 R62, R63, 0x4, RZ ;  /* 0x000000043f3e7824 */ /* 0x000fc600078e00ff */
[----:B------:R-:W-:Y:S01]  /*ed00*/  SHF.L.U64.HI R60, R63, 0x2, R3 ;  /* 0x000000023f3c7819 */ /* 0x000fe20000010203 */
[----:B01----:R-:W-:Y:S06]  /*ed10*/  @P1 BRA `(.L_x_428) ;  /* 0x0000001000101947 */ /* 0x003fec0003800000 */
[----:B------:R-:W-:Y:S01]  /*ed20*/  VIADD R6, R5, 0xffffff80 ;  /* 0xffffff8005067836 */ /* 0x000fe20000000000 */
[----:B------:R-:W-:Y:S01]  /*ed30*/  LEA.HI R4, R4, R64, RZ, 0x4 ;  /* 0x0000004004047211 */ /* 0x000fe200078f20ff */
[----:B------:R-:W0:Y:S01]  /*ed40*/  S2R R5, SR_SWINHI ;  /* 0x0000000000057919 */ /* 0x000e220000002f00 */
[----:B------:R-:W-:Y:S05]  /*ed50*/  WARPSYNC.ALL ;  /* 0x0000000000007948 */ /* 0x000fea0003800000 */
[----:B------:R-:W-:Y:S01]  /*ed60*/  SHF.R.S32.HI R8, RZ, 0x1f, R6 ;  /* 0x0000001fff087819 */ /* 0x000fe20000011406 */
[----:B------:R-:W-:Y:S01]  /*ed70*/  BAR.SYNC.DEFER_BLOCKING 0x1, 0x180 ;  /* 0x0046000000007b1d */ /* 0x000fe20000010000 */
[----:B------:R-:W-:-:S02]  /*ed80*/  SHF.R.S32.HI R7, RZ, 0x4, R4 ;  /* 0x00000004ff077819 */ /* 0x000fc40000011404 */
[----:B------:R-:W-:Y:S02]  /*ed90*/  LEA.HI R8, R8, R6, RZ, 0x5 ;  /* 0x0000000608087211 */ /* 0x000fe400078f28ff */
[C---:B------:R-:W-:Y:S01]  /*eda0*/  LEA.HI R6, R4.reuse, R7, RZ, 0x1 ;  /* 0x0000000704067211 */ /* 0x040fe200078f08ff */
[----:B------:R-:W-:Y:S01]  /*edb0*/  ULDC.64 UR4, c[0x0][0xbd8] ;  /* 0x0002f60000047ab9 */ /* 0x000fe20000000a00 */
[----:B------:R-:W-:Y:S01]  /*edc0*/  SHF.R.S32.HI R8, RZ, 0x5, R8 ;  /* 0x00000005ff087819 */ /* 0x000fe20000011408 */
[----:B------:R-:W1:Y:S01]  /*edd0*/  S2R R65, SR_TID.X ;  /* 0x0000000000417919 */ /* 0x000e620000002100 */
[----:B------:R-:W-:Y:S02]  /*ede0*/  LOP3.LUT R4, R4, 0xfffffff0, RZ, 0xc0, !PT ;  /* 0xfffffff004047812 */ /* 0x000fe400078ec0ff */
[----:B------:R-:W-:Y:S01]  /*edf0*/  LOP3.LUT R6, R6, 0x1ffffffe, RZ, 0xc0, !PT ;  /* 0x1ffffffe06067812 */ /* 0x000fe200078ec0ff */
[----:B------:R-:W-:Y:S01]  /*ee00*/  IMAD.SHL.U32 R9, R8, 0x400, RZ ;  /* 0x0000040008097824 */ /* 0x000fe200078e00ff */
[----:B------:R-:W-:Y:S01]  /*ee10*/  F2FP.BF16.F32.PACK_AB R12, R12, R55 ;  /* 0x000000370c0c723e */ /* 0x000fe200000010ff */
[----:B------:R-:W-:Y:S01]  /*ee20*/  IMAD.IADD R4, R64, 0x1, -R4 ;  /* 0x0000000140047824 */ /* 0x000fe200078e0a04 */
[----:B------:R-:W-:Y:S01]  /*ee30*/  F2FP.BF16.F32.PACK_AB R13, R13, R58 ;  /* 0x0000003a0d0d723e */ /* 0x000fe200000010ff */
[----:B------:R-:W-:Y:S01]  /*ee40*/  IMAD.IADD R6, R7, 0x1, -R6 ;  /* 0x0000000107067824 */ /* 0x000fe200078e0a06 */
[----:B------:R-:W-:Y:S01]  /*ee50*/  F2FP.BF16.F32.PACK_AB R14, R14, R53 ;  /* 0x000000350e0e723e */ /* 0x000fe200000010ff */
[----:B------:R-:W-:Y:S01]  /*ee60*/  IMAD R9, R4, 0x40, R9 ;  /* 0x0000004004097824 */ /* 0x000fe200078e0209 */
[----:B------:R-:W-:Y:S01]  /*ee70*/  F2FP.BF16.F32.PACK_AB R15, R15, R56 ;  /* 0x000000380f0f723e */ /* 0x000fe200000010ff */
[----:B------:R-:W-:-:S04]  /*ee80*/  IMAD.SHL.U32 R6, R6, 0x8, RZ ;  /* 0x0000000806067824 */ /* 0x000fc800078e00ff */
[----:B------:R-:W-:Y:S01]  /*ee90*/  IMAD.IADD R9, R6, 0x1, R9 ;  /* 0x0000000106097824 */ /* 0x000fe200078e0209 */
[----:B-----5:R-:W-:Y:S02]  /*eea0*/  MOV R24, R2 ;  /* 0x0000000200187202 */ /* 0x020fe40000000f00 */
[----:B0-----:R-:W-:-:S03]  /*eeb0*/  MOV R25, R5 ;  /* 0x0000000500197202 */ /* 0x001fc60000000f00 */
[----:B------:R-:W-:-:S03]  /*eec0*/  IMAD.WIDE R10, R9, 0x2, R24 ;  /* 0x00000002090a7825 */ /* 0x000fc600078e0218 */
[C---:B------:R-:W-:Y:S02]  /*eed0*/  LOP3.LUT R9, R10.reuse, 0x380, RZ, 0xc0, !PT ;  /* 0x000003800a097812 */ /* 0x040fe400078ec0ff */
[C---:B------:R-:W-:Y:S02]  /*eee0*/  IADD3 R57, P2, R10.reuse, 0x20, RZ ;  /* 0x000000200a397810 */ /* 0x040fe40007f5e0ff */
[C---:B------:R-:W-:Y:S01]  /*eef0*/  IADD3 R61, P0, R10.reuse, 0x60, RZ ;  /* 0x000000600a3d7810 */ /* 0x040fe20007f1e0ff */
[----:B-1----:R-:W-:Y:S01]  /*ef00*/  VIADD R66, R65, 0xffffff80 ;  /* 0xffffff8041427836 */ /* 0x002fe20000000000 */
[----:B------:R-:W-:Y:S02]  /*ef10*/  IADD3 R59, P1, R10, 0x40, RZ ;  /* 0x000000400a3b7810 */ /* 0x000fe40007f3e0ff */
[----:B------:R-:W-:Y:S01]  /*ef20*/  SHF.R.U64 R9, R9, 0x3, RZ ;  /* 0x0000000309097819 */ /* 0x000fe200000012ff */
[--C-:B------:R-:W-:Y:S01]  /*ef30*/  IMAD.X R5, RZ, RZ, R11.reuse, P0 ;  /* 0x000000ffff057224 */ /* 0x100fe200000e060b */
[----:B------:R-:W-:Y:S01]  /*ef40*/  LOP3.LUT R4, R57, 0x380, RZ, 0xc0, !PT ;  /* 0x0000038039047812 */ /* 0x000fe200078ec0ff */
[----:B------:R-:W-:Y:S01]  /*ef50*/  IMAD.X R7, RZ, RZ, R11, P1 ;  /* 0x000000ffff077224 */ /* 0x000fe200008e060b */
[----:B------:R-:W-:-:S02]  /*ef60*/  LOP3.LUT R6, R59, 0x380, RZ, 0xc0, !PT ;  /* 0x000003803b067812 */ /* 0x000fc400078ec0ff */
[----:B------:R-:W-:Y:S02]  /*ef70*/  LOP3.LUT R32, R61, 0x380, RZ, 0xc0, !PT ;  /* 0x000003803d207812 */ /* 0x000fe400078ec0ff */
[----:B------:R-:W-:Y:S01]  /*ef80*/  LOP3.LUT R10, R9, R10, RZ, 0x3c, !PT ;  /* 0x0000000a090a7212 */ /* 0x000fe200078e3cff */
[----:B------:R-:W-:Y:S01]  /*ef90*/  IMAD.X R9, RZ, RZ, R11, P2 ;  /* 0x000000ffff097224 */ /* 0x000fe200010e060b */
[----:B------:R-:W-:Y:S02]  /*efa0*/  SHF.R.U64 R4, R4, 0x3, RZ ;  /* 0x0000000304047819 */ /* 0x000fe400000012ff */
[----:B------:R-:W-:Y:S02]  /*efb0*/  SHF.R.U64 R6, R6, 0x3, RZ ;  /* 0x0000000306067819 */ /* 0x000fe400000012ff */
[----:B------:R-:W-:Y:S02]  /*efc0*/  SHF.R.U64 R32, R32, 0x3, RZ ;  /* 0x0000000320207819 */ /* 0x000fe400000012ff */
[----:B------:R-:W-:-:S02]  /*efd0*/  MOV R10, R10 ;  /* 0x0000000a000a7202 */ /* 0x000fc40000000f00 */
[----:B------:R-:W-:Y:S02]  /*efe0*/  LOP3.LUT R8, R4, R57, RZ, 0x3c, !PT ;  /* 0x0000003904087212 */ /* 0x000fe400078e3cff */
[----:B------:R-:W-:Y:S01]  /*eff0*/  LOP3.LUT R6, R6, R59, RZ, 0x3c, !PT ;  /* 0x0000003b06067212 */ /* 0x000fe200078e3cff */
[----:B------:R0:W-:Y:S01]  /*f000*/  STSM.16.M88.4 [R10], R12 ;  /* 0x0000000c0a007844 */ /* 0x0001e20000000200 */
[----:B------:R-:W-:Y:S02]  /*f010*/  LOP3.LUT R4, R32, R61, RZ, 0x3c, !PT ;  /* 0x0000003d20047212 */ /* 0x000fe400078e3cff */
[----:B------:R-:W-:Y:S02]  /*f020*/  MOV R53, R6 ;  /* 0x0000000600357202 */ /* 0x000fe40000000f00 */
[----:B------:R-:W-:Y:S02]  /*f030*/  MOV R32, R4 ;  /* 0x0000000400207202 */ /* 0x000fe40000000f00 */
[----:B------:R-:W-:-:S02]  /*f040*/  ISETP.NE.U32.AND P0, PT, RZ, UR4, PT ;  /* 0x00000004ff007c0c */ /* 0x000fc4000bf05070 */
[----:B------:R-:W-:Y:S02]  /*f050*/  MOV R55, R8 ;  /* 0x0000000800377202 */ /* 0x000fe40000000f00 */
[----:B------:R-:W-:Y:S02]  /*f060*/  F2FP.BF16.F32.PACK_AB R4, R38, R37 ;  /* 0x000000252604723e */ /* 0x000fe400000010ff */
[----:B------:R-:W-:Y:S02]  /*f070*/  F2FP.BF16.F32.PACK_AB R5, R51, R54 ;  /* 0x000000363305723e */ /* 0x000fe400000010ff */
[----:B------:R-:W-:Y:S01]  /*f080*/  F2FP.BF16.F32.PACK_AB R6, R41, R36 ;  /* 0x000000242906723e */ /* 0x000fe200000010ff */
[----:B------:R-:W-:Y:S01]  /*f090*/  IMAD.MOV.U32 R41, RZ, RZ, RZ ;  /* 0x000000ffff297224 */ /* 0x000fe200078e00ff */
[----:B0-----:R-:W-:Y:S02]  /*f0a0*/  F2FP.BF16.F32.PACK_AB R10, R39, R30 ;  /* 0x0000001e270a723e */ /* 0x001fe400000010ff */
[----:B------:R-:W-:-:S02]  /*f0b0*/  IADD3 R30, P1, R62, UR4, RZ ;  /* 0x000000043e1e7c10 */ /* 0x000fc4000ff3e0ff */
[----:B------:R-:W-:Y:S02]  /*f0c0*/  F2FP.BF16.F32.PACK_AB R7, R49, R52 ;  /* 0x000000343107723e */ /* 0x000fe400000010ff */
[----:B------:R-:W-:Y:S02]  /*f0d0*/  F2FP.BF16.F32.PACK_AB R8, R42, R31 ;  /* 0x0000001f2a08723e */ /* 0x000fe400000010ff */
[----:B------:R-:W-:Y:S01]  /*f0e0*/  F2FP.BF16.F32.PACK_AB R9, R47, R50 ;  /* 0x000000322f09723e */ /* 0x000fe200000010ff */
[----:B------:R0:W-:Y:S01]  /*f0f0*/  STSM.16.M88.4 [R55], R4 ;  /* 0x0000000437007844 */ /* 0x0001e20000000200 */
[----:B------:R-:W-:Y:S02]  /*f100*/  F2FP.BF16.F32.PACK_AB R11, R45, R48 ;  /* 0x000000302d0b723e */ /* 0x000fe400000010ff */
[----:B------:R-:W-:Y:S02]  /*f110*/  F2FP.BF16.F32.PACK_AB R12, R40, R29 ;  /* 0x0000001d280c723e */ /* 0x000fe400000010ff */
[----:B------:R-:W-:Y:S01]  /*f120*/  F2FP.BF16.F32.PACK_AB R13, R43, R46 ;  /* 0x0000002e2b0d723e */ /* 0x000fe200000010ff */
[----:B------:R1:W-:Y:S01]  /*f130*/  STSM.16.M88.4 [R53], R8 ;  /* 0x0000000835007844 */ /* 0x0003e20000000200 */
[----:B------:R-:W-:-:S02]  /*f140*/  F2FP.BF16.F32.PACK_AB R14, R27, R26 ;  /* 0x0000001a1b0e723e */ /* 0x000fc400000010ff */
[----:B------:R-:W-:Y:S02]  /*f150*/  F2FP.BF16.F32.PACK_AB R15, R151, R44 ;  /* 0x0000002c970f723e */ /* 0x000fe400000010ff */
[----:B------:R-:W-:Y:S02]  /*f160*/  ISETP.NE.AND.EX P0, PT, RZ, UR5, PT, P0 ;  /* 0x00000005ff007c0c */ /* 0x000fe4000bf05300 */
[----:B------:R-:W-:Y:S01]  /*f170*/  IADD3.X R31, R60, UR5, RZ, P1, !PT ;  /* 0x000000053c1f7c10 */ /* 0x000fe20008ffe4ff */
[----:B------:R-:W-:Y:S01]  /*f180*/  ULDC.64 UR4, c[0x0][0xbe0] ;  /* 0x0002f80000047ab9 */ /* 0x000fe20000000a00 */
[----:B------:R1:W-:Y:S01]  /*f190*/  STSM.16.M88.4 [R32], R12 ;  /* 0x0000000c20007844 */ /* 0x0003e20000000200 */
[----:B------:R-:W-:Y:S01]  /*f1a0*/  BAR.SYNC.DEFER_BLOCKING 0x1, 0x180 ;  /* 0x0046000000007b1d */ /* 0x000fe20000010000 */
[----:B------:R-:W-:-:S04]  /*f1b0*/  ISETP.NE.U32.AND P1, PT, RZ, UR4, PT ;  /* 0x00000004ff007c0c */ /* 0x000fc8000bf25070 */
[----:B------:R-:W-:-:S13]  /*f1c0*/  ISETP.NE.AND.EX P1, PT, RZ, UR5, PT, P1 ;  /* 0x00000005ff007c0c */ /* 0x000fda000bf25310 */
[----:B------:R-:W-:Y:S01]  /*f1d0*/  @P1 IADD3 R26, P2, R62, UR4, RZ ;  /* 0x000000043e1a1c10 */ /* 0x000fe2000ff5e0ff */
[----:B------:R-:W-:Y:S02]  /*f1e0*/  ULDC UR4, c[0x0][0xa88] ;  /* 0x0002a20000047ab9 */ /* 0x000fe40000000800 */
[----:B------:R-:W-:Y:S01]  /*f1f0*/  IMAD.U32 R29, RZ, RZ, UR4 ;  /* 0x00000004ff1d7e24 */ /* 0x000fe2000f8e00ff */
[----:B------:R-:W-:Y:S01]  /*f200*/  @P1 IADD3.X R27, R60, UR5, RZ, P2, !PT ;  /* 0x000000053c1b1c10 */ /* 0x000fe200097fe4ff */
[----:B------:R1:W5:Y:S01]  /*f210*/  @P0 LDG.E R41, desc[UR56][R30.64] ;  /* 0x000000381e290981 */ /* 0x000362000c1e1900 */
[----:B------:R-:W-:-:S03]  /*f220*/  SHF.R.S32.HI R65, RZ, 0x1f, R66 ;  /* 0x0000001fff417819 */ /* 0x000fc60000011442 */
[----:B------:R1:W5:Y:S01]  /*f230*/  @P1 LDG.E R29, desc[UR56][R26.64] ;  /* 0x000000381a1d1981 */ /* 0x000362000c1e1900 */
[----:B------:R-:W-:-:S04]  /*f240*/  LEA.HI R65, R65, R66, RZ, 0x7 ;  /* 0x0000004241417211 */ /* 0x000fc800078f38ff */
[----:B------:R-:W-:-:S05]  /*f250*/  LOP3.LUT R65, R65, 0xffffff80, RZ, 0xc0, !PT ;  /* 0xffffff8041417812 */ /* 0x000fca00078ec0ff */
[----:B------:R-:W-:-:S05]  /*f260*/  IMAD.IADD R65, R66, 0x1, -R65 ;  /* 0x0000000142417824 */ /* 0x000fca00078e0a41 */
[----:B------:R-:W-:-:S04]  /*f270*/  SHF.R.S32.HI R36, RZ, 0x1f, R65 ;  /* 0x0000001fff247819 */ /* 0x000fc80000011441 */
[----:B0-----:R-:W-:-:S04]  /*f280*/  LEA.HI R4, R36, R65, RZ, 0x2 ;  /* 0x0000004124047211 */ /* 0x001fc800078f10ff */
[--C-:B------:R-:W-:Y:S02]  /*f290*/  SHF.R.S32.HI R6, RZ, 0x2, R4.reuse ;  /* 0x00000002ff067819 */ /* 0x100fe40000011404 */
[----:B------:R-:W-:-:S04]  /*f2a0*/  SHF.R.S32.HI R5, RZ, 0x1f, R4 ;  /* 0x0000001fff057819 */ /* 0x000fc80000011404 */
[----:B------:R-:W-:Y:S01]  /*f2b0*/  LEA.HI R7, R5, R6, RZ, 0x3 ;  /* 0x0000000605077211 */ /* 0x000fe200078f18ff */
[----:B-1----:R-:W-:Y:S06]  /*f2c0*/  @P1 BRA `(.L_x_429) ;  /* 0x0000000000101947 */ /* 0x002fec0003800000 */
[----:B------:R-:W-:Y:S05]  /*f2d0*/  @!P0 BRA `(.L_x_429) ;  /* 0x00000000000c8947 */ /* 0x000fea0003800000 */
[----:B------:R-:W2:Y:S04]  /*f2e0*/  LDG.E R4, desc[UR56][R30.64] ;  /* 0x000000381e047981 */ /* 0x000ea8000c1e1900 */
[----:B-----5:R-:W2:Y:S02]  /*f2f0*/  LDG.E R29, desc[UR56][R30.64+0x4] ;  /* 0x000004381e1d7981 */ /* 0x020ea4000c1e1900 */
[----:B--2---:R-:W-:-:S07]  /*f300*/  IMAD.IADD R29, R29, 0x1, -R4 ;  /* 0x000000011d1d7824 */ /* 0x004fce00078e0a04 */
.L_x_429:
[----:B------:R-:W2:Y:S01]  /*f310*/  LDL.LU R45, [R1+0x4c] ;  /* 0x00004c00012d7983 */ /* 0x000ea20000300800 */
[----:B------:R-:W-:Y:S01]  /*f320*/  SHF.R.S32.HI R8, RZ, 0x1f, R66 ;  /* 0x0000001fff087819 */ /* 0x000fe20000011442 */
[----:B------:R-:W-:Y:S02]  /*f330*/  ULDC.64 UR4, c[0x0][0xb70] ;  /* 0x0002dc0000047ab9 */ /* 0x000fe40000000a00 */
[----:B------:R-:W3:Y:S01]  /*f340*/  LDL.LU R44, [R1+0x58] ;  /* 0x00005800012c7983 */ /* 0x000ee20000300800 */
[----:B------:R-:W-:-:S04]  /*f350*/  LEA.HI R8, R8, R66, RZ, 0x7 ;  /* 0x0000004208087211 */ /* 0x000fc800078f38ff */
[----:B------:R-:W-:Y:S02]  /*f360*/  SHF.R.S32.HI R8, RZ, 0x7, R8 ;  /* 0x00000007ff087819 */ /* 0x000fe40000011408 */
[----:B------:R-:W-:Y:S02]  /*f370*/  LOP3.LUT R7, R7, 0xfffffff8, RZ, 0xc0, !PT ;  /* 0xfffffff807077812 */ /* 0x000fe400078ec0ff */
[----:B------:R-:W-:Y:S01]  /*f380*/  LEA.HI R36, R36, R65, RZ, 0x5 ;  /* 0x0000004124247211 */ /* 0x000fe200078f28ff */
[----:B------:R-:W-:Y:S01]  /*f390*/  IMAD.HI R5, R8, 0x55555556, RZ ;  /* 0x5555555608057827 */ /* 0x000fe200078e02ff */
[----:B-----5:R-:W-:Y:S02]  /*f3a0*/  SHF.R.S32.HI R31, RZ, 0x1f, R41 ;  /* 0x0000001fff1f7819 */ /* 0x020fe40000011429 */
[----:B------:R-:W-:Y:S01]  /*f3b0*/  SHF.R.S32.HI R36, RZ, 0x5, R36 ;  /* 0x00000005ff247819 */ /* 0x000fe20000011424 */
[----:B------:R-:W-:Y:S01]  /*f3c0*/  IMAD.IADD R9, R6, 0x1, -R7 ;  /* 0x0000000106097824 */ /* 0x000fe200078e0a07 */
[----:B------:R-:W-:Y:S01]  /*f3d0*/  LEA.HI R6, R5, R5, RZ, 0x1 ;  /* 0x0000000505067211 */ /* 0x000fe200078f08ff */
[----:B------:R-:W-:-:S02]  /*f3e0*/  IMAD.MOV.U32 R30, RZ, RZ, R41 ;  /* 0x000000ffff1e7224 */ /* 0x000fc400078e0029 */
[----:B------:R-:W-:Y:S02]  /*f3f0*/  IMAD R9, R36, 0x10, R9 ;  /* 0x0000001024097824 */ /* 0x000fe400078e0209 */
[----:B------:R-:W-:Y:S01]  /*f400*/  IMAD R6, R6, -0x3, R8 ;  /* 0xfffffffd06067824 */ /* 0x000fe200078e0208 */
[----:B------:R-:W-:Y:S02]  /*f410*/  SEL R42, R3, RZ, !P0 ;  /* 0x000000ff032a7207 */ /* 0x000fe40004000000 */
[----:B------:R-:W-:Y:S01]  /*f420*/  SEL R43, R63, RZ, !P0 ;  /* 0x000000ff3f2b7207 */ /* 0x000fe20004000000 */
[----:B------:R-:W-:Y:S02]  /*f430*/  IMAD R9, R6, 0x40, R9 ;  /* 0x0000004006097824 */ /* 0x000fe400078e0209 */
[----:B------:R-:W-:-:S04]  /*f440*/  IMAD R3, R20, 0x40, R0 ;  /* 0x0000004014037824 */ /* 0x000fc800078e0200 */
[----:B------:R-:W-:Y:S01]  /*f450*/  IMAD.WIDE R24, R3, 0x2, R24 ;  /* 0x0000000203187825 */ /* 0x000fe200078e0218 */
[----:B------:R-:W-:Y:S02]  /*f460*/  LOP3.LUT P0, RZ, R65, 0x3, RZ, 0xc0, !PT ;  /* 0x0000000341ff7812 */ /* 0x000fe4000780c0ff */
[----:B------:R-:W-:-:S05]  /*f470*/  IADD3 R10, P3, R24, 0x3000, RZ ;  /* 0x00003000180a7810 */ /* 0x000fca0007f7e0ff */
[----:B------:R-:W-:Y:S01]  /*f480*/  IMAD.X R13, RZ, RZ, R25, P3 ;  /* 0x000000ffff0d7224 */ /* 0x000fe200018e0619 */
[--C-:B------:R-:W-:Y:S01]  /*f490*/  SHF.R.S32.HI R37, RZ, 0x1f, R0.reuse ;  /* 0x0000001fff257819 */ /* 0x100fe20000011400 */
[----:B------:R-:W-:Y:S01]  /*f4a0*/  IMAD.MOV.U32 R36, RZ, RZ, R0 ;  /* 0x000000ffff247224 */ /* 0x000fe200078e0000 */
[----:B------:R-:W-:Y:S01]  /*f4b0*/  BSSY B1, `(.L_x_430) ;  /* 0x000005b000017945 */ /* 0x000fe20003800000 */
[----:B--2---:R-:W-:-:S05]  /*f4c0*/  SHF.R.S32.HI R40, RZ, 0x1f, R45 ;  /* 0x0000001fff287819 */ /* 0x004fca000001142d */
[----:B------:R-:W-:-:S04]  /*f4d0*/  IMAD R4, R40, UR4, RZ ;  /* 0x0000000428047c24 */ /* 0x000fc8000f8e02ff */
[C---:B------:R-:W-:Y:S02]  /*f4e0*/  IMAD R7, R45.reuse, UR5, R4 ;  /* 0x000000052d077c24 */ /* 0x040fe4000f8e0204 */
[----:B------:R-:W-:Y:S01]  /*f4f0*/  IMAD.WIDE.U32 R4, R45, UR4, R30 ;  /* 0x000000042d047c25 */ /* 0x000fe2000f8e001e */
[----:B------:R-:W-:-:S03]  /*f500*/  ULDC.64 UR4, c[0x0][0xb78] ;  /* 0x0002de0000047ab9 */ /* 0x000fc60000000a00 */
[----:B------:R-:W-:Y:S02]  /*f510*/  IMAD.IADD R5, R5, 0x1, R7 ;  /* 0x0000000105057824 */ /* 0x000fe400078e0207 */
[----:B---3--:R-:W-:Y:S02]  /*f520*/  IMAD R9, R44, 0xc0, R9 ;  /* 0x000000c02c097824 */ /* 0x008fe400078e0209 */
[----:B------:R-:W-:Y:S02]  /*f530*/  IMAD R6, R42, UR4, RZ ;  /* 0x000000042a067c24 */ /* 0x000fe4000f8e02ff */
[----:B------:R-:W-:Y:S01]  /*f540*/  IMAD.WIDE.U32 R4, R43, UR4, R4 ;  /* 0x000000042b047c25 */ /* 0x000fe2000f8e0004 */
[----:B------:R-:W-:-:S03]  /*f550*/  SHF.R.S32.HI R7, RZ, 0x1f, R9 ;  /* 0x0000001fff077819 */ /* 0x000fc60000011409 */
[----:B------:R-:W-:Y:S01]  /*f560*/  IMAD R8, R43, UR5, R6 ;  /* 0x000000052b087c24 */ /* 0x000fe2000f8e0206 */
[----:B------:R-:W-:Y:S01]  /*f570*/  IADD3 R6, P1, R9, R4, RZ ;  /* 0x0000000409067210 */ /* 0x000fe20007f3e0ff */
[----:B------:R-:W-:-:S03]  /*f580*/  ULDC.64 UR4, c[0x0][0xb40] ;  /* 0x0002d00000047ab9 */ /* 0x000fc60000000a00 */
[----:B------:R-:W-:Y:S02]  /*f590*/  IADD3.X R7, R7, R5, R8, P1, !PT ;  /* 0x0000000507077210 */ /* 0x000fe40000ffe408 */
[----:B------:R-:W-:Y:S01]  /*f5a0*/  LEA R38, P2, R6, UR4, 0x2 ;  /* 0x0000000406267c11 */ /* 0x000fe2000f8410ff */
[----:B------:R-:W-:-:S03]  /*f5b0*/  VIADD R4, R9, 0x8 ;  /* 0x0000000809047836 */ /* 0x000fc60000000000 */
[----:B------:R-:W-:Y:S01]  /*f5c0*/  LEA.HI.X R39, R6, UR5, R7, 0x2, P2 ;  /* 0x0000000506277c11 */ /* 0x000fe200090f1407 */
[----:B------:R-:W-:Y:S01]  /*f5d0*/  ULDC.64 UR4, c[0x0][0xaa0] ;  /* 0x0002a80000047ab9 */ /* 0x000fe20000000a00 */
[C---:B------:R-:W-:Y:S02]  /*f5e0*/  IADD3 R11, P2, R24.reuse, 0x1800, RZ ;  /* 0x00001800180b7810 */ /* 0x040fe40007f5e0ff */
[C---:B------:R-:W-:Y:S02]  /*f5f0*/  IADD3 R6, P4, R24.reuse, 0x4800, RZ ;  /* 0x0000480018067810 */ /* 0x040fe40007f9e0ff */
[-C--:B------:R-:W-:Y:S02]  /*f600*/  ISETP.GE.OR P1, PT, R9, R29.reuse, P0 ;  /* 0x0000001d0900720c */ /* 0x080fe40000726670 */
[----:B------:R-:W-:Y:S02]  /*f610*/  LOP3.LUT R5, R24, 0x380, RZ, 0xc0, !PT ;  /* 0x0000038018057812 */ /* 0x000fe400078ec0ff */
[----:B------:R-:W-:-:S02]  /*f620*/  ISETP.GE.OR P0, PT, R4, R29, P0 ;  /* 0x0000001d0400720c */ /* 0x000fc40000706670 */
[----:B------:R-:W-:Y:S02]  /*f630*/  LOP3.LUT R8, R11, 0x380, RZ, 0xc0, !PT ;  /* 0x000003800b087812 */ /* 0x000fe400078ec0ff */
[----:B------:R-:W-:Y:S02]  /*f640*/  LOP3.LUT R7, R10, 0x380, RZ, 0xc0, !PT ;  /* 0x000003800a077812 */ /* 0x000fe400078ec0ff */
[----:B------:R-:W-:Y:S02]  /*f650*/  LOP3.LUT R3, R6, 0x380, RZ, 0xc0, !PT ;  /* 0x0000038006037812 */ /* 0x000fe400078ec0ff */
[----:B------:R-:W-:Y:S02]  /*f660*/  SHF.R.U64 R5, R5, 0x3, RZ ;  /* 0x0000000305057819 */ /* 0x000fe400000012ff */
[----:B------:R-:W-:Y:S02]  /*f670*/  SHF.R.U64 R8, R8, 0x3, RZ ;  /* 0x0000000308087819 */ /* 0x000fe400000012ff */
[----:B------:R-:W-:-:S02]  /*f680*/  SHF.R.U64 R7, R7, 0x3, RZ ;  /* 0x0000000307077819 */ /* 0x000fc400000012ff */
[----:B------:R-:W-:Y:S01]  /*f690*/  SHF.R.U64 R3, R3, 0x3, RZ ;  /* 0x0000000303037819 */ /* 0x000fe200000012ff */
[--C-:B------:R-:W-:Y:S01]  /*f6a0*/  IMAD.X R9, RZ, RZ, R25.reuse, P2 ;  /* 0x000000ffff097224 */ /* 0x100fe200010e0619 */
[----:B------:R-:W-:Y:S01]  /*f6b0*/  LOP3.LUT R4, R5, R24, RZ, 0x3c, !PT ;  /* 0x0000001805047212 */ /* 0x000fe200078e3cff */
[--C-:B------:R-:W-:Y:S01]  /*f6c0*/  IMAD.X R27, RZ, RZ, R25.reuse, P4 ;  /* 0x000000ffff1b7224 */ /* 0x100fe200020e0619 */
[----:B------:R-:W-:Y:S01]  /*f6d0*/  LOP3.LUT R8, R8, R11, RZ, 0x3c, !PT ;  /* 0x0000000b08087212 */ /* 0x000fe200078e3cff */
[----:B------:R-:W-:Y:S01]  /*f6e0*/  IMAD.MOV.U32 R5, RZ, RZ, R25 ;  /* 0x000000ffff057224 */ /* 0x000fe200078e0019 */
[----:B------:R-:W-:Y:S02]  /*f6f0*/  LOP3.LUT R12, R7, R10, RZ, 0x3c, !PT ;  /* 0x0000000a070c7212 */ /* 0x000fe400078e3cff */
[----:B------:R-:W-:Y:S01]  /*f700*/  LOP3.LUT R26, R3, R6, RZ, 0x3c, !PT ;  /* 0x00000006031a7212 */ /* 0x000fe200078e3cff */
[----:B------:R0:W-:Y:S01]  /*f710*/  @!P1 STG.E desc[UR56][R38.64], R21 ;  /* 0x0000001526009986 */ /* 0x0001e2000c101938 */
[----:B------:R-:W-:-:S03]  /*f720*/  IMAD R32, R31, UR4, RZ ;  /* 0x000000041f207c24 */ /* 0x000fc6000f8e02ff */
[----:B------:R1:W-:Y:S01]  /*f730*/  @!P0 STG.E desc[UR56][R38.64+0x20], R28 ;  /* 0x0000201c26008986 */ /* 0x0003e2000c101938 */
[C---:B------:R-:W-:Y:S01]  /*f740*/  IMAD.WIDE.U32 R30, R41.reuse, UR4, R36 ;  /* 0x00000004291e7c25 */ /* 0x040fe2000f8e0024 */
[----:B------:R-:W-:Y:S02]  /*f750*/  ULDC UR4, c[0x0][0xa8c] ;  /* 0x0002a30000047ab9 */ /* 0x000fe40000000800 */
[----:B------:R-:W5:Y:S04]  /*f760*/  LD.E.128 R4, desc[UR56][R4.64] ;  /* 0x0000003804047980 */ /* 0x000f68000c101d00 */
[----:B------:R-:W5:Y:S04]  /*f770*/  LD.E.128 R8, desc[UR56][R8.64] ;  /* 0x0000003808087980 */ /* 0x000f68000c101d00 */
[----:B------:R-:W5:Y:S04]  /*f780*/  LD.E.128 R12, desc[UR56][R12.64] ;  /* 0x000000380c0c7980 */ /* 0x000f68000c101d00 */
[----:B------:R-:W5:Y:S01]  /*f790*/  LD.E.128 R24, desc[UR56][R26.64] ;  /* 0x000000381a187980 */ /* 0x000f62000c101d00 */
[----:B------:R-:W-:Y:S01]  /*f7a0*/  @!PT LDS RZ, [RZ] ;  /* 0x00000000fffff984 */ /* 0x000fe20000000800 */
[----:B------:R-:W-:Y:S01]  /*f7b0*/  @!PT LDS RZ, [RZ] ;  /* 0x00000000fffff984 */ /* 0x000fe20000000800 */
[----:B------:R-:W-:Y:S01]  /*f7c0*/  @!PT LDS RZ, [RZ] ;  /* 0x00000000fffff984 */ /* 0x000fe20000000800 */
[----:B------:R-:W-:Y:S01]  /*f7d0*/  @!PT LDS RZ, [RZ] ;  /* 0x00000000fffff984 */ /* 0x000fe20000000800 */
[----:B------:R2:W-:Y:S06]  /*f7e0*/  MEMBAR.ALL.CTA ;  /* 0x0000000000007992 */ /* 0x0005ec0000008000 */
[----:B--2---:R-:W2:Y:S01]  /*f7f0*/  FENCE.VIEW.ASYNC.S ;  /* 0x00000000000073c6 */ /* 0x004ea20000000000 */
[----:B------:R-:W-:Y:S01]  /*f800*/  IMAD R41, R41, UR5, R32 ;  /* 0x0000000529297c24 */ /* 0x000fe2000f8e0220 */
[----:B------:R-:W-:Y:S01]  /*f810*/  ISETP.GE.AND P0, PT, R0, UR4, PT ;  /* 0x0000000400007c0c */ /* 0x000fe2000bf06270 */
[----:B------:R-:W-:Y:S01]  /*f820*/  VIADD R0, R20, 0x30 ;  /* 0x0000003014007836 */ /* 0x000fe20000000000 */
[----:B------:R-:W-:Y:S01]  /*f830*/  ULDC.64 UR4, c[0x0][0xae0] ;  /* 0x0002b80000047ab9 */ /* 0x000fe20000000a00 */
[----:B------:R-:W-:-:S02]  /*f840*/  IMAD R32, R44, -0xc0, R29 ;  /* 0xffffff402c207824 */ /* 0x000fc400078e021d */
[C---:B------:R-:W-:Y:S02]  /*f850*/  VIADD R3, R20.reuse, 0x60 ;  /* 0x0000006014037836 */ /* 0x040fe40000000000 */
[----:B0-----:R-:W-:Y:S01]  /*f860*/  VIADD R21, R20, 0x90 ;  /* 0x0000009014157836 */ /* 0x001fe20000000000 */
[-C--:B------:R-:W-:Y:S01]  /*f870*/  ISETP.GE.OR P3, PT, R0, R32.reuse, P0 ;  /* 0x000000200000720c */ /* 0x080fe20000766670 */
[----:B-1----:R-:W-:Y:S01]  /*f880*/  IMAD R28, R40, UR4, RZ ;  /* 0x00000004281c7c24 */ /* 0x002fe2000f8e02ff */
[-C--:B------:R-:W-:Y:S01]  /*f890*/  ISETP.GE.OR P1, PT, R3, R32.reuse, P0 ;  /* 0x000000200300720c */ /* 0x080fe20000726670 */
[----:B------:R-:W-:Y:S01]  /*f8a0*/  IMAD.IADD R31, R31, 0x1, R41 ;  /* 0x000000011f1f7824 */ /* 0x000fe200078e0229 */
[-C--:B------:R-:W-:Y:S02]  /*f8b0*/  ISETP.GE.OR P2, PT, R21, R32.reuse, P0 ;  /* 0x000000201500720c */ /* 0x080fe40000746670 */
[----:B------:R-:W-:Y:S01]  /*f8c0*/  ISETP.GE.OR P0, PT, R20, R32, P0 ;  /* 0x000000201400720c */ /* 0x000fe20000706670 */
[----:B------:R-:W-:-:S02]  /*f8d0*/  IMAD R37, R45, UR5, R28 ;  /* 0x000000052d257c24 */ /* 0x000fc4000f8e021c */
[----:B------:R-:W-:Y:S01]  /*f8e0*/  IMAD.WIDE.U32 R28, R45, UR4, R30 ;  /* 0x000000042d1c7c25 */ /* 0x000fe2000f8e001e */
[----:B------:R-:W-:-:S03]  /*f8f0*/  ULDC.64 UR4, c[0x0][0xae8] ;  /* 0x0002ba0000047ab9 */ /* 0x000fc60000000a00 */
[----:B------:R-:W-:Y:S02]  /*f900*/  VIADD R0, R2, 0x30820 ;  /* 0x0003082002007836 */ /* 0x000fe40000000000 */
[----:B------:R-:W-:Y:S02]  /*f910*/  IMAD.IADD R29, R29, 0x1, R37 ;  /* 0x000000011d1d7824 */ /* 0x000fe400078e0225 */
[----:B------:R-:W-:Y:S01]  /*f920*/  IMAD R3, R42, UR4, RZ ;  /* 0x000000042a037c24 */ /* 0x000fe2000f8e02ff */
[----:B------:R-:W-:Y:S01]  /*f930*/  PRMT R0, RZ, 0x654, R0 ;  /* 0x00000654ff007816 */ /* 0x000fe20000000000 */
[C---:B------:R-:W-:Y:S01]  /*f940*/  IMAD.WIDE.U32 R36, R43.reuse, UR4, R28 ;  /* 0x000000042b247c25 */ /* 0x040fe2000f8e001c */
[----:B------:R-:W-:Y:S02]  /*f950*/  SHF.R.S32.HI R21, RZ, 0x1f, R20 ;  /* 0x0000001fff157819 */ /* 0x000fe40000011414 */
[----:B--2---:R0:W-:Y:S01]  /*f960*/  SYNCS.ARRIVE.TRANS64.RED.A1T0 RZ, [R0+URZ], RZ ;  /* 0x000000ff00ff79a7 */ /* 0x0041e2000810043f */
[----:B------:R-:W-:-:S02]  /*f970*/  IMAD R3, R43, UR5, R3 ;  /* 0x000000052b037c24 */ /* 0x000fc4000f8e0203 */
[----:B------:R-:W-:-:S04]  /*f980*/  IMAD.WIDE R30, R44, 0xc0, R20 ;  /* 0x000000c02c1e7825 */ /* 0x000fc800078e0214 */
[----:B------:R-:W-:Y:S01]  /*f990*/  IMAD.IADD R39, R37, 0x1, R3 ;  /* 0x0000000125277824 */ /* 0x000fe200078e0203 */
[----:B0-----:R-:W-:Y:S06]  /*f9a0*/  @P0 BRA `(.L_x_431) ;  /* 0x00000000002c0947 */ /* 0x001fec0003800000 */
        /* <DEDUP_REMOVED lines=11> */
.L_x_431:
[----:B------:R-:W-:Y:S05]  /*fa60*/  BSYNC B1 ;  /* 0x0000000000017941 */ /* 0x000fea0003800000 */
.L_x_430:
[----:B------:R-:W-:Y:S04]  /*fa70*/  BSSY B1, `(.L_x_432) ;  /* 0x000000f000017945 */ /* 0x000fe80003800000 */
[----:B------:R-:W-:Y:S05]  /*fa80*/  @P3 BRA `(.L_x_433) ;  /* 0x0000000000343947 */ /* 0x000fea0003800000 */
[----:B------:R-:W-:Y:S01]  /*fa90*/  IADD3 R3, P0, R30, 0x30, RZ ;  /* 0x000000301e037810 */ /* 0x000fe20007f1e0ff */
[----:B------:R-:W-:Y:S01]  /*faa0*/  ULDC.64 UR4, c[0x0][0xad8] ;  /* 0x0002b60000047ab9 */ /* 0x000fe20000000a00 */
[----:B0----5:R-:W-:Y:S01]  /*fab0*/  MOV R5, R39 ;  /* 0x0000002700057202 */ /* 0x021fe20000000f00 */
        /* <DEDUP_REMOVED lines=10> */
.L_x_433:
[----:B------:R-:W-:Y:S05]  /*fb60*/  BSYNC B1 ;  /* 0x0000000000017941 */ /* 0x000fea0003800000 */
.L_x_432:
[----:B------:R-:W-:Y:S04]  /*fb70*/  BSSY B1, `(.L_x_434) ;  /* 0x000000f000017945 */ /* 0x000fe80003800000 */
[----:B------:R-:W-:Y:S05]  /*fb80*/  @P1 BRA `(.L_x_435) ;  /* 0x0000000000341947 */ /* 0x000fea0003800000 */
[----:B------:R-:W-:Y:S01]  /*fb90*/  IADD3 R3, P0, R30, 0x60, RZ ;  /* 0x000000601e037810 */ /* 0x000fe20007f1e0ff */
[----:B------:R-:W-:Y:S01]  /*fba0*/  ULDC.64 UR4, c[0x0][0xad8] ;  /* 0x0002b60000047ab9 */ /* 0x000fe20000000a00 */
[----:B0----5:R-:W-:Y:S02]  /*fbb0*/  IMAD.MOV.U32 R4, RZ, RZ, R36 ;  /* 0x000000ffff047224 */ /* 0x021fe400078e0024 */
        /* <DEDUP_REMOVED lines=9> */
[----:B------:R2:W-:Y:S02]  /*fc50*/  STG.E.128 desc[UR56][R6.64], R12 ;  /* 0x0000000c06007986 */ /* 0x0005e4000c101d38 */
.L_x_435:
[----:B------:R-:W-:Y:S05]  /*fc60*/  BSYNC B1 ;  /* 0x0000000000017941 */ /* 0x000fea0003800000 */
.L_x_434:
        /* <DEDUP_REMOVED lines=13> */
[----:B------:R3:W-:Y:S01]  /*fd40*/  STG.E.128 desc[UR56][R6.64], R24 ;  /* 0x0000001806007986 */ /* 0x0007e2000c101d38 */
[----:B------:R-:W-:Y:S05]  /*fd50*/  BRA `(.L_x_436) ;  /* 0x0000000800387947 */ /* 0x000fea0003800000 */
.L_x_428:
[----:B------:R-:W-:Y:S01]  /*fd60*/  ULDC.64 UR4, c[0x0][0xbd8] ;  /* 0x0002f60000047ab9 */ /* 0x000fe20000000a00 */
[----:B------:R-:W-:Y:S01]  /*fd70*/  IMAD.MOV.U32 R9, RZ, RZ, RZ ;  /* 0x000000ffff097224 */ /* 0x000fe200078e00ff */
[----:B------:R-:W-:Y:S02]  /*fd80*/  ISETP.NE.U32.AND P0, PT, RZ, UR4, PT ;  /* 0x00000004ff007c0c */ /* 0x000fe4000bf05070 */
[----:B------:R-:W-:Y:S02]  /*fd90*/  IADD3 R4, P1, R62, UR4, RZ ;  /* 0x000000043e047c10 */ /* 0x000fe4000ff3e0ff */
[----:B------:R-:W-:Y:S02]  /*fda0*/  ISETP.NE.AND.EX P0, PT, RZ, UR5, PT, P0 ;  /* 0x00000005ff007c0c */ /* 0x000fe4000bf05300 */
[----:B------:R-:W-:Y:S01]  /*fdb0*/  IADD3.X R5, R60, UR5, RZ, P1, !PT ;  /* 0x000000053c057c10 */ /* 0x000fe20008ffe4ff */
[----:B------:R-:W-:Y:S02]  /*fdc0*/  ULDC.64 UR4, c[0x0][0xbe0] ;  /* 0x0002f80000047ab9 */ /* 0x000fe40000000a00 */
[----:B------:R-:W-:-:S04]  /*fdd0*/  ISETP.NE.U32.AND P1, PT, RZ, UR4, PT ;  /* 0x00000004ff007c0c */ /* 0x000fc8000bf25070 */
[----:B------:R-:W-:-:S04]  /*fde0*/  ISETP.NE.AND.EX P1, PT, RZ, UR5, PT, P1 ;  /* 0x00000005ff007c0c */ /* 0x000fc8000bf25310 */
[----:B------:R0:W5:Y:S09]  /*fdf0*/  @P0 LDG.E R9, desc[UR56][R4.64] ;  /* 0x0000003804090981 */ /* 0x000172000c1e1900 */
[----:B------:R-:W-:Y:S01]  /*fe00*/  @P1 IADD3 R6, P2, R62, UR4, RZ ;  /* 0x000000043e061c10 */ /* 0x000fe2000ff5e0ff */
[----:B------:R-:W-:-:S02]  /*fe10*/  ULDC UR4, c[0x0][0xa88] ;  /* 0x0002a20000047ab9 */ /* 0x000fc40000000800 */
[----:B------:R-:W-:Y:S01]  /*fe20*/  IMAD.U32 R8, RZ, RZ, UR4 ;  /* 0x00000004ff087e24 */ /* 0x000fe2000f8e00ff */
[----:B------:R-:W-:-:S05]  /*fe30*/  @P1 IADD3.X R7, R60, UR5, RZ, P2, !PT ;  /* 0x000000053c071c10 */ /* 0x000fca00097fe4ff */
[----:B------:R0:W5:Y:S01]  /*fe40*/  @P1 LDG.E R8, desc[UR56][R6.64] ;  /* 0x0000003806081981 */ /* 0x000162000c1e1900 */
[----:B------:R-:W-:Y:S01]  /*fe50*/  ISETP.GT.AND P2, PT, R64, 0xbf, PT ;  /* 0x000000bf4000780c */ /* 0x000fe20003f44270 */
[----:B------:R-:W-:-:S12]  /*fe60*/  @P1 BRA `(.L_x_437) ;  /* 0x0000000000101947 */ /* 0x000fd80003800000 */
[----:B------:R-:W-:Y:S05]  /*fe70*/  @!P0 BRA `(.L_x_437) ;  /* 0x00000000000c8947 */ /* 0x000fea0003800000 */
[----:B0-----:R-:W2:Y:S04]  /*fe80*/  LDG.E R7, desc[UR56][R4.64] ;  /* 0x0000003804077981 */ /* 0x001ea8000c1e1900 */
[----:B-----5:R-:W2:Y:S02]  /*fe90*/  LDG.E R8, desc[UR56][R4.64+0x4] ;  /* 0x0000043804087981 */ /* 0x020ea4000c1e1900 */
[----:B--2---:R-:W-:-:S07]  /*fea0*/  IMAD.IADD R8, R8, 0x1, -R7 ;  /* 0x0000000108087824 */ /* 0x004fce00078e0a07 */
.L_x_437:
[----:B-----5:R-:W2:Y:S04]  /*feb0*/  LDL R24, [R1+0x4c] ;  /* 0x00004c0001187983 */ /* 0x020ea80000100800 */
[----:B------:R1:W5:Y:S01]  /*fec0*/  LDL R14, [R1+0x58] ;  /* 0x00005800010e7983 */ /* 0x0003620000100800 */
[----:B------:R-:W-:Y:S01]  /*fed0*/  BSSY B1, `(.L_x_438) ;  /* 0x000001d000017945 */ /* 0x000fe20003800000 */
[----:B------:R-:W-:Y:S02]  /*fee0*/  SHF.R.S32.HI R15, RZ, 0x1f, R0 ;  /* 0x0000001fff0f7819 */ /* 0x000fe40000011400 */
[----:B------:R-:W-:Y:S02]  /*fef0*/  SEL R13, R63, RZ, !P0 ;  /* 0x000000ff3f0d7207 */ /* 0x000fe40004000000 */
[----:B------:R-:W-:-:S02]  /*ff00*/  SEL R12, R3, RZ, !P0 ;  /* 0x000000ff030c7207 */ /* 0x000fc40004000000 */
[----:B------:R-:W-:Y:S02]  /*ff10*/  SHF.R.S32.HI R10, RZ, 0x1f, R9 ;  /* 0x0000001fff0a7819 */ /* 0x000fe40000011409 */
[----:B--2---:R-:W-:Y:S01]  /*ff20*/  SHF.R.S32.HI R11, RZ, 0x1f, R24 ;  /* 0x0000001fff0b7819 */ /* 0x004fe20000011418 */
[----:B-1----:R-:W-:Y:S06]  /*ff30*/  @P2 BRA `(.L_x_439) ;  /* 0x0000000000582947 */ /* 0x002fec0003800000 */
[----:B0-----:R-:W0:Y:S02]  /*ff40*/  S2R R4, SR_TID.X ;  /* 0x0000000000047919 */ /* 0x001e240000002100 */
[----:B0----5:R-:W-:-:S04]  /*ff50*/  IMAD R3, R14, 0xc0, R4 ;  /* 0x000000c00e037824 */ /* 0x021fc800078e0204 */
[----:B------:R-:W-:-:S05]  /*ff60*/  VIADD R3, R3, 0xffffff80 ;  /* 0xffffff8003037836 */ /* 0x000fca0000000000 */
[----:B------:R-:W-:-:S13]  /*ff70*/  ISETP.GE.AND P0, PT, R3, R8, PT ;  /* 0x000000080300720c */ /* 0x000fda0003f06270 */
[----:B------:R-:W-:Y:S05]  /*ff80*/  @P0 BRA `(.L_x_439) ;  /* 0x0000000000440947 */ /* 0x000fea0003800000 */
[----:B------:R-:W-:Y:S01]  /*ff90*/  IADD3 R4, P0, R3, R9, RZ ;  /* 0x0000000903047210 */ /* 0x000fe20007f1e0ff */
[----:B------:R-:W-:-:S03]  /*ffa0*/  ULDC.64 UR4, c[0x0][0xb70] ;  /* 0x0002dc0000047ab9 */ /* 0x000fc60000000a00 */
[----:B------:R-:W-:Y:S01]  /*ffb0*/  LEA.HI.X.SX32 R5, R3, R10, 0x1, P0 ;  /* 0x0000000a03057211 */ /* 0x000fe200000f0eff */
[----:B------:R-:W-:-:S04]  /*ffc0*/  IMAD R3, R11, UR4, RZ ;  /* 0x000000040b037c24 */ /* 0x000fc8000f8e02ff */
[C---:B------:R-:W-:Y:S02]  /*ffd0*/  IMAD R3, R24.reuse, UR5, R3 ;  /* 0x0000000518037c24 */ /* 0x040fe4000f8e0203 */
[----:B------:R-:W-:Y:S01]  /*ffe0*/  IMAD.WIDE.U32 R4, R24, UR4, R4 ;  /* 0x0000000418047c25 */ /* 0x000fe2000f8e0004 */
[----:B------:R-:W-:-:S03]  /*fff0*/  ULDC.64 UR4, c[0x0][0xb78] ;  /* 0x0002de0000047ab9 */ /* 0x000fc60000000a00 */
[----:B------:R-:W-:Y:S02]  /*10000*/  IMAD R6, R12, UR4, RZ ;  /* 0x000000040c067c24 */ /* 0x000fe4000f8e02ff */
[----:B------:R-:W-:Y:S02]  /*10010*/  IMAD.IADD R5, R5, 0x1, R3 ;  /* 0x0000000105057824 */ /* 0x000fe400078e0203 */
[C---:B------:R-:W-:Y:S02]  /*10020*/  IMAD R3, R13.reuse, UR5, R6 ;  /* 0x000000050d037c24 */ /* 0x040fe4000f8e0206 */
[----:B------:R-:W-:Y:S01]  /*10030*/  IMAD.WIDE.U32 R4, R13, UR4, R4 ;  /* 0x000000040d047c25 */ /* 0x000fe2000f8e0004 */
[----:B------:R-:W-:-:S03]  /*10040*/  ULDC.64 UR4, c[0x0][0xb40] ;  /* 0x0002d00000047ab9 */ /* 0x000fc60000000a00 */
[----:B------:R-:W-:Y:S01]  /*10050*/  IMAD.IADD R3, R5, 0x1, R3 ;  /* 0x0000000105037824 */ /* 0x000fe200078e0203 */
[----:B------:R-:W-:-:S04]  /*10060*/  LEA R6, P0, R4, UR4, 0x2 ;  /* 0x0000000404067c11 */ /* 0x000fc8000f8010ff */
[----:B------:R-:W-:Y:S01]  /*10070*/  LEA.HI.X R7, R4, UR5, R3, 0x2, P0 ;  /* 0x0000000504077c11 */ /* 0x000fe200080f1403 */
[----:B------:R-:W-:-:S05]  /*10080*/  IMAD.MOV.U32 R3, RZ, RZ, -0x800000 ;  /* 0xff800000ff037424 */ /* 0x000fca00078e00ff */
[----:B------:R1:W-:Y:S03]  /*10090*/  STG.E desc[UR56][R6.64], R3 ;  /* 0x0000000306007986 */ /* 0x0003e6000c101938 */
.L_x_439:
[----:B------:R-:W-:Y:S05]  /*100a0*/  BSYNC B1 ;  /* 0x0000000000017941 */ /* 0x000fea0003800000 */
.L_x_438:
[----:B------:R-:W-:Y:S01]  /*100b0*/  ULDC.64 UR4, c[0x0][0xaa0] ;  /* 0x0002a80000047ab9 */ /* 0x000fe20000000a00 */
[----:B0-----:R-:W-:Y:S01]  /*100c0*/  IMAD.MOV.U32 R4, RZ, RZ, R0 ;  /* 0x000000ffff047224 */ /* 0x001fe200078e0000 */
[----:B------:R-:W-:Y:S01]  /*100d0*/  ULDC.64 UR6, c[0x0][0xae0] ;  /* 0x0002b80000067ab9 */ /* 0x000fe20000000a00 */
[----:B------:R-:W-:Y:S01]  /*100e0*/  IMAD.MOV.U32 R5, RZ, RZ, R15 ;  /* 0x000000ffff057224 */ /* 0x000fe200078e000f */
[----:B------:R-:W-:Y:S01]  /*100f0*/  SHF.R.S32.HI R21, RZ, 0x1f, R20 ;  /* 0x0000001fff157819 */ /* 0x000fe20000011414 */
[----:B-1----:R-:W-:Y:S01]  /*10100*/  IMAD R6, R10, UR4, RZ ;  /* 0x000000040a067c24 */ /* 0x002fe2000f8e02ff */
[----:B------:R-:W-:Y:S01]  /*10110*/  BSSY B1, `(.L_x_440) ;  /* 0x0000024000017945 */ /* 0x000fe20003800000 */
[C---:B------:R-:W-:Y:S01]  /*10120*/  IMAD.WIDE.U32 R4, R9.reuse, UR4, R4 ;  /* 0x0000000409047c25 */ /* 0x040fe2000f8e0004 */
[----:B------:R-:W-:Y:S02]  /*10130*/  ULDC UR4, c[0x0][0xa8c] ;  /* 0x0002a30000047ab9 */ /* 0x000fe40000000800 */
[----:B------:R-:W-:Y:S01]  /*10140*/  ISETP.GE.AND P0, PT, R0, UR4, PT ;  /* 0x0000000400007c0c */ /* 0x000fe2000bf06270 */
[----:B------:R-:W-:Y:S01]  /*10150*/  IMAD R9, R9, UR5, R6 ;  /* 0x0000000509097c24 */ /* 0x000fe2000f8e0206 */
[----:B------:R-:W-:Y:S01]  /*10160*/  ULDC.64 UR4, c[0x0][0xae8] ;  /* 0x0002ba0000047ab9 */ /* 0x000fe20000000a00 */
[----:B------:R-:W-:-:S02]  /*10170*/  VIADD R6, R20, 0x30 ;  /* 0x0000003014067836 */ /* 0x000fc40000000000 */
[----:B-----5:R-:W-:Y:S02]  /*10180*/  IMAD R7, R14, -0xc0, R8 ;  /* 0xffffff400e077824 */ /* 0x020fe400078e0208 */
[----:B------:R-:W-:Y:S02]  /*10190*/  IMAD R0, R11, UR6, RZ ;  /* 0x000000060b007c24 */ /* 0x000fe4000f8e02ff */
[----:B------:R-:W-:Y:S01]  /*101a0*/  IMAD.IADD R5, R5, 0x1, R9 ;  /* 0x0000000105057824 */ /* 0x000fe200078e0209 */
[----:B------:R-:W-:Y:S01]  /*101b0*/  ISETP.GE.OR P3, PT, R6, R7, P0 ;  /* 0x000000070600720c */ /* 0x000fe20000766670 */
[----:B------:R-:W-:Y:S02]  /*101c0*/  IMAD R3, R24, UR7, R0 ;  /* 0x0000000718037c24 */ /* 0x000fe4000f8e0200 */
[C---:B------:R-:W-:Y:S02]  /*101d0*/  VIADD R0, R20.reuse, 0x60 ;  /* 0x0000006014007836 */ /* 0x040fe40000000000 */
[----:B------:R-:W-:-:S02]  /*101e0*/  VIADD R6, R20, 0x90 ;  /* 0x0000009014067836 */ /* 0x000fc40000000000 */
[----:B------:R-:W-:Y:S01]  /*101f0*/  IMAD.WIDE.U32 R4, R24, UR6, R4 ;  /* 0x0000000618047c25 */ /* 0x000fe2000f8e0004 */
[-C--:B------:R-:W-:Y:S02]  /*10200*/  ISETP.GE.OR P1, PT, R0, R7.reuse, P0 ;  /* 0x000000070000720c */ /* 0x080fe40000726670 */
[-C--:B------:R-:W-:Y:S01]  /*10210*/  ISETP.GE.OR P2, PT, R6, R7.reuse, P0 ;  /* 0x000000070600720c */ /* 0x080fe20000746670 */
[----:B------:R-:W-:Y:S01]  /*10220*/  IMAD.IADD R5, R5, 0x1, R3 ;  /* 0x0000000105057824 */ /* 0x000fe200078e0203 */
[----:B------:R-:W-:Y:S01]  /*10230*/  ISETP.GE.OR P0, PT, R20, R7, P0 ;  /* 0x000000071400720c */ /* 0x000fe20000706670 */
[----:B------:R-:W-:Y:S02]  /*10240*/  IMAD R0, R12, UR4, RZ ;  /* 0x000000040c007c24 */ /* 0x000fe4000f8e02ff */
[----:B------:R-:W-:-:S04]  /*10250*/  IMAD.WIDE.U32 R6, R13, UR4, R4 ;  /* 0x000000040d067c25 */ /* 0x000fc8000f8e0004 */
[----:B------:R-:W-:Y:S02]  /*10260*/  IMAD R3, R13, UR5, R0 ;  /* 0x000000050d037c24 */ /* 0x000fe4000f8e0200 */
[----:B------:R-:W-:-:S04]  /*10270*/  IMAD.WIDE R20, R14, 0xc0, R20 ;  /* 0x000000c00e147825 */ /* 0x000fc800078e0214 */
[----:B------:R-:W-:Y:S01]  /*10280*/  IMAD.IADD R9, R7, 0x1, R3 ;  /* 0x0000000107097824 */ /* 0x000fe200078e0203 */
        /* <DEDUP_REMOVED lines=12> */
.L_x_441:
[----:B------:R-:W-:Y:S05]  /*10350*/  BSYNC B1 ;  /* 0x0000000000017941 */ /* 0x000fea0003800000 */
.L_x_440:
        /* <DEDUP_REMOVED lines=11> */
[----:B0-----:R-:W-:Y:S01]  /*10410*/  LEA R10, P0, R4, UR4, 0x1 ;  /* 0x00000004040a7c11 */ /* 0x001fe2000f8008ff */
[----:B------:R-:W-:-:S05]  /*10420*/  IMAD.IADD R3, R5, 0x1, R3 ;  /* 0x0000000105037824 */ /* 0x000fca00078e0203 */
[----:B------:R-:W-:-:S05]  /*10430*/  LEA.HI.X R11, R4, UR5, R3, 0x1, P0 ;  /* 0x00000005040b7c11 */ /* 0x000fca00080f0c03 */
[----:B------:R1:W-:Y:S02]  /*10440*/  STG.E.128 desc[UR56][R10.64], RZ ;  /* 0x000000ff0a007986 */ /* 0x0003e4000c101d38 */
.L_x_443:
[----:B------:R-:W-:Y:S05]  /*10450*/  BSYNC B1 ;  /* 0x0000000000017941 */ /* 0x000fea0003800000 */
.L_x_442:
        /* <DEDUP_REMOVED lines=11> */
[----:B01----:R-:W-:Y:S01]  /*10510*/  LEA R10, P0, R4, UR4, 0x1 ;  /* 0x00000004040a7c11 */ /* 0x003fe2000f8008ff */
[----:B------:R-:W-:-:S05]  /*10520*/  IMAD.IADD R3, R5, 0x1, R3 ;  /* 0x0000000105037824 */ /* 0x000fca00078e0203 */
[----:B------:R-:W-:-:S05]  /*10530*/  LEA.HI.X R11, R4, UR5, R3, 0x1, P0 ;  /* 0x00000005040b7c11 */ /* 0x000fca00080f0c03 */
[----:B------:R2:W-:Y:S02]  /*10540*/  STG.E.128 desc[UR56][R10.64], RZ ;  /* 0x000000ff0a007986 */ /* 0x0005e4000c101d38 */
.L_x_445:
[----:B------:R-:W-:Y:S05]  /*10550*/  BSYNC B1 ;  /* 0x0000000000017941 */ /* 0x000fea0003800000 */
.L_x_444:
        /* <DEDUP_REMOVED lines=14> */
.L_x_436:
[----:B------:R-:W-:Y:S05]  /*10640*/  BSYNC B0 ;  /* 0x0000000000007941 */ /* 0x000fea0003800000 */
.L_x_427:
[----:B------:R-:W-:Y:S02]  /*10650*/  ULDC UR4, c[0x0][0xc14] ;  /* 0x0003050000047ab9 */ /* 0x000fe40000000800 */
[----:B------:R-:W-:-:S13]  /*10660*/  ISETP.GE.AND P0, PT, R35, UR4, PT ;  /* 0x0000000423007c0c */ /* 0x000fda000bf06270 */
[----:B------:R-:W-:Y:S05]  /*10670*/  @!P0 BRA `(.L_x_446) ;  /* 0xffffff0800648947 */ /* 0x000fea000383ffff */
[----:B------:R-:W-:Y:S05]  /*10680*/  BRA `(.L_x_311) ;  /* 0x0000004800687947 */ /* 0x000fea0003800000 */
.L_x_309:
[----:B------:R-:W-:-:S08]  /*10690*/  NOP ;  /* 0x0000000000007918 */ /* 0x000fd00000000000 */
[----:B--2---:R-:W0:-:S00]  /*106a0*/  USETMAXREG.DEALLOC.CTAPOOL 0x20 ;  /* 0x00000020000079c8 */ /* 0x004e0000080e0500 */
[----:B0-----:R-:W-:-:S06]  /*106b0*/  LOP3.LUT R0, R0, 0x3, RZ, 0xc0, !PT ;  /* 0x0000000300007812 */ /* 0x001fcc00078ec0ff */
[----:B------:R-:W0:Y:S02]  /*106c0*/  SHFL.IDX PT, R0, R0, RZ, 0x1f ;  /* 0x00001fff00007589 */ /* 0x000e2400000e0000 */
[----:B0-----:R-:W-:-:S13]  /*106d0*/  ISETP.NE.AND P0, PT, R0, RZ, PT ;  /* 0x000000ff0000720c */ /* 0x001fda0003f05270 */
[----:B------:R-:W-:Y:S05]  /*106e0*/  @P0 BRA `(.L_x_311) ;  /* 0x0000004800500947 */ /* 0x000fea0003800000 */
[----:B------:R-:W2:Y:S01]  /*106f0*/  LDL.LU R7, [R1] ;  /* 0x0000000001077983 */ /* 0x000ea20000300800 */
[----:B------:R-:W-:Y:S01]  /*10700*/  ULDC UR5, c[0x0][0xc14] ;  /* 0x0003050000057ab9 */ /* 0x000fe20000000800 */
[----:B------:R-:W0:Y:S01]  /*10710*/  S2R R2, SR_TID.X ;  /* 0x0000000000027919 */ /* 0x000e220000002100 */
[----:B------:R-:W-:Y:S01]  /*10720*/  IMAD.MOV.U32 R0, RZ, RZ, RZ ;  /* 0x000000ffff007224 */ /* 0x000fe200078e00ff */
[----:B------:R-:W1:Y:S01]  /*10730*/  S2UR UR6, SR_CTAID.X ;  /* 0x00000000000679c3 */ /* 0x000e620000002500 */
[----:B------:R-:W-:Y:S01]  /*10740*/  ULDC UR4, c[0x0][0xc10] ;  /* 0x0003040000047ab9 */ /* 0x000fe20000000800 */
[----:B0-----:R-:W-:-:S04]  /*10750*/  LOP3.LUT R29, R2, 0x1f, RZ, 0xc0, !PT ;  /* 0x0000001f021d7812 */ /* 0x001fc800078ec0ff */
[----:B------:R-:W-:Y:S02]  /*10760*/  ISETP.NE.AND P0, PT, R29, 0x1f, PT ;  /* 0x0000001f1d00780c */ /* 0x000fe40003f05270 */
[----:B--2---:R-:W-:-:S11]  /*10770*/  LOP3.LUT R7, R7, 0xffffffdf, RZ, 0xc0, !PT ;  /* 0xffffffdf07077812 */ /* 0x004fd600078ec0ff */
[----:B------:R-:W-:Y:S02]  /*10780*/  @P0 LOP3.LUT R7, R7, 0x20, RZ, 0xfc, !PT ;  /* 0x0000002007070812 */ /* 0x000fe400078efcff */
[----:B------:R-:W-:-:S13]  /*10790*/  ISETP.GE.OR P0, PT, R29, UR5, !P0 ;  /* 0x000000051d007c0c */ /* 0x000fda000c706670 */
[----:B------:R-:W0:Y:S02]  /*107a0*/  @!P0 LDC.64 R2, c[0x0][0xc58] ;  /* 0x00031600ff028b82 */ /* 0x000e240000000a00 */
[----:B0-----:R-:W-:-:S05]  /*107b0*/  @!P0 IMAD.WIDE.U32 R2, R29, 0x4, R2 ;  /* 0x000000041d028825 */ /* 0x001fca00078e0002 */
[----:B------:R-:W2:Y:S01]  /*107c0*/  @!P0 LDG.E R0, desc[UR56][R2.64] ;  /* 0x0000003802008981 */ /* 0x000ea2000c1e1900 */
[C---:B------:R-:W-:Y:S02]  /*107d0*/  ISETP.NE.AND P1, PT, R29.reuse, RZ, PT ;  /* 0x000000ff1d00720c */ /* 0x040fe40003f25270 */
[----:B------:R-:W-:Y:S02]  /*107e0*/  ISETP.GE.U32.AND P0, PT, R29, 0x2, PT ;  /* 0x000000021d00780c */ /* 0x000fe40003f06070 */
[----:B------:R-:W-:-:S09]  /*107f0*/  LOP3.LUT R7, R7, 0xfffffffe, RZ, 0xc0, !PT ;  /* 0xfffffffe07077812 */ /* 0x000fd200078ec0ff */
[----:B------:R-:W-:-:S04]  /*10800*/  @P1 LOP3.LUT R7, R7, 0x1, RZ, 0xfc, !PT ;  /* 0x0000000107071812 */ /* 0x000fc800078efcff */
[----:B------:R-:W-:-:S04]  /*10810*/  LOP3.LUT R7, R7, 0xffffffef, RZ, 0xc0, !PT ;  /* 0xffffffef07077812 */ /* 0x000fc800078ec0ff */
[----:B------:R-:W-:-:S04]  /*10820*/  @P0 LOP3.LUT R7, R7, 0x10, RZ, 0xfc, !PT ;  /* 0x0000001007070812 */ /* 0x000fc800078efcff */
[----:B------:R-:W-:Y:S01]  /*10830*/  LOP3.LUT R7, R7, 0xfffffff7, RZ, 0xc0, !PT ;  /* 0xfffffff707077812 */ /* 0x000fe200078ec0ff */
[----:B------:R-:W-:Y:S01]  /*10840*/  IMAD.MOV.U32 R16, RZ, RZ, RZ ;  /* 0x000000ffff107224 */ /* 0x000fe200078e00ff */
[----:B--2---:R-:W0:Y:S02]  /*10850*/  SHFL.UP PT, R4, R0, 0x1, RZ ;  /* 0x0420000000047989 */ /* 0x004e2400000e00ff */
[----:B0-----:R-:W-:-:S05]  /*10860*/  SEL R5, R4, RZ, P1 ;  /* 0x000000ff04057207 */ /* 0x001fca0000800000 */
[----:B------:R-:W-:-:S05]  /*10870*/  IMAD.IADD R5, R0, 0x1, R5 ;  /* 0x0000000100057824 */ /* 0x000fca00078e0205 */
[----:B------:R-:W0:Y:S02]  /*10880*/  SHFL.UP PT, R4, R5, 0x2, RZ ;  /* 0x0440000005047989 */ /* 0x000e2400000e00ff */
[----:B0-----:R-:W-:-:S05]  /*10890*/  SEL R4, R4, RZ, P0 ;  /* 0x000000ff04047207 */ /* 0x001fca0000000000 */
[----:B------:R-:W-:-:S05]  /*108a0*/  IMAD.IADD R4, R5, 0x1, R4 ;  /* 0x0000000105047824 */ /* 0x000fca00078e0204 */
[----:B------:R-:W0:Y:S01]  /*108b0*/  SHFL.UP PT, R6, R4, 0x4, RZ ;  /* 0x0480000004067989 */ /* 0x000e2200000e00ff */
[----:B------:R-:W-:-:S04]  /*108c0*/  ISETP.GE.U32.AND P0, PT, R29, 0x4, PT ;  /* 0x000000041d00780c */ /* 0x000fc80003f06070 */
[----:B0-----:R-:W-:-:S05]  /*108d0*/  SEL R3, R6, RZ, P0 ;  /* 0x000000ff06037207 */ /* 0x001fca0000000000 */
[----:B------:R-:W-:-:S05]  /*108e0*/  IMAD.IADD R3, R4, 0x1, R3 ;  /* 0x0000000104037824 */ /* 0x000fca00078e0203 */
[----:B------:R-:W0:Y:S01]  /*108f0*/  SHFL.UP PT, R2, R3, 0x8, RZ ;  /* 0x0500000003027989 */ /* 0x000e2200000e00ff */
[----:B------:R-:W-:Y:S02]  /*10900*/  @P0 LOP3.LUT R7, R7, 0x8, RZ, 0xfc, !PT ;  /* 0x0000000807070812 */ /* 0x000fe400078efcff */
[----:B------:R-:W-:-:S04]  /*10910*/  ISETP.GE.U32.AND P0, PT, R29, 0x8, PT ;  /* 0x000000081d00780c */ /* 0x000fc80003f06070 */
[----:B0-----:R-:W-:-:S05]  /*10920*/  SEL R2, R2, RZ, P0 ;  /* 0x000000ff02027207 */ /* 0x001fca0000000000 */
[----:B------:R-:W-:-:S05]  /*10930*/  IMAD.IADD R2, R3, 0x1, R2 ;  /* 0x0000000103027824 */ /* 0x000fca00078e0202 */
[----:B------:R-:W0:Y:S01]  /*10940*/  SHFL.UP PT, R5, R2, 0x10, RZ ;  /* 0x0600000002057989 */ /* 0x000e2200000e00ff */
[----:B------:R-:W-:-:S04]  /*10950*/  LOP3.LUT R7, R7, 0xfffffffb, RZ, 0xc0, !PT ;  /* 0xfffffffb07077812 */ /* 0x000fc800078ec0ff */
[----:B------:R-:W-:Y:S02]  /*10960*/  @P0 LOP3.LUT R7, R7, 0x4, RZ, 0xfc, !PT ;  /* 0x0000000407070812 */ /* 0x000fe400078efcff */
[----:B------:R-:W-:-:S04]  /*10970*/  ISETP.GE.U32.AND P0, PT, R29, 0x10, PT ;  /* 0x000000101d00780c */ /* 0x000fc80003f06070 */
[----:B0-----:R-:W-:-:S05]  /*10980*/  SEL R5, R5, RZ, P0 ;  /* 0x000000ff05057207 */ /* 0x001fca0000000000 */
[----:B------:R-:W-:-:S05]  /*10990*/  IMAD.IADD R6, R2, 0x1, R5 ;  /* 0x0000000102067824 */ /* 0x000fca00078e0205 */
[----:B------:R-:W0:Y:S01]  /*109a0*/  SHFL.IDX PT, R5, R6, 0x1f, 0x1f ;  /* 0x03e01f0006057f89 */ /* 0x000e2200000e0000 */
[----:B------:R-:W-:-:S04]  /*109b0*/  LOP3.LUT R7, R7, 0xfffffffd, RZ, 0xc0, !PT ;  /* 0xfffffffd07077812 */ /* 0x000fc800078ec0ff */
[----:B------:R-:W-:-:S05]  /*109c0*/  @P0 LOP3.LUT R7, R7, 0x2, RZ, 0xfc, !PT ;  /* 0x0000000207070812 */ /* 0x000fca00078efcff */
[----:B------:R2:W-:Y:S01]  /*109d0*/  STL [R1], R7 ;  /* 0x0000000701007387 */ /* 0x0005e20000100800 */
[----:B0-----:R-:W-:-:S05]  /*109e0*/  IMAD R5, R5, UR4, RZ ;  /* 0x0000000405057c24 */ /* 0x001fca000f8e02ff */
[----:B-1----:R-:W-:Y:S01]  /*109f0*/  ISETP.GT.AND P0, PT, R5, UR6, PT ;  /* 0x0000000605007c0c */ /* 0x002fe2000bf04270 */
[----:B------:R-:W-:Y:S02]  /*10a00*/  IMAD.MOV.U32 R4, RZ, RZ, RZ ;  /* 0x000000ffff047224 */ /* 0x000fe400078e00ff */
[----:B------:R-:W-:-:S10]  /*10a10*/  IMAD.MOV.U32 R2, RZ, RZ, R5 ;  /* 0x000000ffff027224 */ /* 0x000fd400078e0005 */
[----:B--2---:R-:W-:Y:S05]  /*10a20*/  @P0 BRA `(.L_x_447) ;  /* 0x0000000000b00947 */ /* 0x004fea0003800000 */
[----:B------:R-:W-:Y:S01]  /*10a30*/  IMAD.MOV.U32 R5, RZ, RZ, R2 ;  /* 0x000000ffff057224 */ /* 0x000fe200078e0002 */
[----:B------:R-:W-:Y:S01]  /*10a40*/  ULDC UR5, c[0x0][0xc14] ;  /* 0x0003050000057ab9 */ /* 0x000fe20000000800 */
[----:B------:R-:W-:Y:S01]  /*10a50*/  IMAD.MOV.U32 R4, RZ, RZ, RZ ;  /* 0x000000ffff047224 */ /* 0x000fe200078e00ff */
[----:B------:R-:W-:Y:S01]  /*10a60*/  ULDC UR7, c[0x0][0xc14] ;  /* 0x0003050000077ab9 */ /* 0x000fe20000000800 */
[----:B------:R-:W-:-:S05]  /*10a70*/  ULDC UR4, c[0x0][0xc10] ;  /* 0x0003040000047ab9 */ /* 0x000fca0000000800 */
.L_x_451:
        /* <DEDUP_REMOVED lines=13> */
.L_x_450:
[----:B------:R-:W-:Y:S05]  /*10b50*/  BSYNC B0 ;  /* 0x0000000000007941 */ /* 0x000fea0003800000 */
.L_x_449:
        /* <DEDUP_REMOVED lines=25> */
.L_x_447:
        /* <DEDUP_REMOVED lines=15> */
.L_x_452:
        /* <DEDUP_REMOVED lines=28> */
.L_x_448:
[----:B------:R-:W-:Y:S02]  /*10fa0*/  IMAD.MOV.U32 R17, RZ, RZ, RZ ;  /* 0x000000ffff117224 */ /* 0x000fe400078e00ff */
[----:B------:R-:W-:Y:S02]  /*10fb0*/  IMAD.U32 R16, RZ, RZ, UR6 ;  /* 0x00000006ff107e24 */ /* 0x000fe4000f8e00ff */
[----:B------:R-:W-:-:S07]  /*10fc0*/  IMAD.MOV.U32 R18, RZ, RZ, RZ ;  /* 0x000000ffff127224 */ /* 0x000fce00078e00ff */
.L_x_453:
        /* <DEDUP_REMOVED lines=13> */
[----:B------:R-:W-:Y:S01]  /*110a0*/  ULDC.64 UR38, c[0x0][0x198] ;  /* 0x0000660000267ab9 */ /* 0x000fe20000000a00 */
[----:B------:R-:W-:Y:S01]  /*110b0*/  IMAD.MOV.U32 R22, RZ, RZ, RZ ;  /* 0x000000ffff167224 */ /* 0x000fe200078e00ff */
[----:B------:R-:W-:Y:S01]  /*110c0*/  ULDC UR36, c[0x0][0xc] ;  /* 0x0000030000247ab9 */ /* 0x000fe20000000800 */
[----:B------:R-:W-:Y:S02]  /*110d0*/  IMAD.MOV.U32 R27, RZ, RZ, 0x1 ;  /* 0x00000001ff1b7424 */ /* 0x000fe400078e00ff */
[----:B------:R-:W-:-:S07]  /*110e0*/  IMAD.MOV.U32 R26, RZ, RZ, RZ ;  /* 0x000000ffff1a7224 */ /* 0x000fce00078e00ff */
.L_x_536:
[----:B--2---:R-:W2:Y:S02]  /*110f0*/  LDC.64 R2, c[0x0][0xc60] ;  /* 0x00031800ff027b82 */ /* 0x004ea40000000a00 */
[----:B--2---:R-:W-:-:S05]  /*11100*/  IMAD.WIDE R2, R19, 0x4, R2 ;  /* 0x0000000413027825 */ /* 0x004fca00078e0202 */
[----:B------:R-:W0:Y:S01]  /*11110*/  LDG.E R9, desc[UR56][R2.64] ;  /* 0x0000003802097981 */ /* 0x000e22000c1e1900 */
[----:B------:R-:W-:Y:S05]  /*11120*/  YIELD ;  /* 0x0000000000007946 */ /* 0x000fea0003800000 */
[----:B------:R-:W-:Y:S01]  /*11130*/  ULDC.64 UR4, c[0x0][0xa28] ;  /* 0x00028a0000047ab9 */ /* 0x000fe20000000a00 */
[----:B------:R-:W-:Y:S01]  /*11140*/  IMAD.MOV.U32 R6, RZ, RZ, RZ ;  /* 0x000000ffff067224 */ /* 0x000fe200078e00ff */
[----:B------:R-:W-:Y:S01]  /*11150*/  ISETP.NE.U32.AND P1, PT, RZ, UR4, PT ;  /* 0x00000004ff007c0c */ /* 0x000fe2000bf25070 */
[----:B------:R-:W-:Y:S01]  /*11160*/  IMAD.MOV.U32 R23, RZ, RZ, RZ ;  /* 0x000000ffff177224 */ /* 0x000fe200078e00ff */
[----:B------:R-:W-:-:S02]  /*11170*/  ULDC.64 UR6, c[0x0][0xa10] ;  /* 0x0002840000067ab9 */ /* 0x000fc40000000a00 */
[----:B------:R-:W-:Y:S02]  /*11180*/  ISETP.NE.AND.EX P1, PT, RZ, UR5, PT, P1 ;  /* 0x00000005ff007c0c */ /* 0x000fe4000bf25310 */
[----:B0-----:R-:W-:Y:S01]  /*11190*/  SHF.R.S32.HI R0, RZ, 0x1f, R9 ;  /* 0x0000001fff007819 */ /* 0x001fe20000011409 */
[----:B------:R-:W-:Y:S10]  /*111a0*/  STL [R1], R9 ;  /* 0x0000000901007387 */ /* 0x000ff40000100800 */
[----:B------:R-:W-:-:S04]  /*111b0*/  @P1 LEA R4, P0, R9, UR4, 0x2 ;  /* 0x0000000409041c11 */ /* 0x000fc8000f8010ff */
[----:B------:R-:W-:Y:S01]  /*111c0*/  @P1 LEA.HI.X R5, R9, UR5, R0, 0x2, P0 ;  /* 0x0000000509051c11 */ /* 0x000fe200080f1400 */
[----:B------:R-:W-:Y:S02]  /*111d0*/  ULDC.64 UR4, c[0x0][0xa00] ;  /* 0x0002800000047ab9 */ /* 0x000fe40000000a00 */
[----:B------:R-:W-:Y:S02]  /*111e0*/  ISETP.NE.U32.AND P0, PT, RZ, UR4, PT ;  /* 0x00000004ff007c0c */ /* 0x000fe4000bf05070 */
[----:B------:R0:W5:Y:S02]  /*111f0*/  @P1 LDG.E R23, desc[UR56][R4.64] ;  /* 0x0000003804171981 */ /* 0x000164000c1e1900 */
[----:B------:R-:W-:-:S13]  /*11200*/  ISETP.NE.AND.EX P0, PT, RZ, UR5, PT, P0 ;  /* 0x00000005ff007c0c */ /* 0x000fda000bf05300 */
[----:B------:R-:W-:-:S04]  /*11210*/  @P0 LEA R2, P2, R9, UR4, 0x2 ;  /* 0x0000000409020c11 */ /* 0x000fc8000f8410ff */
[----:B------:R-:W-:Y:S01]  /*11220*/  @P0 LEA.HI.X R3, R9, UR5, R0, 0x2, P2 ;  /* 0x0000000509030c11 */ /* 0x000fe200090f1400 */
[----:B------:R-:W-:-:S04]  /*11230*/  ULDC.64 UR4, c[0x0][0xa20] ;  /* 0x0002880000047ab9 */ /* 0x000fc80000000a00 */
[----:B------:R-:W2:Y:S01]  /*11240*/  @P0 LDG.E R6, desc[UR56][R2.64] ;  /* 0x0000003802060981 */ /* 0x000ea2000c1e1900 */
[----:B------:R-:W-:-:S04]  /*11250*/  ISETP.NE.U32.AND P1, PT, RZ, UR4, PT ;  /* 0x00000004ff007c0c */ /* 0x000fc8000bf25070 */
[----:B------:R-:W-:Y:S01]  /*11260*/  ISETP.NE.AND.EX P1, PT, RZ, UR5, PT, P1 ;  /* 0x00000005ff007c0c */ /* 0x000fe2000bf25310 */
[C---:B0-----:R-:W-:Y:S01]  /*11270*/  IMAD.SHL.U32 R4, R9.reuse, 0x4, RZ ;  /* 0x0000000409047824 */ /* 0x041fe200078e00ff */
[----:B------:R-:W-:-:S04]  /*11280*/  SHF.L.U64.HI R0, R9, 0x2, R0 ;  /* 0x0000000209007819 */ /* 0x000fc80000010200 */
[----:B------:R-:W-:Y:S01]  /*11290*/  STL [R1+0x8], R4 ;  /* 0x0000080401007387 */ /* 0x000fe20000100800 */
[----:B------:R-:W-:-:S03]  /*112a0*/  IMAD.MOV.U32 R8, RZ, RZ, RZ ;  /* 0x000000ffff087224 */ /* 0x000fc600078e00ff */
[----:B--2---:R0:W-:Y:S03]  /*112b0*/  STL [R1+0x18], R6 ;  /* 0x0000180601007387 */ /* 0x0041e60000100800 */
[----:B0-----:R-:W-:-:S04]  /*112c0*/  @P1 IADD3 R6, P0, R4, UR4, RZ ;  /* 0x0000000404061c10 */ /* 0x001fc8000ff1e0ff */
[----:B------:R-:W-:Y:S01]  /*112d0*/  @P1 IADD3.X R7, R0, UR5, RZ, P0, !PT ;  /* 0x0000000500071c10 */ /* 0x000fe200087fe4ff */
[----:B------:R-:W-:Y:S02]  /*112e0*/  ULDC.64 UR4, c[0x0][0xa08] ;  /* 0x0002820000047ab9 */ /* 0x000fe40000000a00 */
[----:B------:R-:W-:Y:S02]  /*112f0*/  IADD3 R2, P0, R4, UR4, RZ ;  /* 0x0000000404027c10 */ /* 0x000fe4000ff1e0ff */
[----:B------:R-:W-:Y:S02]  /*11300*/  ISETP.NE.U32.AND P2, PT, RZ, UR4, PT ;  /* 0x00000004ff007c0c */ /* 0x000fe4000bf45070 */
[----:B------:R-:W-:Y:S02]  /*11310*/  IADD3.X R3, R0, UR5, RZ, P0, !PT ;  /* 0x0000000500037c10 */ /* 0x000fe400087fe4ff */
[----:B------:R-:W-:Y:S01]  /*11320*/  ISETP.NE.AND.EX P2, PT, RZ, UR5, PT, P2 ;  /* 0x00000005ff007c0c */ /* 0x000fe2000bf45320 */
[----:B------:R-:W-:-:S02]  /*11330*/  ULDC.64 UR4, c[0x0][0x3f8] ;  /* 0x0000fe0000047ab9 */ /* 0x000fc40000000a00 */
[----:B------:R-:W-:-:S03]  /*11340*/  UISETP.NE.U32.AND UP0, UPT, UR4, URZ, UPT ;  /* 0x0000003f0400728c */ /* 0x000fc6000bf05070 */
[----:B------:R-:W-:Y:S01]  /*11350*/  ULDC UR4, c[0x0][0x404] ;  /* 0x0001010000047ab9 */ /* 0x000fe20000000800 */
[----:B------:R-:W-:-:S03]  /*11360*/  UISETP.NE.AND.EX UP0, UPT, UR5, URZ, UPT, UP0 ;  /* 0x0000003f0500728c */ /* 0x000fc6000bf05300 */
[----:B------:R-:W-:Y:S01]  /*11370*/  ULDC UR5, c[0x0][0x2e0] ;  /* 0x0000b80000057ab9 */ /* 0x000fe20000000800 */
[----:B------:R-:W-:Y:S02]  /*11380*/  USEL UR4, UR4, 0x1, UP0 ;  /* 0x0000000104047887 */ /* 0x000fe40008000000 */
[----:B------:R0:W5:Y:S02]  /*11390*/  @P2 LDG.E R8, desc[UR56][R2.64] ;  /* 0x0000003802082981 */ /* 0x000164000c1e1900 */
[----:B------:R-:W-:-:S06]  /*113a0*/  UIMAD UR4, UR4, UR5, URZ ;  /* 0x00000005040472a4 */ /* 0x000fcc000f8e023f */
[----:B------:R-:W-:-:S06]  /*113b0*/  IMAD.U32 R10, RZ, RZ, UR4 ;  /* 0x00000004ff0a7e24 */ /* 0x000fcc000f8e00ff */
[----:B------:R0:W5:Y:S01]  /*113c0*/  @P1 LDG.E R10, desc[UR56][R6.64] ;  /* 0x00000038060a1981 */ /* 0x000162000c1e1900 */
[----:B------:R-:W-:Y:S01]  /*113d0*/  IADD3 R4, P0, R4, UR6, RZ ;  /* 0x0000000604047c10 */ /* 0x000fe2000ff1e0ff */
[----:B------:R-:W-:-:S03]  /*113e0*/  ULDC UR4, c[0x0][0x338] ;  /* 0x0000ce0000047ab9 */ /* 0x000fc60000000800 */
[----:B------:R-:W-:Y:S02]  /*113f0*/  IADD3.X R5, R0, UR7, RZ, P0, !PT ;  /* 0x0000000700057c10 */ /* 0x000fe400087fe4ff */
[----:B------:R-:W-:Y:S01]  /*11400*/  ISETP.NE.U32.AND P0, PT, RZ, UR6, PT ;  /* 0x00000006ff007c0c */ /* 0x000fe2000bf05070 */
[----:B------:R2:W-:Y:S03]  /*11410*/  STL [R1+0xc], R0 ;  /* 0x00000c0001007387 */ /* 0x0005e60000100800 */
[----:B------:R-:W-:Y:S01]  /*11420*/  ISETP.NE.AND.EX P0, PT, RZ, UR7, PT, P0 ;  /* 0x00000007ff007c0c */ /* 0x000fe2000bf05300 */
[----:B--2---:R-:W-:Y:S01]  /*11430*/  IMAD.U32 R0, RZ, RZ, UR4 ;  /* 0x00000004ff007e24 */ /* 0x004fe2000f8e00ff */
[----:B0-----:R-:W-:Y:S11]  /*11440*/  @P1 BRA `(.L_x_455) ;  /* 0x0000000000101947 */ /* 0x001ff60003800000 */
[----:B------:R-:W-:Y:S05]  /*11450*/  @!P2 BRA `(.L_x_455) ;  /* 0x00000000000ca947 */ /* 0x000fea0003800000 */
[----:B------:R-:W2:Y:S04]  /*11460*/  LDG.E R7, desc[UR56][R2.64] ;  /* 0x0000003802077981 */ /* 0x000ea8000c1e1900 */
[----:B-----5:R-:W2:Y:S02]  /*11470*/  LDG.E R10, desc[UR56][R2.64+0x4] ;  /* 0x00000438020a7981 */ /* 0x020ea4000c1e1900 */
[----:B--2---:R-:W-:-:S07]  /*11480*/  IMAD.IADD R10, R10, 0x1, -R7 ;  /* 0x000000010a0a7824 */ /* 0x004fce00078e0a07 */
.L_x_455:
[----:B------:R-:W2:Y:S04]  /*11490*/  @P0 LDG.E R3, desc[UR56][R4.64] ;  /* 0x0000003804030981 */ /* 0x000ea8000c1e1900 */
[----:B------:R-:W2:Y:S02]  /*114a0*/  @P0 LDG.E R2, desc[UR56][R4.64+0x4] ;  /* 0x0000043804020981 */ /* 0x000ea4000c1e1900 */
[----:B--2---:R-:W-:Y:S02]  /*114b0*/  @P0 IMAD.IADD R0, R2, 0x1, -R3 ;  /* 0x0000000102000824 */ /* 0x004fe400078e0a03 */
[----:B-----5:R-:W-:-:S04]  /*114c0*/  IMAD.IADD R3, R10, 0x1, -R23 ;  /* 0x000000010a037824 */ /* 0x020fc800078e0a17 */
[----:B------:R-:W-:-:S04]  /*114d0*/  IMAD.IADD R6, R3, 0x1, R0 ;  /* 0x0000000103067824 */ /* 0x000fc800078e0200 */
[----:B------:R-:W-:Y:S01]  /*114e0*/  VIADD R2, R6, 0xbf ;  /* 0x000000bf06027836 */ /* 0x000fe20000000000 */
[----:B------:R0:W-:Y:S03]  /*114f0*/  STL [R1+0x14], R6 ;  /* 0x0000140601007387 */ /* 0x0001e60000100800 */
[----:B------:R-:W-:-:S05]  /*11500*/  IMAD.HI R2, R2, 0x2aaaaaab, RZ ;  /* 0x2aaaaaab02027827 */ /* 0x000fca00078e02ff */
[----:B------:R-:W-:-:S04]  /*11510*/  SHF.R.U32.HI R7, RZ, 0x1f, R2 ;  /* 0x0000001fff077819 */ /* 0x000fc80000011602 */
[----:B0-----:R-:W-:Y:S01]  /*11520*/  LEA.HI.SX32 R6, R2, R7, 0x1b ;  /* 0x0000000702067211 */ /* 0x001fe200078fdaff */
[----:B------:R-:W-:-:S04]  /*11530*/  IMAD.MOV R2, RZ, RZ, -R3 ;  /* 0x000000ffff027224 */ /* 0x000fc800078e0a03 */
[----:B------:R-:W-:Y:S01]  /*11540*/  IMAD R7, R6, 0xc0, -R3 ;  /* 0x000000c006077824 */ /* 0x000fe200078e0a03 */
[----:B------:R-:W-:Y:S01]  /*11550*/  VIMNMX R2, RZ, R2, !PT ;  /* 0x00000002ff027248 */ /* 0x000fe20007fe0100 */
[----:B------:R0:W-:Y:S03]  /*11560*/  STL [R1+0x4], R6 ;  /* 0x0000040601007387 */ /* 0x0001e60000100800 */
[----:B------:R-:W-:-:S04]  /*11570*/  VIMNMX R7, R7, R0, PT ;  /* 0x0000000007077248 */ /* 0x000fc80003fe0100 */
[----:B------:R-:W-:Y:S01]  /*11580*/  ISETP.GT.AND P1, PT, R7, R2, PT ;  /* 0x000000020700720c */ /* 0x000fe20003f24270 */
[----:B------:R-:W-:-:S05]  /*11590*/  IMAD.WIDE.U32 R2, R2, -0x55555555, RZ ;  /* 0xaaaaaaab02027825 */ /* 0x000fca00078e00ff */
[----:B------:R-:W-:-:S05]  /*115a0*/  SHF.R.U32.HI R0, RZ, 0x7, R3 ;  /* 0x00000007ff007819 */ /* 0x000fca0000011603 */
[----:B------:R-:W-:Y:S02]  /*115b0*/  IMAD.MOV.U32 R2, RZ, RZ, R0 ;  /* 0x000000ffff027224 */ /* 0x000fe400078e0000 */
[----:B0-----:R-:W-:-:S04]  /*115c0*/  @P1 VIADD R6, R7, 0xbf ;  /* 0x000000bf07061836 */ /* 0x001fc80000000000 */
[----:B------:R-:W-:-:S05]  /*115d0*/  @P1 IMAD.HI R6, R6, 0x2aaaaaab, RZ ;  /* 0x2aaaaaab06061827 */ /* 0x000fca00078e02ff */
[----:B------:R-:W-:-:S04]  /*115e0*/  @P1 SHF.R.U32.HI R3, RZ, 0x1f, R6 ;  /* 0x0000001fff031819 */ /* 0x000fc80000011606 */
[----:B------:R-:W-:Y:S01]  /*115f0*/  @P1 LEA.HI.SX32 R2, R6, R3, 0x1b ;  /* 0x0000000306021211 */ /* 0x000fe200078fdaff */
[----:B------:R-:W-:-:S06]  /*11600*/  IMAD.MOV.U32 R3, RZ, RZ, RZ ;  /* 0x000000ffff037224 */ /* 0x000fcc00078e00ff */
[----:B------:R0:W5:Y:S01]  /*11610*/  @P0 LDG.E R3, desc[UR56][R4.64] ;  /* 0x0000003804030981 */ /* 0x000162000c1e1900 */
[----:B------:R-:W-:Y:S01]  /*11620*/  ISETP.GT.AND P1, PT, R2, R0, PT ;  /* 0x000000000200720c */ /* 0x000fe20003f24270 */
[----:B------:R-:W-:Y:S01]  /*11630*/  BSSY B0, `(.L_x_456) ;  /* 0x000009b000007945 */ /* 0x000fe20003800000 */
[----:B------:R-:W-:Y:S01]  /*11640*/  IMAD.IADD R23, R8, 0x1, R23 ;  /* 0x0000000108177824 */ /* 0x000fe200078e0217 */
[----:B------:R-:W-:-:S10]  /*11650*/  PLOP3.LUT P2, PT, PT, PT, PT, 0x80, 0x0 ;  /* 0x000000000000781c */ /* 0x000fd40003f4f070 */
[----:B0-----:R-:W-:Y:S05]  /*11660*/  @!P1 BRA `(.L_x_457) ;  /* 0x00000008005c9947 */ /* 0x001fea0003800000 */
[----:B------:R-:W0:Y:S01]  /*11670*/  LDC R4, c[0x0][0x428] ;  /* 0x00010a00ff047b82 */ /* 0x000e220000000800 */
[----:B------:R-:W-:Y:S01]  /*11680*/  UMOV UR4, 0xffffffff ;  /* 0xffffffff00047882 */ /* 0x000fe20000000000 */
[----:B0-----:R-:W-:-:S13]  /*11690*/  ISETP.NE.AND P1, PT, R4, 0x1, PT ;  /* 0x000000010400780c */ /* 0x001fda0003f25270 */
[----:B------:R-:W0:Y:S08]  /*116a0*/  @P1 LDC R5, c[0x0][0x42c] ;  /* 0x00010b00ff051b82 */ /* 0x000e300000000800 */
[----:B------:R-:W2:Y:S01]  /*116b0*/  @P1 LDC R7, c[0x0][0x430] ;  /* 0x00010c00ff071b82 */ /* 0x000ea20000000800 */
[----:B0-----:R-:W-:-:S04]  /*116c0*/  @P1 IMAD.HI.U32 R4, R18, R5, RZ ;  /* 0x0000000512041227 */ /* 0x001fc800078e00ff */
[----:B------:R-:W-:Y:S01]  /*116d0*/  IMAD.MOV.U32 R5, RZ, RZ, R18 ;  /* 0x000000ffff057224 */ /* 0x000fe200078e0012 */
[----:B--2---:R-:W-:Y:S02]  /*116e0*/  @P1 SHF.R.U32.HI R5, RZ, R7, R4 ;  /* 0x00000007ff051219 */ /* 0x004fe40000011604 */
[----:B------:R-:W-:Y:S01]  /*116f0*/  SEL R4, R9, RZ, !P0 ;  /* 0x000000ff09047207 */ /* 0x000fe20004000000 */
[----:B------:R-:W-:Y:S06]  /*11700*/  BRA.DIV UR4, `(.L_x_458) ;  /* 0x0000004204987947 */ /* 0x000fec000b800000 */
.L_x_582:
[----:B------:R-:W-:-:S03]  /*11710*/  UMOV UR4, 0xffffffff ;  /* 0xffffffff00047882 */ /* 0x000fc60000000000 */
[----:B------:R-:W-:Y:S05]  /*11720*/  BRA.DIV UR4, `(.L_x_459) ;  /* 0x0000004204c47947 */ /* 0x000fea000b800000 */
[----:B------:R-:W-:-:S13]  /*11730*/  ELECT P6, URZ, PT ;  /* 0x00000000003f782f */ /* 0x000fda00038c0000 */
.L_x_585:
[----:B------:R-:W2:Y:S01]  /*11740*/  LDL R6, [R1+0x10] ;  /* 0x0000100001067983 */ /* 0x000ea20000100800 */
[----:B------:R-:W-:Y:S01]  /*11750*/  BSSY B1, `(.L_x_460) ;  /* 0x000000b000017945 */ /* 0x000fe20003800000 */
[----:B------:R-:W0:Y:S01]  /*11760*/  S2R R9, SR_CgaCtaId ;  /* 0x0000000000097919 */ /* 0x000e220000008800 */
[----:B--2---:R-:W-:-:S05]  /*11770*/  VIADD R7, R6, 0x1 ;  /* 0x0000000106077836 */ /* 0x004fca0000000000 */
[----:B------:R-:W-:-:S04]  /*11780*/  LEA.HI R6, R7, R7, RZ, 0x1 ;  /* 0x0000000707067211 */ /* 0x000fc800078f08ff */
[----:B------:R-:W-:-:S05]  /*11790*/  LOP3.LUT R6, R6, 0xfffffffe, RZ, 0xc0, !PT ;  /* 0xfffffffe06067812 */ /* 0x000fca00078ec0ff */
[----:B------:R-:W-:Y:S01]  /*117a0*/  IMAD.IADD R7, R7, 0x1, -R6 ;  /* 0x0000000107077824 */ /* 0x000fe200078e0a06 */
[----:B------:R-:W-:-:S04]  /*117b0*/  MOV R6, 0x400 ;  /* 0x0000040000067802 */ /* 0x000fc80000000f00 */
[----:B0-----:R-:W-:Y:S02]  /*117c0*/  LEA R6, R9, R6, 0x18 ;  /* 0x0000000609067211 */ /* 0x001fe400078ec0ff */
[----:B------:R-:W-:-:S04]  /*117d0*/  SHF.L.U32 R7, R7, 0x1f, RZ ;  /* 0x0000001f07077819 */ /* 0x000fc800000006ff */
[----:B------:R-:W0:Y:S02]  /*117e0*/  SYNCS.PHASECHK.TRANS64.TRYWAIT P0, [R6+URZ+0x30820], R7 ;  /* 0x03082007060075a7 */ /* 0x000e24000800017f */
[----:B0-----:R-:W-:Y:S05]  /*117f0*/  @!P0 BRA `(.L_x_461) ;  /* 0x0000004000b08947 */ /* 0x001fea0003800000 */
.L_x_586:
[----:B------:R-:W-:Y:S05]  /*11800*/  BSYNC B1 ;  /* 0x0000000000017941 */ /* 0x000fea0003800000 */
.L_x_460:
[----:B------:R-:W-:Y:S04]  /*11810*/  BSSY B1, `(.L_x_462) ;  /* 0x0000035000017945 */ /* 0x000fe80003800000 */
[----:B------:R-:W-:Y:S05]  /*11820*/  @!P6 BRA `(.L_x_463) ;  /* 0x0000000000cce947 */ /* 0x000fea0003800000 */
[----:B0-----:R-:W-:Y:S01]  /*11830*/  IMAD R7, R26, 0x8, R6 ;  /* 0x000000081a077824 */ /* 0x001fe200078e0206 */
[----:B------:R-:W-:-:S04]  /*11840*/  SHF.L.U32 R8, R27, 0x1f, RZ ;  /* 0x0000001f1b087819 */ /* 0x000fc800000006ff */
[----:B------:R-:W0:Y:S02]  /*11850*/  SYNCS.PHASECHK.TRANS64.TRYWAIT P0, [R7+URZ+0x308a0], R8 ;  /* 0x0308a008070075a7 */ /* 0x000e24000800017f */
[----:B0-----:R-:W-:Y:S05]  /*11860*/  @!P0 BRA `(.L_x_464) ;  /* 0x0000004000a88947 */ /* 0x001fea0003800000 */
.L_x_587:
[----:B------:R-:W2:Y:S02]  /*11870*/  S2R R9, SR_TID.X ;  /* 0x0000000000097919 */ /* 0x000ea40000002100 */
[----:B--2---:R-:W-:-:S04]  /*11880*/  LOP3.LUT R9, R9, 0x7f, RZ, 0xc0, !PT ;  /* 0x0000007f09097812 */ /* 0x004fc800078ec0ff */
[----:B------:R-:W-:-:S13]  /*11890*/  ISETP.NE.AND P1, PT, R9, RZ, PT ;  /* 0x000000ff0900720c */ /* 0x000fda0003f25270 */
[----:B------:R-:W-:Y:S05]  /*118a0*/  @P1 BRA `(.L_x_465) ;  /* 0x0000000000141947 */ /* 0x000fea0003800000 */
[----:B------:R-:W-:Y:S01]  /*118b0*/  ISETP.NE.AND P0, PT, R29, RZ, PT ;  /* 0x000000ff1d00720c */ /* 0x000fe20003f05270 */
[----:B------:R-:W-:-:S04]  /*118c0*/  IMAD.MOV.U32 R9, RZ, RZ, 0x6000 ;  /* 0x00006000ff097424 */ /* 0x000fc800078e00ff */
[----:B------:R2:W-:Y:S08]  /*118d0*/  SYNCS.ARRIVE.TRANS64 RZ, [R7+URZ+0x30890], R9 ;  /* 0x0308900907ff79a7 */ /* 0x0005f0000800003f */
[----:B------:R-:W-:Y:S05]  /*118e0*/  @!P0 BRA `(.L_x_465) ;  /* 0x0000000000048947 */ /* 0x000fea0003800000 */
[----:B------:R-:W-:Y:S01]  /*118f0*/  BPT.TRAP 0x1 ;  /* 0x000000040000795c */ /* 0x000fe20000300000 */
.L_x_465:
[----:B--2---:R-:W-:Y:S01]  /*11900*/  IMAD R9, R26, 0x6000, R6 ;  /* 0x000060001a097824 */ /* 0x004fe200078e0206 */
[----:B------:R-:W-:Y:S01]  /*11910*/  R2UR UR9, R7 ;  /* 0x00000000070972ca */ /* 0x000fe200000e0000 */
[----:B-----5:R-:W-:Y:S01]  /*11920*/  IMAD R10, R2, 0xc0, R3 ;  /* 0x000000c0020a7824 */ /* 0x020fe200078e0203 */
[----:B------:R-:W-:Y:S01]  /*11930*/  R2UR UR12, R5 ;  /* 0x00000000050c72ca */ /* 0x000fe200000e0000 */
[----:B------:R-:W-:Y:S01]  /*11940*/  UIADD3 UR4, UP0, UR38, 0x570, URZ ;  /* 0x0000057026047890 */ /* 0x000fe2000ff1e03f */
[----:B------:R-:W-:Y:S01]  /*11950*/  R2UR UR8, R9 ;  /* 0x00000000090872ca */ /* 0x000fe200000e0000 */
[----:B------:R-:W-:Y:S01]  /*11960*/  VIADD R10, R10, 0xffffff40 ;  /* 0xffffff400a0a7836 */ /* 0x000fe20000000000 */
[----:B------:R-:W-:Y:S01]  /*11970*/  R2UR UR13, R4 ;  /* 0x00000000040d72ca */ /* 0x000fe200000e0000 */
[----:B------:R-:W-:Y:S01]  /*11980*/  UIADD3.X UR5, URZ, UR39, URZ, UP0, !UPT ;  /* 0x000000273f057290 */ /* 0x000fe200087fe43f */
[----:B------:R-:W-:Y:S02]  /*11990*/  UMOV UR6, 0x0 ;  /* 0x0000000000067882 */ /* 0x000fe40000000000 */
[----:B------:R-:W-:Y:S01]  /*119a0*/  R2UR UR11, R10 ;  /* 0x000000000a0b72ca */ /* 0x000fe200000e0000 */
[----:B------:R-:W-:Y:S01]  /*119b0*/  UMOV UR7, 0x12f00000 ;  /* 0x12f0000000077882 */ /* 0x000fe20000000000 */
[----:B------:R-:W-:Y:S01]  /*119c0*/  UMOV UR10, URZ ;  /* 0x0000003f000a7c82 */ /* 0x000fe20008000000 */
[----:B------:R-:W-:-:S04]  /*119d0*/  UIADD3 UR9, UR9, 0x30890, URZ ;  /* 0x0003089009097890 */ /* 0x000fc8000fffe03f */
[----:B------:R-:W-:-:S09]  /*119e0*/  UIADD3 UR8, UR8, 0x12400, URZ ;  /* 0x0001240008087890 */ /* 0x000fd2000fffe03f */
[----:B------:R2:W-:Y:S01]  /*119f0*/  UTMALDG.4D [UR8], [UR4], desc[UR6] ;  /* 0x00000608040075b4 */ /* 0x0005e20008019000 */
[----:B------:R-:W3:Y:S02]  /*11a00*/  SYNCS.PHASECHK.TRANS64.TRYWAIT P0, [R7+URZ+0x308c0], R8 ;  /* 0x0308c008070075a7 */ /* 0x000ee4000800017f */
[----:B--23--:R-:W-:Y:S05]  /*11a10*/  @!P0 BRA `(.L_x_466) ;  /* 0x0000004000508947 */ /* 0x00cfea0003800000 */
.L_x_588:
[----:B------:R-:W-:Y:S05]  /*11a20*/  @P1 BRA `(.L_x_467) ;  /* 0x0000000000141947 */ /* 0x000fea0003800000 */
[----:B------:R-:W-:Y:S01]  /*11a30*/  ISETP.NE.AND P0, PT, R29, RZ, PT ;  /* 0x000000ff1d00720c */ /* 0x000fe20003f05270 */
[----:B0-2---:R-:W-:-:S04]  /*11a40*/  IMAD.MOV.U32 R8, RZ, RZ, 0x6000 ;  /* 0x00006000ff087424 */ /* 0x005fc800078e00ff */
[----:B------:R3:W-:Y:S08]  /*11a50*/  SYNCS.ARRIVE.TRANS64 RZ, [R7+URZ+0x308b0], R8 ;  /* 0x0308b00807ff79a7 */ /* 0x0007f0000800003f */
[----:B------:R-:W-:Y:S05]  /*11a60*/  @!P0 BRA `(.L_x_467) ;  /* 0x0000000000048947 */ /* 0x000fea0003800000 */
[----:B------:R-:W-:Y:S01]  /*11a70*/  BPT.TRAP 0x1 ;  /* 0x000000040000795c */ /* 0x000fe20000300000 */
.L_x_467:
        /* <DEDUP_REMOVED lines=10> */
[----:B------:R-:W-:Y:S02]  /*11b20*/  UIADD3 UR8, UR8, 0x400, URZ ;  /* 0x0000040008087890 */ /* 0x000fe4000fffe03f */
[----:B------:R-:W-:-:S09]  /*11b30*/  UIADD3 UR9, UR9, 0x308b0, URZ ;  /* 0x000308b009097890 */ /* 0x000fd2000fffe03f */
[----:B------:R4:W-:Y:S02]  /*11b40*/  UTMALDG.4D [UR8], [UR4], desc[UR6] ;  /* 0x00000608040075b4 */ /* 0x0009e40008019000 */
[----:B----4-:R-:W-:Y:S01]  /*11b50*/  NOP ;  /* 0x0000000000007918 */ /* 0x010fe20000000000 */
.L_x_463:
[----:B------:R-:W-:Y:S05]  /*11b60*/  BSYNC B1 ;  /* 0x0000000000017941 */ /* 0x000fea0003800000 */
.L_x_462:
[----:B------:R-:W-:Y:S01]  /*11b70*/  VIADD R26, R26, 0x1 ;  /* 0x000000011a1a7836 */ /* 0x000fe20000000000 */
[----:B------:R-:W-:Y:S01]  /*11b80*/  PLOP3.LUT P2, PT, PT, PT, PT, 0x8, 0x0 ;  /* 0x000000000000781c */ /* 0x000fe20003f4e170 */
[----:B------:R-:W-:-:S03]  /*11b90*/  VIADD R2, R2, 0xfffffffe ;  /* 0xfffffffe02027836 */ /* 0x000fc60000000000 */
[----:B------:R-:W-:-:S04]  /*11ba0*/  ISETP.NE.AND P0, PT, R26, 0x2, PT ;  /* 0x000000021a00780c */ /* 0x000fc80003f05270 */
[----:B------:R-:W-:Y:S02]  /*11bb0*/  SEL R26, R26, RZ, P0 ;  /* 0x000000ff1a1a7207 */ /* 0x000fe40000000000 */
[----:B0-23--:R-:W-:Y:S02]  /*11bc0*/  SEL R8, RZ, 0x1, P0 ;  /* 0x00000001ff087807 */ /* 0x00dfe40000000000 */
[----:B------:R-:W-:Y:S02]  /*11bd0*/  ISETP.GE.AND P0, PT, R2, R0, PT ;  /* 0x000000000200720c */ /* 0x000fe40003f06270 */
[----:B------:R-:W-:-:S11]  /*11be0*/  LOP3.LUT R27, R27, R8, RZ, 0x3c, !PT ;  /* 0x000000081b1b7212 */ /* 0x000fd600078e3cff */
[----:B------:R-:W-:Y:S05]  /*11bf0*/  @!P0 BRA `(.L_x_457) ;  /* 0x0000000000f88947 */ /* 0x000fea0003800000 */
.L_x_474:
[----:B------:R-:W-:Y:S05]  /*11c00*/  YIELD ;  /* 0x0000000000007946 */ /* 0x000fea0003800000 */
[----:B------:R-:W-:Y:S04]  /*11c10*/  BSSY B1, `(.L_x_468) ;  /* 0x0000034000017945 */ /* 0x000fe80003800000 */
[----:B0-23--:R-:W-:Y:S05]  /*11c20*/  @!P6 BRA `(.L_x_469) ;  /* 0x0000000000c8e947 */ /* 0x00dfea0003800000 */
[----:B------:R-:W-:Y:S01]  /*11c30*/  IMAD R7, R26, 0x8, R6 ;  /* 0x000000081a077824 */ /* 0x000fe200078e0206 */
[----:B------:R-:W-:-:S04]  /*11c40*/  SHF.L.U32 R10, R27, 0x1f, RZ ;  /* 0x0000001f1b0a7819 */ /* 0x000fc800000006ff */
[----:B------:R-:W0:Y:S02]  /*11c50*/  SYNCS.PHASECHK.TRANS64.TRYWAIT P0, [R7+URZ+0x308a0], R10 ;  /* 0x0308a00a070075a7 */ /* 0x000e24000800017f */
[----:B0-----:R-:W-:Y:S05]  /*11c60*/  @!P0 BRA `(.L_x_470) ;  /* 0x0000003c00d08947 */ /* 0x001fea0003800000 */
.L_x_589:
        /* <DEDUP_REMOVED lines=9> */
.L_x_471:
[----:B--2---:R-:W-:Y:S01]  /*11d00*/  IMAD R8, R26, 0x6000, R6 ;  /* 0x000060001a087824 */ /* 0x004fe200078e0206 */
[----:B------:R-:W-:Y:S01]  /*11d10*/  R2UR UR9, R7 ;  /* 0x00000000070972ca */ /* 0x000fe200000e0000 */
[----:B-----5:R-:W-:Y:S01]  /*11d20*/  IMAD R9, R2, 0xc0, R3 ;  /* 0x000000c002097824 */ /* 0x020fe200078e0203 */
        /* <DEDUP_REMOVED lines=8> */
[----:B------:R-:W-:-:S03]  /*11db0*/  UMOV UR10, URZ ;  /* 0x0000003f000a7c82 */ /* 0x000fc60008000000 */
[----:B------:R-:W-:-:S04]  /*11dc0*/  UIADD3 UR9, UR9, 0x30890, URZ ;  /* 0x0003089009097890 */ /* 0x000fc8000fffe03f */
[----:B------:R-:W-:-:S09]  /*11dd0*/  UIADD3 UR8, UR8, 0x12400, URZ ;  /* 0x0001240008087890 */ /* 0x000fd2000fffe03f */
[----:B------:R2:W-:Y:S01]  /*11de0*/  UTMALDG.4D [UR8], [UR4], desc[UR6] ;  /* 0x00000608040075b4 */ /* 0x0005e20008019000 */
[----:B------:R-:W3:Y:S02]  /*11df0*/  SYNCS.PHASECHK.TRANS64.TRYWAIT P1, [R7+URZ+0x308c0], R10 ;  /* 0x0308c00a070075a7 */ /* 0x000ee4000802017f */
[----:B--23--:R-:W-:Y:S05]  /*11e00*/  @!P1 BRA `(.L_x_472) ;  /* 0x0000003c007c9947 */ /* 0x00cfea0003800000 */
.L_x_590:
[----:B------:R-:W-:Y:S05]  /*11e10*/  @P0 BRA `(.L_x_473) ;  /* 0x0000000000140947 */ /* 0x000fea0003800000 */
[----:B------:R-:W-:Y:S01]  /*11e20*/  ISETP.NE.AND P1, PT, R29, RZ, PT ;  /* 0x000000ff1d00720c */ /* 0x000fe20003f25270 */
[----:B0-2---:R-:W-:-:S04]  /*11e30*/  IMAD.MOV.U32 R10, RZ, RZ, 0x6000 ;  /* 0x00006000ff0a7424 */ /* 0x005fc800078e00ff */
[----:B------:R3:W-:Y:S08]  /*11e40*/  SYNCS.ARRIVE.TRANS64 RZ, [R7+URZ+0x308b0], R10 ;  /* 0x0308b00a07ff79a7 */ /* 0x0007f0000800003f */
[----:B------:R-:W-:Y:S05]  /*11e50*/  @!P1 BRA `(.L_x_473) ;  /* 0x0000000000049947 */ /* 0x000fea0003800000 */
[----:B------:R-:W-:Y:S01]  /*11e60*/  BPT.TRAP 0x1 ;  /* 0x000000040000795c */ /* 0x000fe20000300000 */
.L_x_473:
        /* <DEDUP_REMOVED lines=14> */
.L_x_469:
[----:B------:R-:W-:Y:S05]  /*11f50*/  BSYNC B1 ;  /* 0x0000000000017941 */ /* 0x000fea0003800000 */
.L_x_468:
[----:B------:R-:W-:-:S05]  /*11f60*/  VIADD R26, R26, 0x1 ;  /* 0x000000011a1a7836 */ /* 0x000fca0000000000 */
[----:B------:R-:W-:-:S04]  /*11f70*/  ISETP.NE.AND P0, PT, R26, 0x2, PT ;  /* 0x000000021a00780c */ /* 0x000fc80003f05270 */
[----:B------:R-:W-:Y:S02]  /*11f80*/  SEL R8, RZ, 0x1, P0 ;  /* 0x00000001ff087807 */ /* 0x000fe40000000000 */
[----:B------:R-:W-:Y:S02]  /*11f90*/  SEL R26, R26, RZ, P0 ;  /* 0x000000ff1a1a7207 */ /* 0x000fe40000000000 */
[C---:B------:R-:W-:Y:S01]  /*11fa0*/  ISETP.GT.AND P0, PT, R2.reuse, R0, PT ;  /* 0x000000000200720c */ /* 0x040fe20003f04270 */
[----:B------:R-:W-:Y:S01]  /*11fb0*/  VIADD R2, R2, 0xffffffff ;  /* 0xffffffff02027836 */ /* 0x000fe20000000000 */
[----:B------:R-:W-:-:S11]  /*11fc0*/  LOP3.LUT R27, R27, R8, RZ, 0x3c, !PT ;  /* 0x000000081b1b7212 */ /* 0x000fd600078e3cff */
[----:B------:R-:W-:Y:S05]  /*11fd0*/  @P0 BRA `(.L_x_474) ;  /* 0xfffffffc00080947 */ /* 0x000fea000383ffff */
.L_x_457:
[----:B------:R-:W-:Y:S05]  /*11fe0*/  BSYNC B0 ;  /* 0x0000000000007941 */ /* 0x000fea0003800000 */
.L_x_456:
[----:B0-23--:R-:W2:Y:S01]  /*11ff0*/  LDL R7, [R1+0x14] ;  /* 0x0000140001077983 */ /* 0x00dea20000100800 */
[----:B------:R-:W-:Y:S05]  /*12000*/  @!P2 WARPSYNC.ALL ;  /* 0x000000000000a948 */ /* 0x000fea0003800000 */
[----:B------:R-:W-:Y:S01]  /*12010*/  BSSY B6, `(.L_x_475) ;  /* 0x0000233000067945 */ /* 0x000fe20003800000 */
[----:B------:R-:W-:Y:S01]  /*12020*/  @!P2 BAR.SYNC.DEFER_BLOCKING 0xc, 0x1a0 ;  /* 0x030680000000ab1d */ /* 0x000fe20000010000 */
[----:B--2---:R-:W-:-:S13]  /*12030*/  ISETP.GT.AND P0, PT, R7, RZ, PT ;  /* 0x000000ff0700720c */ /* 0x004fda0003f04270 */
[----:B------:R-:W-:Y:S05]  /*12040*/  @P0 BRA `(.L_x_476) ;  /* 0x00000000003c0947 */ /* 0x000fea0003800000 */
[----:B------:R-:W-:-:S13]  /*12050*/  ISETP.NE.AND P1, PT, R29, RZ, PT ;  /* 0x000000ff1d00720c */ /* 0x000fda0003f25270 */
[----:B------:R-:W-:Y:S05]  /*12060*/  @P1 BRA `(.L_x_477) ;  /* 0x0000002000b41947 */ /* 0x000fea0003800000 */
[----:B------:R-:W0:Y:S01]  /*12070*/  S2R R7, SR_LANEID ;  /* 0x0000000000077919 */ /* 0x000e220000000000 */
[----:B------:R-:W-:Y:S01]  /*12080*/  VOTEU.ANY UR4, UPT, PT ;  /* 0x0000000000047886 */ /* 0x000fe200038e0100 */
[----:B-----5:R-:W2:Y:S01]  /*12090*/  LDC.64 R2, c[0x0][0xc38] ;  /* 0x00030e00ff027b82 */ /* 0x020ea20000000a00 */
        /* <DEDUP_REMOVED lines=10> */
.L_x_476:
[----:B-----5:R-:W0:Y:S01]  /*12140*/  S2R R3, SR_CgaCtaId ;  /* 0x0000000000037919 */ /* 0x020e220000008800 */
        /* <DEDUP_REMOVED lines=21> */
.L_x_478:
        /* <DEDUP_REMOVED lines=16> */
[----:B0-----:R-:W-:-:S07]  /*123a0*/  IMAD.MOV.U32 R13, RZ, RZ, RZ ;  /* 0x000000ffff0d7224 */ /* 0x001fce00078e00ff */
[----:B------:R-:W-:-:S07]  /*123b0*/  LEPC R20, `(.L_x_480) ;  /* 0x000000001014794e */ /* 0x000fce0000000000 */
[----:B-12---:R-:W-:Y:S05]  /*123c0*/  CALL.ABS.NOINC R2 ;  /* 0x0000000002007343 */ /* 0x006fea0003c00000 */
.L_x_480:
        /* <DEDUP_REMOVED lines=16> */
.L_x_479:
[----:B------:R-:W2:Y:S01]  /*124d0*/  LDL.LU R2, [R1+0x8] ;  /* 0x0000080001027983 */ /* 0x000ea20000300800 */
[----:B------:R-:W-:-:S03]  /*124e0*/  ULDC.64 UR4, c[0x0][0x9f8] ;  /* 0x00027e0000047ab9 */ /* 0x000fc60000000a00 */
[----:B------:R-:W3:Y:S04]  /*124f0*/  LDL.LU R0, [R1+0xc] ;  /* 0x00000c0001007983 */ /* 0x000ee80000300800 */
[----:B------:R-:W4:Y:S04]  /*12500*/  LDL.LU R21, [R1] ;  /* 0x0000000001157983 */ /* 0x000f280000300800 */
[----:B------:R-:W4:Y:S01]  /*12510*/  LDL.LU R20, [R1+0x18] ;  /* 0x0000180001147983 */ /* 0x000f220000300800 */
[----:B------:R-:W-:-:S04]  /*12520*/  ISETP.NE.U32.AND P0, PT, RZ, UR4, PT ;  /* 0x00000004ff007c0c */ /* 0x000fc8000bf05070 */
        /* <DEDUP_REMOVED lines=8> */
[----:B------:R-:W-:Y:S01]  /*125b0*/  ULDC.64 UR4, c[0x0][0xa00] ;  /* 0x0002800000047ab9 */ /* 0x000fe20000000a00 */
[----:B------:R-:W0:Y:S01]  /*125c0*/  LDC R0, c[0x0][0x428] ;  /* 0x00010a00ff007b82 */ /* 0x000e220000000800 */
[----:B----4-:R-:W-:-:S06]  /*125d0*/  IMAD.MOV.U32 R6, RZ, RZ, R21 ;  /* 0x000000ffff067224 */ /* 0x010fcc00078e0015 */
[----:B------:R2:W5:Y:S01]  /*125e0*/  @P0 LDG.E R6, desc[UR56][R2.64] ;  /* 0x0000003802060981 */ /* 0x000562000c1e1900 */
[----:B------:R-:W-:Y:S01]  /*125f0*/  IMAD R17, R17, 0xc0, R20 ;  /* 0x000000c011117824 */ /* 0x000fe200078e0214 */
[----:B------:R-:W-:Y:S02]  /*12600*/  PLOP3.LUT P1, PT, P6, PT, PT, 0x8, 0x0 ;  /* 0x000000000000781c */ /* 0x000fe4000372e170 */
[----:B0-----:R-:W-:Y:S01]  /*12610*/  ISETP.NE.AND P0, PT, R0, 0x1, PT ;  /* 0x000000010000780c */ /* 0x001fe20003f05270 */
[----:B------:R-:W-:-:S12]  /*12620*/  IMAD.MOV.U32 R0, RZ, RZ, R18 ;  /* 0x000000ffff007224 */ /* 0x000fd800078e0012 */
[----:B------:R-:W0:Y:S08]  /*12630*/  @P0 LDC R5, c[0x0][0x42c] ;  /* 0x00010b00ff050b82 */ /* 0x000e300000000800 */
[----:B------:R-:W3:Y:S01]  /*12640*/  @P0 LDC R4, c[0x0][0x430] ;  /* 0x00010c00ff040b82 */ /* 0x000ee20000000800 */
[----:B0-----:R-:W-:-:S05]  /*12650*/  @P0 IMAD.HI.U32 R5, R18, R5, RZ ;  /* 0x0000000512050227 */ /* 0x001fca00078e00ff */
[----:B---3--:R-:W-:Y:S02]  /*12660*/  @P0 SHF.R.U32.HI R0, RZ, R4, R5 ;  /* 0x00000004ff000219 */ /* 0x008fe40000011605 */
[----:B------:R-:W-:-:S04]  /*12670*/  ISETP.NE.U32.AND P0, PT, RZ, UR4, PT ;  /* 0x00000004ff007c0c */ /* 0x000fc8000bf05070 */
[----:B------:R-:W-:-:S04]  /*12680*/  ISETP.NE.AND.EX P0, PT, RZ, UR5, PT, P0 ;  /* 0x00000005ff007c0c */ /* 0x000fc8000bf05300 */
[----:B--2---:R-:W-:-:S09]  /*12690*/  SEL R8, R21, RZ, !P0 ;  /* 0x000000ff15087207 */ /* 0x004fd20004000000 */
.L_x_481:
        /* <DEDUP_REMOVED lines=17> */
.L_x_593:
[----:B------:R-:W2:Y:S01]  /*127b0*/  LDL R4, [R1+0x4] ;  /* 0x0000040001047983 */ /* 0x000ea20000100800 */
[----:B------:R-:W-:Y:S01]  /*127c0*/  UMOV UR4, 0xffffffff ;  /* 0xffffffff00047882 */ /* 0x000fe20000000000 */
[----:B------:R-:W-:Y:S01]  /*127d0*/  SHF.R.S32.HI R11, RZ, 0x1f, R6 ;  /* 0x0000001fff0b7819 */ /* 0x000fe20000011406 */
[----:B--2---:R-:W-:Y:S01]  /*127e0*/  VIADD R9, R4, 0xffffffff ;  /* 0xffffffff04097836 */ /* 0x004fe20000000000 */
[----:B------:R-:W-:Y:S06]  /*127f0*/  BRA.DIV UR4, `(.L_x_483) ;  /* 0x0000003604487947 */ /* 0x000fec000b800000 */
[----:B------:R-:W-:-:S13]  /*12800*/  ELECT P6, URZ, PT ;  /* 0x00000000003f782f */ /* 0x000fda00038c0000 */
.L_x_596:
[----:B------:R-:W-:Y:S05]  /*12810*/  @!P6 BRA `(.L_x_484) ;  /* 0x0000000000cce947 */ /* 0x000fea0003800000 */
[----:B------:R-:W-:Y:S01]  /*12820*/  ISETP.NE.U32.AND P0, PT, R2, RZ, PT ;  /* 0x000000ff0200720c */ /* 0x000fe20003f05070 */
[----:B------:R-:W-:-:S03]  /*12830*/  IMAD.MOV.U32 R25, RZ, RZ, R9 ;  /* 0x000000ffff197224 */ /* 0x000fc600078e0009 */
[----:B------:R-:W-:-:S13]  /*12840*/  ISETP.NE.AND.EX P0, PT, R3, RZ, PT, P0 ;  /* 0x000000ff0300720c */ /* 0x000fda0003f05300 */
[----:B------:R-:W-:Y:S05]  /*12850*/  @!P0 BRA `(.L_x_485) ;  /* 0x0000000000448947 */ /* 0x000fea0003800000 */
[----:B------:R-:W0:Y:S01]  /*12860*/  LDC R10, c[0x0][0x41c] ;  /* 0x00010700ff0a7b82 */ /* 0x000e220000000800 */
[----:B------:R-:W-:Y:S02]  /*12870*/  ULDC.64 UR4, c[0x0][0x408] ;  /* 0x0001020000047ab9 */ /* 0x000fe40000000a00 */
[----:B------:R-:W-:-:S04]  /*12880*/  IMAD R7, R11, UR4, RZ ;  /* 0x000000040b077c24 */ /* 0x000fc8000f8e02ff */
[----:B------:R-:W-:Y:S01]  /*12890*/  IMAD R7, R6, UR5, R7 ;  /* 0x0000000506077c24 */ /* 0x000fe2000f8e0207 */
[----:B0-----:R-:W-:-:S13]  /*128a0*/  ISETP.NE.AND P0, PT, R10, 0x1, PT ;  /* 0x000000010a00780c */ /* 0x001fda0003f05270 */
[----:B------:R-:W0:Y:S02]  /*128b0*/  @P0 LDC.64 R4, c[0x0][0x420] ;  /* 0x00010800ff040b82 */ /* 0x000e240000000a00 */
[----:B0-----:R-:W-:-:S04]  /*128c0*/  @P0 IMAD.HI.U32 R12, R9, R4, RZ ;  /* 0x00000004090c0227 */ /* 0x001fc800078e00ff */
[----:B------:R-:W-:Y:S01]  /*128d0*/  IMAD.MOV.U32 R4, RZ, RZ, R9 ;  /* 0x000000ffff047224 */ /* 0x000fe200078e0009 */
[----:B------:R-:W-:-:S04]  /*128e0*/  @P0 SHF.R.U32.HI R4, RZ, R5, R12 ;  /* 0x00000005ff040219 */ /* 0x000fc8000001160c */
[--C-:B------:R-:W-:Y:S01]  /*128f0*/  SHF.R.S32.HI R5, RZ, 0x1f, R4.reuse ;  /* 0x0000001fff057819 */ /* 0x100fe20000011404 */
[--C-:B------:R-:W-:Y:S02]  /*12900*/  IMAD.MOV R25, RZ, RZ, -R4.reuse ;  /* 0x000000ffff197224 */ /* 0x100fe400078e0a04 */
[----:B------:R-:W-:-:S04]  /*12910*/  IMAD.WIDE.U32 R4, R6, UR4, R4 ;  /* 0x0000000406047c25 */ /* 0x000fc8000f8e0004 */
[----:B------:R-:W-:Y:S01]  /*12920*/  IMAD.IADD R7, R5, 0x1, R7 ;  /* 0x0000000105077824 */ /* 0x000fe200078e0207 */
[----:B------:R-:W-:Y:S01]  /*12930*/  LEA R12, P0, R4, R2, 0x2 ;  /* 0x00000002040c7211 */ /* 0x000fe200078010ff */
[----:B------:R-:W-:-:S03]  /*12940*/  IMAD R25, R10, R25, R9 ;  /* 0x000000190a197224 */ /* 0x000fc600078e0209 */
[----:B------:R-:W-:-:S05]  /*12950*/  LEA.HI.X R13, R4, R3, R7, 0x2, P0 ;  /* 0x00000003040d7211 */ /* 0x000fca00000f1407 */
[----:B------:R0:W5:Y:S04]  /*12960*/  LDG.E R7, desc[UR56][R12.64] ;  /* 0x000000380c077981 */ /* 0x000168000c1e1900 */
.L_x_485:
[----:B------:R-:W-:Y:S01]  /*12970*/  IMAD R5, R22, 0x8, R28 ;  /* 0x0000000816057824 */ /* 0x000fe200078e021c */
[----:B------:R-:W-:-:S04]  /*12980*/  SHF.L.U32 R4, R24, 0x1f, RZ ;  /* 0x0000001f18047819 */ /* 0x000fc800000006ff */
[----:B------:R-:W2:Y:S02]  /*12990*/  SYNCS.PHASECHK.TRANS64.TRYWAIT P0, [R5+URZ+0x30840], R4 ;  /* 0x03084004050075a7 */ /* 0x000ea4000800017f */
[----:B--2---:R-:W-:Y:S05]  /*129a0*/  @!P0 BRA `(.L_x_486) ;  /* 0x0000003000fc8947 */ /* 0x004fea0003800000 */
.L_x_597:
        /* <DEDUP_REMOVED lines=9> */
.L_x_487:
        /* <DEDUP_REMOVED lines=17> */
.L_x_484:
        /* <DEDUP_REMOVED lines=27> */
.L_x_598:
[----:B------:R-:W-:Y:S05]  /*12d00*/  BSYNC B0 ;  /* 0x0000000000007941 */ /* 0x000fea0003800000 */
.L_x_488:
[----:B------:R-:W3:Y:S01]  /*12d10*/  LDL.LU R4, [R1+0x14] ;  /* 0x0000140001047983 */ /* 0x000ee20000300800 */
[----:B------:R-:W-:Y:S01]  /*12d20*/  BSSY B0, `(.L_x_490) ;  /* 0x000012b000007945 */ /* 0x000fe20003800000 */
[----:B---3--:R-:W-:-:S13]  /*12d30*/  ISETP.GE.AND P0, PT, R4, 0xc1, PT ;  /* 0x000000c10400780c */ /* 0x008fda0003f06270 */
[----:B------:R-:W-:Y:S05]  /*12d40*/  @!P0 BRA `(.L_x_491) ;  /* 0x0000001000a08947 */ /* 0x000fea0003800000 */
[----:B------:R-:W0:Y:S01]  /*12d50*/  LDL R8, [R1+0x4] ;  /* 0x0000040001087983 */ /* 0x000e220000100800 */
[----:B------:R-:W-:Y:S01]  /*12d60*/  IMAD.MOV.U32 R4, RZ, RZ, 0x1 ;  /* 0x00000001ff047424 */ /* 0x000fe200078e00ff */
[----:B------:R-:W-:Y:S01]  /*12d70*/  BSSY B1, `(.L_x_492) ;  /* 0x0000067000017945 */ /* 0x000fe20003800000 */
[----:B0-----:R-:W-:-:S05]  /*12d80*/  IMAD.MOV R13, RZ, RZ, -R8 ;  /* 0x000000ffff0d7224 */ /* 0x001fca00078e0a08 */
[----:B------:R-:W-:-:S05]  /*12d90*/  VIADDMNMX R13, R13, R4, 0xffffffff, !PT ;  /* 0xffffffff0d0d7446 */ /* 0x000fca0007800104 */
[C---:B------:R-:W-:Y:S02]  /*12da0*/  IMAD.IADD R4, R8.reuse, 0x1, R13 ;  /* 0x0000000108047824 */ /* 0x040fe400078e020d */
[----:B------:R-:W-:-:S03]  /*12db0*/  VIADD R8, R8, 0xfffffffe ;  /* 0xfffffffe08087836 */ /* 0x000fc60000000000 */
[----:B------:R-:W-:-:S04]  /*12dc0*/  LOP3.LUT R4, R4, 0x1, RZ, 0xc0, !PT ;  /* 0x0000000104047812 */ /* 0x000fc800078ec0ff */
[----:B------:R-:W-:-:S13]  /*12dd0*/  ISETP.NE.U32.AND P0, PT, R4, 0x1, PT ;  /* 0x000000010400780c */ /* 0x000fda0003f05070 */
[----:B------:R-:W-:Y:S05]  /*12de0*/  @P0 BRA `(.L_x_493) ;  /* 0x00000004007c0947 */ /* 0x000fea0003800000 */
[----:B------:R-:W-:Y:S01]  /*12df0*/  VIADD R10, R22, 0x1 ;  /* 0x00000001160a7836 */ /* 0x000fe20000000000 */
[----:B------:R-:W-:Y:S04]  /*12e00*/  BSSY B2, `(.L_x_494) ;  /* 0x0000059000027945 */ /* 0x000fe80003800000 */
[----:B------:R-:W-:-:S04]  /*12e10*/  ISETP.NE.AND P0, PT, R10, 0x2, PT ;  /* 0x000000020a00780c */ /* 0x000fc80003f05270 */
[----:B--2---:R-:W-:Y:S02]  /*12e20*/  SEL R5, RZ, 0x1, P0 ;  /* 0x00000001ff057807 */ /* 0x004fe40000000000 */
        /* <DEDUP_REMOVED lines=25> */
.L_x_496:
[----:B0-----:R-:W-:Y:S01]  /*12fc0*/  IMAD R3, R10, 0x8, R28 ;  /* 0x000000080a037824 */ /* 0x001fe200078e021c */
[----:B------:R-:W-:-:S04]  /*12fd0*/  SHF.L.U32 R2, R14, 0x1f, RZ ;  /* 0x0000001f0e027819 */ /* 0x000fc800000006ff */
[----:B------:R-:W0:Y:S02]  /*12fe0*/  SYNCS.PHASECHK.TRANS64.TRYWAIT P0, [R3+URZ+0x30840], R2 ;  /* 0x03084002030075a7 */ /* 0x000e24000800017f */
[----:B0-----:R-:W-:Y:S05]  /*12ff0*/  @!P0 BRA `(.L_x_497) ;  /* 0x0000002c00908947 */ /* 0x001fea0003800000 */
.L_x_599:
[----:B------:R-:W2:Y:S02]  /*13000*/  S2R R5, SR_TID.X ;  /* 0x0000000000057919 */ /* 0x000ea40000002100 */
        /* <DEDUP_REMOVED lines=8> */
.L_x_498:
        /* <DEDUP_REMOVED lines=21> */
.L_x_600:
[----:B------:R-:W-:Y:S05]  /*131e0*/  @P1 BRA `(.L_x_500) ;  /* 0x0000000000181947 */ /* 0x000fea0003800000 */
[----:B------:R-:W-:Y:S01]  /*131f0*/  ISETP.NE.AND P0, PT, R29, RZ, PT ;  /* 0x000000ff1d00720c */ /* 0x000fe20003f05270 */
[----:B0-----:R-:W-:Y:S02]  /*13200*/  IMAD R2, R22, 0x8, R28 ;  /* 0x0000000816027824 */ /* 0x001fe400078e021c */
[----:B------:R-:W-:-:S04]  /*13210*/  IMAD.MOV.U32 R3, RZ, RZ, 0x6000 ;  /* 0x00006000ff037424 */ /* 0x000fc800078e00ff */
[----:B------:R2:W-:Y:S06]  /*13220*/  SYNCS.ARRIVE.TRANS64 RZ, [R2+URZ+0x30850], R3 ;  /* 0x0308500302ff79a7 */ /* 0x0005ec000800003f */
[----:B------:R-:W-:Y:S05]  /*13230*/  @!P0 BRA `(.L_x_500) ;  /* 0x0000000000048947 */ /* 0x000fea0003800000 */
[----:B------:R-:W-:Y:S01]  /*13240*/  BPT.TRAP 0x1 ;  /* 0x000000040000795c */ /* 0x000fe20000300000 */
.L_x_500:
        /* <DEDUP_REMOVED lines=20> */
.L_x_495:
[----:B------:R-:W-:Y:S05]  /*13390*/  BSYNC B2 ;  /* 0x0000000000027941 */ /* 0x000fea0003800000 */
.L_x_494:
[----:B------:R-:W2:Y:S01]  /*133a0*/  LDL.LU R2, [R1+0x4] ;  /* 0x0000040001027983 */ /* 0x000ea20000300800 */
[----:B------:R-:W-:Y:S02]  /*133b0*/  IMAD.MOV.U32 R22, RZ, RZ, R10 ;  /* 0x000000ffff167224 */ /* 0x000fe400078e000a */
[----:B------:R-:W-:Y:S02]  /*133c0*/  IMAD.MOV.U32 R24, RZ, RZ, R14 ;  /* 0x000000ffff187224 */ /* 0x000fe400078e000e */
[----:B--2---:R-:W-:-:S07]  /*133d0*/  VIADD R8, R2, 0xfffffffd ;  /* 0xfffffffd02087836 */ /* 0x004fce0000000000 */
.L_x_493:
[----:B------:R-:W-:Y:S05]  /*133e0*/  BSYNC B1 ;  /* 0x0000000000017941 */ /* 0x000fea0003800000 */
.L_x_492:
[----:B------:R-:W-:-:S05]  /*133f0*/  IMAD.MOV R2, RZ, RZ, -R13 ;  /* 0x000000ffff027224 */ /* 0x000fca00078e0a0d */
[----:B------:R-:W-:-:S13]  /*13400*/  ISETP.NE.AND P0, PT, R9, R2, PT ;  /* 0x000000020900720c */ /* 0x000fda0003f05270 */
[----:B------:R-:W-:Y:S05]  /*13410*/  @!P0 BRA `(.L_x_491) ;  /* 0x0000000800ec8947 */ /* 0x000fea0003800000 */
[----:B------:R-:W-:-:S07]  /*13420*/  IMAD.MOV.U32 R4, RZ, RZ, R7 ;  /* 0x000000ffff047224 */ /* 0x000fce00078e0007 */
.L_x_515:
        /* <DEDUP_REMOVED lines=9> */
[----:B------:R-:W-:Y:S01]  /*134c0*/  IMAD.MOV.U32 R12, RZ, RZ, R8 ;  /* 0x000000ffff0c7224 */ /* 0x000fe200078e0008 */
        /* <DEDUP_REMOVED lines=17> */
[----:B------:R-:W-:Y:S01]  /*135e0*/  LEA.HI.X R5, R2, UR5, R3, 0x2, P0 ;  /* 0x0000000502057c11 */ /* 0x000fe200080f1403 */
[----:B------:R-:W-:-:S04]  /*135f0*/  IMAD.MOV R3, RZ, RZ, -R13 ;  /* 0x000000ffff037224 */ /* 0x000fc800078e0a0d */
[----:B------:R0:W5:Y:S01]  /*13600*/  LDG.E R4, desc[UR56][R4.64] ;  /* 0x0000003804047981 */ /* 0x000162000c1e1900 */
[----:B------:R-:W-:-:S07]  /*13610*/  IMAD R12, R12, R3, R8 ;  /* 0x000000030c0c7224 */ /* 0x000fce00078e0208 */
.L_x_503:
[----:B------:R-:W-:Y:S01]  /*13620*/  IMAD R3, R9, 0x8, R28 ;  /* 0x0000000809037824 */ /* 0x000fe200078e021c */
[----:B------:R-:W-:-:S04]  /*13630*/  SHF.L.U32 R2, R10, 0x1f, RZ ;  /* 0x0000001f0a027819 */ /* 0x000fc800000006ff */
[----:B------:R-:W3:Y:S02]  /*13640*/  SYNCS.PHASECHK.TRANS64.TRYWAIT P0, [R3+URZ+0x30840], R2 ;  /* 0x03084002030075a7 */ /* 0x000ee4000800017f */
[----:B---3--:R-:W-:Y:S05]  /*13650*/  @!P0 BRA `(.L_x_504) ;  /* 0x0000002800208947 */ /* 0x008fea0003800000 */
.L_x_601:
        /* <DEDUP_REMOVED lines=9> */
.L_x_505:
[----:B0--3--:R-:W-:Y:S01]  /*136f0*/  IMAD R2, R9, 0x6000, R28 ;  /* 0x0000600009027824 */ /* 0x009fe200078e021c */
        /* <DEDUP_REMOVED lines=9> */
[----:B-----5:R-:W-:-:S02]  /*13790*/  R2UR UR13, R4 ;  /* 0x00000000040d72ca */ /* 0x020fc400000e0000 */
[----:B------:R-:W-:Y:S01]  /*137a0*/  IADD3 R3, R28, 0x30800, RZ ;  /* 0x000308001c037810 */ /* 0x000fe20007ffe0ff */
[----:B------:R-:W-:Y:S01]  /*137b0*/  UIADD3 UR9, UR9, 0x30830, URZ ;  /* 0x0003083009097890 */ /* 0x000fe2000fffe03f */
[----:B------:R-:W-:-:S03]  /*137c0*/  SHF.L.U32 R24, R24, 0x1f, RZ ;  /* 0x0000001f18187819 */ /* 0x000fc600000006ff */
[----:B------:R-:W-:Y:S01]  /*137d0*/  UIMAD UR11, UR11, 0xc0, UR4 ;  /* 0x000000c00b0b78a4 */ /* 0x000fe2000f8e0204 */
[----:B------:R-:W-:Y:S01]  /*137e0*/  IMAD R3, R22, 0x8, R3 ;  /* 0x0000000816037824 */ /* 0x000fe200078e0203 */
[----:B------:R-:W-:Y:S01]  /*137f0*/  UIADD3 UR8, UR8, 0x12400, URZ ;  /* 0x0001240008087890 */ /* 0x000fe2000fffe03f */
[----:B------:R-:W-:-:S08]  /*13800*/  UMOV UR4, 0x0 ;  /* 0x0000000000047882 */ /* 0x000fd00000000000 */
[----:B------:R0:W-:Y:S01]  /*13810*/  UTMALDG.4D [UR8], [UR6], desc[UR4] ;  /* 0x00000408060075b4 */ /* 0x0001e20008019000 */
[----:B------:R-:W2:Y:S02]  /*13820*/  SYNCS.PHASECHK.TRANS64.TRYWAIT P1, [R3+URZ+0x60], R24 ;  /* 0x00006018030075a7 */ /* 0x000ea4000802017f */
[----:B0-2---:R-:W-:Y:S05]  /*13830*/  @!P1 BRA `(.L_x_506) ;  /* 0x0000002400bc9947 */ /* 0x005fea0003800000 */
.L_x_602:
[----:B------:R-:W-:Y:S05]  /*13840*/  @P0 BRA `(.L_x_507) ;  /* 0x0000000000140947 */ /* 0x000fea0003800000 */
[----:B------:R-:W-:Y:S01]  /*13850*/  ISETP.NE.AND P1, PT, R29, RZ, PT ;  /* 0x000000ff1d00720c */ /* 0x000fe20003f25270 */
[----:B------:R-:W-:-:S04]  /*13860*/  IMAD.MOV.U32 R2, RZ, RZ, 0x6000 ;  /* 0x00006000ff027424 */ /* 0x000fc800078e00ff */
[----:B------:R2:W-:Y:S08]  /*13870*/  SYNCS.ARRIVE.TRANS64 RZ, [R3+URZ+0x50], R2 ;  /* 0x0000500203ff79a7 */ /* 0x0005f0000800003f */
[----:B------:R-:W-:Y:S05]  /*13880*/  @!P1 BRA `(.L_x_507) ;  /* 0x0000000000049947 */ /* 0x000fea0003800000 */
[----:B------:R-:W-:Y:S01]  /*13890*/  BPT.TRAP 0x1 ;  /* 0x000000040000795c */ /* 0x000fe20000300000 */
.L_x_507:
        /* <DEDUP_REMOVED lines=19> */
.L_x_502:
[----:B------:R-:W-:Y:S05]  /*139d0*/  BSYNC B1 ;  /* 0x0000000000017941 */ /* 0x000fea0003800000 */
.L_x_501:
[----:B------:R-:W-:Y:S01]  /*139e0*/  VIADD R22, R9, 0x1 ;  /* 0x0000000109167836 */ /* 0x000fe20000000000 */
[----:B------:R-:W-:Y:S04]  /*139f0*/  BSSY B1, `(.L_x_508) ;  /* 0x0000059000017945 */ /* 0x000fe80003800000 */
[----:B------:R-:W-:-:S04]  /*13a00*/  ISETP.NE.AND P0, PT, R22, 0x2, PT ;  /* 0x000000021600780c */ /* 0x000fc80003f05270 */
[----:B0-2---:R-:W-:Y:S02]  /*13a10*/  SEL R3, RZ, 0x1, P0 ;  /* 0x00000001ff037807 */ /* 0x005fe40000000000 */
        /* <DEDUP_REMOVED lines=26> */
.L_x_510:
[----:B------:R-:W-:Y:S01]  /*13bc0*/  IMAD R2, R22, 0x8, R28 ;  /* 0x0000000816027824 */ /* 0x000fe200078e021c */
[----:B------:R-:W-:-:S04]  /*13bd0*/  SHF.L.U32 R3, R24, 0x1f, RZ ;  /* 0x0000001f18037819 */ /* 0x000fc800000006ff */
[----:B------:R-:W2:Y:S02]  /*13be0*/  SYNCS.PHASECHK.TRANS64.TRYWAIT P0, [R2+URZ+0x30840], R3 ;  /* 0x03084003020075a7 */ /* 0x000ea4000800017f */
[----:B--2---:R-:W-:Y:S05]  /*13bf0*/  @!P0 BRA `(.L_x_511) ;  /* 0x0000002000e08947 */ /* 0x004fea0003800000 */
.L_x_603:
        /* <DEDUP_REMOVED lines=9> */
.L_x_512:
[----:B0-2---:R-:W-:Y:S01]  /*13c90*/  IMAD R2, R22, 0x6000, R28 ;  /* 0x0000600016027824 */ /* 0x005fe200078e021c */
[----:B------:R-:W-:Y:S01]  /*13ca0*/  R2UR UR11, R13 ;  /* 0x000000000d0b72ca */ /* 0x000fe200000e0000 */
[----:B------:R-:W-:Y:S01]  /*13cb0*/  UIADD3 UR6, UP0, UR38, 0x370, URZ ;  /* 0x0000037026067890 */ /* 0x000fe2000ff1e03f */
[----:B------:R-:W-:Y:S01]  /*13cc0*/  R2UR UR4, R23 ;  /* 0x00000000170472ca */ /* 0x000fe200000e0000 */
[----:B------:R-:W-:Y:S01]  /*13cd0*/  UMOV UR5, 0x14f00000 ;  /* 0x14f0000000057882 */ /* 0x000fe20000000000 */
[----:B------:R-:W-:Y:S01]  /*13ce0*/  R2UR UR8, R2 ;  /* 0x00000000020872ca */ /* 0x000fe200000e0000 */
[----:B------:R-:W-:Y:S01]  /*13cf0*/  VIADD R2, R28, 0x30800 ;  /* 0x000308001c027836 */ /* 0x000fe20000000000 */
[----:B------:R-:W-:Y:S01]  /*13d00*/  R2UR UR12, R0 ;  /* 0x00000000000c72ca */ /* 0x000fe200000e0000 */
[----:B------:R-:W-:Y:S01]  /*13d10*/  UIADD3.X UR7, URZ, UR39, URZ, UP0, !UPT ;  /* 0x000000273f077290 */ /* 0x000fe200087fe43f */
[----:B-----5:R-:W-:Y:S01]  /*13d20*/  R2UR UR13, R4 ;  /* 0x00000000040d72ca */ /* 0x020fe200000e0000 */
[--C-:B------:R-:W-:Y:S01]  /*13d30*/  IMAD R3, R22, 0x8, R2.reuse ;  /* 0x0000000816037824 */ /* 0x100fe200078e0202 */
[----:B------:R-:W-:Y:S01]  /*13d40*/  UMOV UR10, URZ ;  /* 0x0000003f000a7c82 */ /* 0x000fe20008000000 */
[----:B------:R-:W-:-:S03]  /*13d50*/  IMAD R2, R9, 0x8, R2 ;  /* 0x0000000809027824 */ /* 0x000fc600078e0202 */
[----:B------:R-:W-:Y:S01]  /*13d60*/  R2UR UR9, R3 ;  /* 0x00000000030972ca */ /* 0x000fe200000e0000 */
[----:B------:R-:W-:Y:S01]  /*13d70*/  UIMAD UR11, UR11, 0xc0, UR4 ;  /* 0x000000c00b0b78a4 */ /* 0x000fe2000f8e0204 */
[----:B------:R-:W-:Y:S01]  /*13d80*/  SHF.L.U32 R3, R10, 0x1f, RZ ;  /* 0x0000001f0a037819 */ /* 0x000fe200000006ff */
[----:B------:R-:W-:Y:S01]  /*13d90*/  UIADD3 UR8, UR8, 0x12400, URZ ;  /* 0x0001240008087890 */ /* 0x000fe2000fffe03f */
[----:B------:R-:W-:-:S09]  /*13da0*/  UMOV UR4, 0x0 ;  /* 0x0000000000047882 */ /* 0x000fd20000000000 */
[----:B------:R-:W-:-:S09]  /*13db0*/  UIADD3 UR9, UR9, 0x30, URZ ;  /* 0x0000003009097890 */ /* 0x000fd2000fffe03f */
[----:B------:R0:W-:Y:S01]  /*13dc0*/  UTMALDG.4D [UR8], [UR6], desc[UR4] ;  /* 0x00000408060075b4 */ /* 0x0001e20008019000 */
[----:B------:R-:W2:Y:S02]  /*13dd0*/  SYNCS.PHASECHK.TRANS64.TRYWAIT P1, [R2+URZ+0x60], R3 ;  /* 0x00006003020075a7 */ /* 0x000ea4000802017f */
[----:B0-2---:R-:W-:Y:S05]  /*13de0*/  @!P1 BRA `(.L_x_513) ;  /* 0x0000002000789947 */ /* 0x005fea0003800000 */
.L_x_604:
[----:B------:R-:W-:Y:S05]  /*13df0*/  @P0 BRA `(.L_x_514) ;  /* 0x0000000000140947 */ /* 0x000fea0003800000 */
[----:B------:R-:W-:Y:S01]  /*13e00*/  ISETP.NE.AND P1, PT, R29, RZ, PT ;  /* 0x000000ff1d00720c */ /* 0x000fe20003f25270 */
[----:B0-----:R-:W-:-:S04]  /*13e10*/  IMAD.MOV.U32 R3, RZ, RZ, 0x6000 ;  /* 0x00006000ff037424 */ /* 0x001fc800078e00ff */
[----:B------:R2:W-:Y:S08]  /*13e20*/  SYNCS.ARRIVE.TRANS64 RZ, [R2+URZ+0x50], R3 ;  /* 0x0000500302ff79a7 */ /* 0x0005f0000800003f */
[----:B------:R-:W-:Y:S05]  /*13e30*/  @!P1 BRA `(.L_x_514) ;  /* 0x0000000000049947 */ /* 0x000fea0003800000 */
[----:B------:R-:W-:Y:S01]  /*13e40*/  BPT.TRAP 0x1 ;  /* 0x000000040000795c */ /* 0x000fe20000300000 */
.L_x_514:
        /* <DEDUP_REMOVED lines=19> */
.L_x_509:
[----:B------:R-:W-:Y:S05]  /*13f80*/  BSYNC B1 ;  /* 0x0000000000017941 */ /* 0x000fea0003800000 */
.L_x_508:
[C---:B------:R-:W-:Y:S01]  /*13f90*/  ISETP.GT.AND P0, PT, R8.reuse, 0x1, PT ;  /* 0x000000010800780c */ /* 0x040fe20003f04270 */
[----:B0-2---:R-:W-:-:S04]  /*13fa0*/  VIADD R2, R8, 0xfffffffe ;  /* 0xfffffffe08027836 */ /* 0x005fc80000000000 */
[----:B------:R-:W-:-:S08]  /*13fb0*/  IMAD.MOV.U32 R8, RZ, RZ, R2 ;  /* 0x000000ffff087224 */ /* 0x000fd000078e0002 */
[----:B------:R-:W-:Y:S05]  /*13fc0*/  @P0 BRA `(.L_x_515) ;  /* 0xfffffff400180947 */ /* 0x000fea000383ffff */
.L_x_491:
[----:B------:R-:W-:Y:S05]  /*13fd0*/  BSYNC B0 ;  /* 0x0000000000007941 */ /* 0x000fea0003800000 */
.L_x_490:
        /* <DEDUP_REMOVED lines=15> */
.L_x_517:
[----:B------:R-:W-:Y:S05]  /*140d0*/  BSYNC B0 ;  /* 0x0000000000007941 */ /* 0x000fea0003800000 */
.L_x_516:
[----:B------:R-:W-:Y:S04]  /*140e0*/  BSSY B0, `(.L_x_518) ;  /* 0x0000020000007945 */ /* 0x000fe80003800000 */
[----:B------:R-:W-:Y:S05]  /*140f0*/  @!P6 BRA `(.L_x_519) ;  /* 0x000000000078e947 */ /* 0x000fea0003800000 */
[----:B------:R-:W-:Y:S01]  /*14100*/  IMAD R3, R22, 0x8, R28 ;  /* 0x0000000816037824 */ /* 0x000fe200078e021c */
[----:B------:R-:W-:-:S04]  /*14110*/  SHF.L.U32 R2, R24, 0x1f, RZ ;  /* 0x0000001f18027819 */ /* 0x000fc800000006ff */
[----:B------:R-:W3:Y:S02]  /*14120*/  SYNCS.PHASECHK.TRANS64.TRYWAIT P0, [R3+URZ+0x30860], R2 ;  /* 0x03086002030075a7 */ /* 0x000ee4000800017f */
[----:B---3--:R-:W-:Y:S05]  /*14130*/  @!P0 BRA `(.L_x_520) ;  /* 0x0000001c00b88947 */ /* 0x008fea0003800000 */
.L_x_605:
        /* <DEDUP_REMOVED lines=9> */
.L_x_521:
        /* <DEDUP_REMOVED lines=17> */
.L_x_519:
[----:B------:R-:W-:Y:S05]  /*142e0*/  BSYNC B0 ;  /* 0x0000000000007941 */ /* 0x000fea0003800000 */
.L_x_518:
[----:B------:R-:W-:-:S05]  /*142f0*/  VIADD R22, R22, 0x1 ;  /* 0x0000000116167836 */ /* 0x000fca0000000000 */
[----:B------:R-:W-:-:S04]  /*14300*/  ISETP.NE.AND P0, PT, R22, 0x2, PT ;  /* 0x000000021600780c */ /* 0x000fc80003f05270 */
[----:B---34-:R-:W-:Y:S02]  /*14310*/  SEL R3, RZ, 0x1, P0 ;  /* 0x00000001ff037807 */ /* 0x018fe40000000000 */
[----:B------:R-:W-:Y:S02]  /*14320*/  SEL R22, R22, RZ, P0 ;  /* 0x000000ff16167207 */ /* 0x000fe40000000000 */
[----:B------:R-:W-:-:S07]  /*14330*/  LOP3.LUT R24, R24, R3, RZ, 0x3c, !PT ;  /* 0x0000000318187212 */ /* 0x000fce00078e3cff */
.L_x_477:
[----:B------:R-:W-:Y:S05]  /*14340*/  BSYNC B6 ;  /* 0x0000000000067941 */ /* 0x000fea0003800000 */
.L_x_475:
[----:B------:R-:W-:-:S03]  /*14350*/  UMOV UR4, 0xffffffff ;  /* 0xffffffff00047882 */ /* 0x000fc60000000000 */
[----:B------:R-:W-:Y:S05]  /*14360*/  BRA.DIV UR4, `(.L_x_522) ;  /* 0x0000001e04407947 */ /* 0x000fea000b800000 */
[----:B--2---:R2:W3:Y:S04]  /*14370*/  SHFL.IDX PT, R5, R16, RZ, 0x1f ;  /* 0x00001fff10057589 */ /* 0x0044e800000e0000 */
[----:B------:R2:W4:Y:S02]  /*14380*/  SHFL.IDX PT, R4, R16, 0x1, 0x1f ;  /* 0x00201f0010047f89 */ /* 0x00052400000e0000 */
.L_x_609:
        /* <DEDUP_REMOVED lines=8> */
[----:B-----5:R-:W0:Y:S02]  /*14410*/  LDC.64 R2, c[0x0][0xc58] ;  /* 0x00031600ff027b82 */ /* 0x020e240000000a00 */
[----:B0-----:R-:W-:-:S06]  /*14420*/  IMAD.WIDE R2, R7, 0x4, R2 ;  /* 0x0000000407027825 */ /* 0x001fcc00078e0202 */
[----:B------:R0:W5:Y:S02]  /*14430*/  LDG.E R2, desc[UR56][R2.64] ;  /* 0x0000003802027981 */ /* 0x000164000c1e1900 */
.L_x_524:
[----:B------:R-:W-:Y:S05]  /*14440*/  BSYNC B0 ;  /* 0x0000000000007941 */ /* 0x000fea0003800000 */
.L_x_523:
        /* <DEDUP_REMOVED lines=23> */
.L_x_617:
[----:B------:R-:W-:Y:S02]  /*145c0*/  ULDC UR4, c[0x0][0xc10] ;  /* 0x0003040000047ab9 */ /* 0x000fe40000000800 */
[----:B--2---:R-:W-:-:S04]  /*145d0*/  IMAD.U32 R16, RZ, RZ, UR4 ;  /* 0x00000004ff107e24 */ /* 0x004fc8000f8e00ff */
[----:B0-----:R-:W-:-:S04]  /*145e0*/  IMAD R7, R14, R16, RZ ;  /* 0x000000100e077224 */ /* 0x001fc800078e02ff */
[----:B----4-:R-:W-:-:S05]  /*145f0*/  IMAD.IADD R4, R4, 0x1, R7 ;  /* 0x0000000104047824 */ /* 0x010fca00078e0207 */
[----:B---3--:R-:W-:-:S13]  /*14600*/  ISETP.GT.AND P0, PT, R4, R5, PT ;  /* 0x000000050400720c */ /* 0x008fda0003f04270 */
[----:B------:R-:W-:Y:S05]  /*14610*/  @P0 BRA `(.L_x_526) ;  /* 0x0000000000ac0947 */ /* 0x000fea0003800000 */
[----:B------:R-:W0:Y:S02]  /*14620*/  LDC R0, c[0x0][0xc14] ;  /* 0x00030500ff007b82 */ /* 0x000e240000000800 */
.L_x_531:
        /* <DEDUP_REMOVED lines=12> */
.L_x_529:
[----:B------:R-:W-:Y:S05]  /*146f0*/  BSYNC B0 ;  /* 0x0000000000007941 */ /* 0x000fea0003800000 */
.L_x_528:
[----:B------:R-:W-:-:S03]  /*14700*/  UMOV UR4, 0xffffffff ;  /* 0xffffffff00047882 */ /* 0x000fc60000000000 */
[----:B------:R-:W-:Y:S05]  /*14710*/  BRA.DIV UR4, `(.L_x_530) ;  /* 0x0000001e04707947 */ /* 0x000fea000b800000 */
[----:B-----5:R-:W2:Y:S01]  /*14720*/  SHFL.UP PT, R14, R2, 0x1, RZ ;  /* 0x04200000020e7989 */ /* 0x020ea200000e00ff */
[C---:B------:R-:W-:Y:S02]  /*14730*/  ISETP.NE.AND P0, PT, R29.reuse, RZ, PT ;  /* 0x000000ff1d00720c */ /* 0x040fe40003f05270 */
[C---:B------:R-:W-:Y:S02]  /*14740*/  ISETP.GE.U32.AND P1, PT, R29.reuse, 0x2, PT ;  /* 0x000000021d00780c */ /* 0x040fe40003f26070 */
[----:B--2---:R-:W-:Y:S02]  /*14750*/  SEL R13, R14, RZ, P0 ;  /* 0x000000ff0e0d7207 */ /* 0x004fe40000000000 */
[----:B------:R-:W-:-:S03]  /*14760*/  ISETP.GE.U32.AND P0, PT, R29, 0x4, PT ;  /* 0x000000041d00780c */ /* 0x000fc60003f06070 */
[----:B------:R-:W-:-:S05]  /*14770*/  IMAD.IADD R13, R2, 0x1, R13 ;  /* 0x00000001020d7824 */ /* 0x000fca00078e020d */
[----:B------:R-:W2:Y:S02]  /*14780*/  SHFL.UP PT, R14, R13, 0x2, RZ ;  /* 0x044000000d0e7989 */ /* 0x000ea400000e00ff */
[----:B--2---:R-:W-:Y:S02]  /*14790*/  SEL R14, R14, RZ, P1 ;  /* 0x000000ff0e0e7207 */ /* 0x004fe40000800000 */
[----:B------:R-:W-:-:S03]  /*147a0*/  ISETP.GE.U32.AND P1, PT, R29, 0x8, PT ;  /* 0x000000081d00780c */ /* 0x000fc60003f26070 */
[----:B0-----:R-:W-:-:S05]  /*147b0*/  IMAD.IADD R3, R13, 0x1, R14 ;  /* 0x000000010d037824 */ /* 0x001fca00078e020e */
        /* <DEDUP_REMOVED lines=10> */
[----:B------:R0:W2:Y:S02]  /*14860*/  SHFL.IDX PT, R14, R3, 0x1f, 0x1f ;  /* 0x03e01f00030e7f89 */ /* 0x0000a400000e0000 */
.L_x_625:
[----:B------:R-:W-:Y:S02]  /*14870*/  ULDC UR4, c[0x0][0xc10] ;  /* 0x0003040000047ab9 */ /* 0x000fe40000000800 */
[----:B------:R-:W-:-:S04]  /*14880*/  IMAD.U32 R16, RZ, RZ, UR4 ;  /* 0x00000004ff107e24 */ /* 0x000fc8000f8e00ff */
[----:B--2---:R-:W-:-:S04]  /*14890*/  IMAD R7, R14, R16, RZ ;  /* 0x000000100e077224 */ /* 0x004fc800078e02ff */
[----:B------:R-:W-:-:S05]  /*148a0*/  IMAD.IADD R4, R7, 0x1, R4 ;  /* 0x0000000107047824 */ /* 0x000fca00078e0204 */
[----:B------:R-:W-:-:S13]  /*148b0*/  ISETP.GT.AND P0, PT, R4, R5, PT ;  /* 0x000000050400720c */ /* 0x000fda0003f04270 */
[----:B------:R-:W-:Y:S05]  /*148c0*/  @!P0 BRA `(.L_x_531) ;  /* 0xfffffffc00588947 */ /* 0x000fea000383ffff */
.L_x_526:
[----:B------:R-:W-:Y:S01]  /*148d0*/  IMAD.IADD R7, R4, 0x1, -R7 ;  /* 0x0000000104077824 */ /* 0x000fe200078e0a07 */
[----:B------:R-:W-:-:S03]  /*148e0*/  UMOV UR4, 0xffffffff ;  /* 0xffffffff00047882 */ /* 0x000fc60000000000 */
[----:B------:R-:W-:-:S05]  /*148f0*/  IMAD R4, R3, R16, R7 ;  /* 0x0000001003047224 */ /* 0x000fca00078e0207 */
[----:B------:R-:W-:Y:S01]  /*14900*/  ISETP.GT.AND P6, PT, R4, R5, PT ;  /* 0x000000050400720c */ /* 0x000fe20003fc4270 */
[----:B------:R-:W-:-:S12]  /*14910*/  BRA.DIV UR4, `(.L_x_532) ;  /* 0x0000001e04c07947 */ /* 0x000fd8000b800000 */
[----:B------:R-:W-:-:S04]  /*14920*/  VOTE.ANY R6, PT, !P6 ;  /* 0x0000000000067806 */ /* 0x000fc800070e0100 */
[----:B------:R-:W2:Y:S02]  /*14930*/  POPC R4, R6 ;  /* 0x0000000600047309 */ /* 0x000ea40000000000 */
[----:B--2---:R2:W3:Y:S02]  /*14940*/  SHFL.IDX PT, R17, R2, R4, 0x1f ;  /* 0x00001f0402117589 */ /* 0x0044e400000e0000 */
.L_x_629:
[----:B------:R-:W-:Y:S01]  /*14950*/  ISETP.NE.AND P0, PT, R6, RZ, PT ;  /* 0x000000ff0600720c */ /* 0x000fe20003f05270 */
[----:B------:R-:W-:-:S12]  /*14960*/  IMAD.MOV.U32 R14, RZ, RZ, RZ ;  /* 0x000000ffff0e7224 */ /* 0x000fd800078e00ff */
[----:B------:R-:W-:Y:S05]  /*14970*/  @!P0 BRA `(.L_x_533) ;  /* 0x0000000000108947 */ /* 0x000fea0003800000 */
[----:B------:R-:W-:Y:S01]  /*14980*/  UMOV UR4, 0xffffffff ;  /* 0xffffffff00047882 */ /* 0x000fe20000000000 */
[----:B------:R-:W-:Y:S02]  /*14990*/  VIADD R12, R4, 0xffffffff ;  /* 0xffffffff040c7836 */ /* 0x000fe40000000000 */
[----:B------:R-:W-:Y:S05]  /*149a0*/  BRA.DIV UR4, `(.L_x_534) ;  /* 0x0000001e04e47947 */ /* 0x000fea000b800000 */
[----:B------:R4:W0:Y:S02]  /*149b0*/  SHFL.IDX PT, R14, R3, R12, 0x1f ;  /* 0x00001f0c030e7589 */ /* 0x00082400000e0000 */
.L_x_533:
[-C--:B---3--:R-:W-:Y:S01]  /*149c0*/  IABS R6, R17.reuse ;  /* 0x0000001100067213 */ /* 0x088fe20000000000 */
[----:B0-----:R-:W-:Y:S02]  /*149d0*/  IMAD R16, R14, R16, R7 ;  /* 0x000000100e107224 */ /* 0x001fe400078e0207 */
[----:B------:R-:W-:Y:S01]  /*149e0*/  IMAD.IADD R19, R4, 0x1, R19 ;  /* 0x0000000104137824 */ /* 0x000fe200078e0213 */
[----:B------:R-:W0:Y:S01]  /*149f0*/  I2F.RP R8, R6 ;  /* 0x0000000600087306 */ /* 0x000e220000209400 */
[----:B------:R-:W-:Y:S01]  /*14a00*/  IMAD.IADD R10, R5, 0x1, -R16 ;  /* 0x00000001050a7824 */ /* 0x000fe200078e0a10 */
[----:B------:R-:W-:-:S05]  /*14a10*/  IABS R5, R17 ;  /* 0x0000001100057213 */ /* 0x000fca0000000000 */
[----:B------:R-:W-:Y:S01]  /*14a20*/  IMAD.MOV R5, RZ, RZ, -R5 ;  /* 0x000000ffff057224 */ /* 0x000fe200078e0a05 */
[----:B0-----:R-:W2:Y:S02]  /*14a30*/  MUFU.RCP R8, R8 ;  /* 0x0000000800087308 */ /* 0x001ea40000001000 */
[----:B--2---:R-:W-:-:S06]  /*14a40*/  VIADD R2, R8, 0xffffffe ;  /* 0x0ffffffe08027836 */ /* 0x004fcc0000000000 */
[----:B----4-:R0:W2:Y:S02]  /*14a50*/  F2I.FTZ.U32.TRUNC.NTZ R3, R2 ;  /* 0x0000000200037305 */ /* 0x0100a4000021f000 */
        /* <DEDUP_REMOVED lines=21> */
.L_x_527:
[----:B------:R-:W-:Y:S01]  /*14bb0*/  UMOV UR4, URZ ;  /* 0x0000003f00047c82 */ /* 0x000fe20008000000 */
[----:B------:R-:W-:Y:S01]  /*14bc0*/  UMOV UR5, URZ ;  /* 0x0000003f00057c82 */ /* 0x000fe20008000000 */
[----:B------:R-:W-:Y:S01]  /*14bd0*/  ULDC UR6, c[0x0][0xc14] ;  /* 0x0003050000067ab9 */ /* 0x000fe20000000800 */
[----:B------:R-:W-:Y:S02]  /*14be0*/  IMAD.MOV.U32 R16, RZ, RZ, R5 ;  /* 0x000000ffff107224 */ /* 0x000fe400078e0005 */
[----:B------:R-:W-:Y:S02]  /*14bf0*/  IMAD.U32 R17, RZ, RZ, UR4 ;  /* 0x00000004ff117e24 */ /* 0x000fe4000f8e00ff */
[----:B------:R-:W-:Y:S02]  /*14c00*/  IMAD.U32 R18, RZ, RZ, UR5 ;  /* 0x00000005ff127e24 */ /* 0x000fe4000f8e00ff */
[----:B------:R-:W-:-:S07]  /*14c10*/  IMAD.U32 R19, RZ, RZ, UR6 ;  /* 0x00000006ff137e24 */ /* 0x000fce000f8e00ff */
.L_x_535:
        /* <DEDUP_REMOVED lines=10> */
.L_x_454:
[----:B0-----:R-:W3:Y:S01]  /*14cc0*/  LDL.LU R0, [R1+0x10] ;  /* 0x0000100001007983 */ /* 0x001ee20000300800 */
[----:B------:R-:W-:Y:S01]  /*14cd0*/  BSSY B0, `(.L_x_537) ;  /* 0x000000b000007945 */ /* 0x000fe20003800000 */
[----:B------:R-:W0:Y:S01]  /*14ce0*/  S2R R5, SR_CgaCtaId ;  /* 0x0000000000057919 */ /* 0x000e220000008800 */
[----:B---3--:R-:W-:-:S05]  /*14cf0*/  VIADD R0, R0, 0x1 ;  /* 0x0000000100007836 */ /* 0x008fca0000000000 */
[----:B--2---:R-:W-:-:S04]  /*14d00*/  LEA.HI R2, R0, R0, RZ, 0x1 ;  /* 0x0000000000027211 */ /* 0x004fc800078f08ff */
[----:B------:R-:W-:Y:S02]  /*14d10*/  LOP3.LUT R3, R2, 0xfffffffe, RZ, 0xc0, !PT ;  /* 0xfffffffe02037812 */ /* 0x000fe400078ec0ff */
[----:B------:R-:W-:-:S03]  /*14d20*/  MOV R2, 0x400 ;  /* 0x0000040000027802 */ /* 0x000fc60000000f00 */
[----:B------:R-:W-:Y:S01]  /*14d30*/  IMAD.IADD R0, R0, 0x1, -R3 ;  /* 0x0000000100007824 */ /* 0x000fe200078e0a03 */
[----:B0-----:R-:W-:-:S04]  /*14d40*/  LEA R9, R5, R2, 0x18 ;  /* 0x0000000205097211 */ /* 0x001fc800078ec0ff */
[----:B------:R-:W-:-:S04]  /*14d50*/  SHF.L.U32 R0, R0, 0x1f, RZ ;  /* 0x0000001f00007819 */ /* 0x000fc800000006ff */
[----:B------:R-:W0:Y:S02]  /*14d60*/  SYNCS.PHASECHK.TRANS64.TRYWAIT P0, [R9+URZ+0x30820], R0 ;  /* 0x03082000090075a7 */ /* 0x000e24000800017f */
[----:B0-----:R-:W-:Y:S05]  /*14d70*/  @!P0 BRA `(.L_x_538) ;  /* 0x0000001c00148947 */ /* 0x001fea0003800000 */
.L_x_632:
[----:B------:R-:W-:Y:S05]  /*14d80*/  BSYNC B0 ;  /* 0x0000000000007941 */ /* 0x000fea0003800000 */
.L_x_537:
[----:B------:R-:W-:-:S03]  /*14d90*/  UMOV UR4, 0xffffffff ;  /* 0xffffffff00047882 */ /* 0x000fc60000000000 */
[----:B------:R-:W-:Y:S05]  /*14da0*/  BRA.DIV UR4, `(.L_x_539) ;  /* 0x0000001e041c7947 */ /* 0x000fea000b800000 */
[----:B0-----:R-:W0:Y:S02]  /*14db0*/  S2R R0, SR_TID.X ;  /* 0x0000000000007919 */ /* 0x001e240000002100 */
[----:B0-----:R-:W-:-:S04]  /*14dc0*/  SHF.R.U32.HI R0, RZ, 0x5, R0 ;  /* 0x00000005ff007819 */ /* 0x001fc80000011600 */
[----:B------:R-:W-:-:S05]  /*14dd0*/  LOP3.LUT R0, R0, 0x3, RZ, 0xc0, !PT ;  /* 0x0000000300007812 */ /* 0x000fca00078ec0ff */
[----:B------:R0:W2:Y:S02]  /*14de0*/  SHFL.IDX PT, R14, R0, RZ, 0x1f ;  /* 0x00001fff000e7589 */ /* 0x0000a400000e0000 */
.L_x_635:
[----:B--2---:R-:W-:-:S13]  /*14df0*/  ISETP.NE.AND P0, PT, R14, RZ, PT ;  /* 0x000000ff0e00720c */ /* 0x004fda0003f05270 */
[----:B------:R-:W-:Y:S05]  /*14e00*/  @P0 BRA `(.L_x_311) ;  /* 0x0000000000880947 */ /* 0x000fea0003800000 */
[----:B------:R-:W-:-:S03]  /*14e10*/  UMOV UR4, 0xffffffff ;  /* 0xffffffff00047882 */ /* 0x000fc60000000000 */
[----:B------:R-:W-:Y:S05]  /*14e20*/  BRA.DIV UR4, `(.L_x_540) ;  /* 0x0000001e04307947 */ /* 0x000fea000b800000 */
[----:B------:R-:W-:-:S13]  /*14e30*/  ELECT P6, URZ, PT ;  /* 0x00000000003f782f */ /* 0x000fda00038c0000 */
.L_x_638:
[----:B------:R-:W-:Y:S05]  /*14e40*/  @!P6 BRA `(.L_x_311) ;  /* 0x000000000078e947 */ /* 0x000fea0003800000 */
[----:B0-----:R-:W2:Y:S02]  /*14e50*/  LDL.LU R0, [R1+0x1c] ;  /* 0x00001c0001007983 */ /* 0x001ea40000300800 */
[----:B--2---:R-:W-:-:S04]  /*14e60*/  LOP3.LUT R0, R0, 0x2, RZ, 0xfc, !PT ;  /* 0x0000000200007812 */ /* 0x004fc800078efcff */
[----:B------:R-:W-:-:S13]  /*14e70*/  ISETP.NE.AND P2, PT, R0, 0x3, PT ;  /* 0x000000030000780c */ /* 0x000fda0003f45270 */
[----:B------:R-:W-:Y:S05]  /*14e80*/  @!P2 BRA `(.L_x_541) ;  /* 0x000000000004a947 */ /* 0x000fea0003800000 */
[----:B------:R-:W-:Y:S01]  /*14e90*/  BPT.TRAP 0x1 ;  /* 0x000000040000795c */ /* 0x000fe20000300000 */
.L_x_541:
        /* <DEDUP_REMOVED lines=12> */
.L_x_639:
[----:B------:R-:W2:Y:S02]  /*14f60*/  SYNCS.PHASECHK.TRANS64.TRYWAIT P0, [R3+URZ], R0 ;  /* 0x00000000030075a7 */ /* 0x000ea4000800017f */
[----:B--2---:R-:W-:Y:S05]  /*14f70*/  @!P0 BRA `(.L_x_543) ;  /* 0x0000001c00108947 */ /* 0x004fea0003800000 */
.L_x_640:
[----:B------:R-:W-:Y:S05]  /*14f80*/  @!P2 BRA `(.L_x_544) ;  /* 0x000000000004a947 */ /* 0x000fea0003800000 */
[----:B------:R-:W-:Y:S01]  /*14f90*/  BPT.TRAP 0x1 ;  /* 0x000000040000795c */ /* 0x000fe20000300000 */
.L_x_544:
[----:B--2---:R-:W-:-:S04]  /*14fa0*/  VIADD R3, R9, 0x30860 ;  /* 0x0003086009037836 */ /* 0x004fc80000000000 */
[----:B------:R-:W-:-:S04]  /*14fb0*/  IMAD R5, R22, 0x8, R3 ;  /* 0x0000000816057824 */ /* 0x000fc800078e0203 */
[----:B------:R-:W2:Y:S02]  /*14fc0*/  SYNCS.PHASECHK.TRANS64.TRYWAIT P0, [R5+URZ], R2 ;  /* 0x00000002050075a7 */ /* 0x000ea4000800017f */
[----:B--2---:R-:W-:Y:S05]  /*14fd0*/  @!P0 BRA `(.L_x_545) ;  /* 0x0000001c000c8947 */ /* 0x004fea0003800000 */
.L_x_641:
[----:B------:R-:W-:-:S07]  /*14fe0*/  IMAD R3, R4, 0x8, R3 ;  /* 0x0000000804037824 */ /* 0x000fce00078e0203 */
.L_x_546:
[----:B---3--:R3:W4:Y:S02]  /*14ff0*/  SYNCS.PHASECHK.TRANS64.TRYWAIT P0, [R3+URZ], R0 ;  /* 0x00000000030075a7 */ /* 0x008724000800017f */
[----:B----4-:R-:W-:Y:S05]  /*15000*/  @!P0 NANOSLEEP.SYNCS 0x989680 ;  /* 0x009896800000895d */ /* 0x010fea0003900000 */
[----:B------:R-:W4:Y:S02]  /*15010*/  @!P0 SYNCS.PHASECHK.TRANS64 P0, [R3+URZ], R0 ;  /* 0x00000000030085a7 */ /* 0x000f24000800007f */
[----:B----4-:R-:W-:Y:S05]  /*15020*/  @!P0 BRA `(.L_x_546) ;  /* 0xfffffffc00f08947 */ /* 0x010fea000383ffff */
.L_x_311:
[----:B------:R-:W-:Y:S05]  /*15030*/  BSYNC B7 ;  /* 0x0000000000077941 */ /* 0x000fea0003800000 */
.L_x_308:
[----:B------:R-:W-:Y:S05]  /*15040*/  EXIT ;  /* 0x000000000000794d */ /* 0x000fea0003800000 */
.L_x_329:
[----:B0-----:R0:W1:Y:S02]  /*15050*/  SYNCS.PHASECHK.TRANS64.TRYWAIT P6, [R83+URZ+0x30890], R95 ;  /* 0x0308905f530075a7 */ /* 0x00106400080c017f */
[----:B-1----:R-:W-:Y:S05]  /*15060*/  @!P6 NANOSLEEP.SYNCS 0x989680 ;  /* 0x009896800000e95d */ /* 0x002fea0003900000 */
[----:B------:R-:W1:Y:S02]  /*15070*/  @!P6 SYNCS.PHASECHK.TRANS64 P6, [R83+URZ+0x30890], R95 ;  /* 0x0308905f5300e5a7 */ /* 0x000e6400080c007f */
[----:B-1----:R-:W-:Y:S05]  /*15080*/  @!P6 BRA `(.L_x_329) ;  /* 0xfffffffc00f0e947 */ /* 0x002fea000383ffff */
[----:B------:R-:W-:Y:S05]  /*15090*/  BRA `(.L_x_547) ;  /* 0xfffffed800d47947 */ /* 0x000fea000383ffff */
.L_x_349:
[----:B0-----:R0:W1:Y:S02]  /*150a0*/  SYNCS.PHASECHK.TRANS64.TRYWAIT P5, [R83+URZ+0x30890], R95 ;  /* 0x0308905f530075a7 */ /* 0x00106400080a017f */
[----:B-1----:R-:W-:Y:S05]  /*150b0*/  @!P5 NANOSLEEP.SYNCS 0x989680 ;  /* 0x009896800000d95d */ /* 0x002fea0003900000 */
[----:B------:R-:W1:Y:S02]  /*150c0*/  @!P5 SYNCS.PHASECHK.TRANS64 P5, [R83+URZ+0x30890], R95 ;  /* 0x0308905f5300d5a7 */ /* 0x000e6400080a007f */
[----:B-1----:R-:W-:Y:S05]  /*150d0*/  @!P5 BRA `(.L_x_349) ;  /* 0xfffffffc00f0d947 */ /* 0x002fea000383ffff */
[----:B------:R-:W-:Y:S05]  /*150e0*/  BRA `(.L_x_548) ;  /* 0xfffffeec00a47947 */ /* 0x000fea000383ffff */
.L_x_358:
[----:B-1----:R1:W2:Y:S02]  /*150f0*/  SYNCS.PHASECHK.TRANS64.TRYWAIT P4, [R83+URZ+0x30890], R95 ;  /* 0x0308905f530075a7 */ /* 0x0022a4000808017f */
[----:B--2---:R-:W-:Y:S05]  /*15100*/  @!P4 NANOSLEEP.SYNCS 0x989680 ;  /* 0x009896800000c95d */ /* 0x004fea0003900000 */
[----:B------:R-:W2:Y:S02]  /*15110*/  @!P4 SYNCS.PHASECHK.TRANS64 P4, [R83+URZ+0x30890], R95 ;  /* 0x0308905f5300c5a7 */ /* 0x000ea4000808007f */
[----:B--2---:R-:W-:Y:S05]  /*15120*/  @!P4 BRA `(.L_x_358) ;  /* 0xfffffffc00f0c947 */ /* 0x004fea000383ffff */
[----:B------:R-:W-:Y:S05]  /*15130*/  BRA `(.L_x_549) ;  /* 0xfffffefc00f47947 */ /* 0x000fea000383ffff */
.L_x_364:
[----:B--2---:R2:W3:Y:S02]  /*15140*/  SYNCS.PHASECHK.TRANS64.TRYWAIT P3, [R83+URZ+0x308b0], R95 ;  /* 0x0308b05f530075a7 */ /* 0x0044e4000806017f */
[----:B---3--:R-:W-:Y:S05]  /*15150*/  @!P3 NANOSLEEP.SYNCS 0x989680 ;  /* 0x009896800000b95d */ /* 0x008fea0003900000 */
[----:B------:R-:W3:Y:S02]  /*15160*/  @!P3 SYNCS.PHASECHK.TRANS64 P3, [R83+URZ+0x308b0], R95 ;  /* 0x0308b05f5300b5a7 */ /* 0x000ee4000806007f */
[----:B---3--:R-:W-:Y:S05]  /*15170*/  @!P3 BRA `(.L_x_364) ;  /* 0xfffffffc00f0b947 */ /* 0x008fea000383ffff */
[----:B------:R-:W-:Y:S05]  /*15180*/  BRA `(.L_x_550) ;  /* 0xffffff0000887947 */ /* 0x000fea000383ffff */
.L_x_372:
[----:B------:R-:W0:Y:S01]  /*15190*/  S2R R0, SR_TID.X ;  /* 0x0000000000007919 */ /* 0x000e220000002100 */
[----:B------:R-:W-:Y:S01]  /*151a0*/  BSSY B0, `(.L_x_551) ;  /* 0x000000c000007945 */ /* 0x000fe20003800000 */
[----:B------:R-:W-:Y:S02]  /*151b0*/  IMAD.MOV.U32 R12, RZ, RZ, RZ ;  /* 0x000000ffff0c7224 */ /* 0x000fe400078e00ff */
[----:B------:R-:W-:Y:S02]  /*151c0*/  IMAD.MOV.U32 R11, RZ, RZ, 0x1f ;  /* 0x0000001fff0b7424 */ /* 0x000fe400078e00ff */
[----:B------:R-:W-:Y:S02]  /*151d0*/  IMAD.MOV.U32 R15, RZ, RZ, -0x1 ;  /* 0xffffffffff0f7424 */ /* 0x000fe400078e00ff */
[----:B0-----:R-:W-:-:S05]  /*151e0*/  VIADD R3, R0, 0xffffff80 ;  /* 0xffffff8000037836 */ /* 0x001fca0000000000 */
[----:B------:R-:W-:-:S04]  /*151f0*/  SHF.R.S32.HI R0, RZ, 0x1f, R3 ;  /* 0x0000001fff007819 */ /* 0x000fc80000011403 */
[----:B------:R-:W-:-:S04]  /*15200*/  LEA.HI R0, R0, R3, RZ, 0x7 ;  /* 0x0000000300007211 */ /* 0x000fc800078f38ff */
[----:B------:R-:W-:-:S05]  /*15210*/  SHF.R.S32.HI R0, RZ, 0x7, R0 ;  /* 0x00000007ff007819 */ /* 0x000fca0000011400 */
[----:B------:R-:W-:-:S07]  /*15220*/  IMAD.MOV.U32 R13, RZ, RZ, R0 ;  /* 0x000000ffff0d7224 */ /* 0x000fce00078e0000 */
[----:B-----5:R-:W-:Y:S05]  /*15230*/  WARPSYNC.COLLECTIVE R15, `(.L_x_552) ;  /* 0x000000000f087348 */ /* 0x020fea0003c00000 */
[----:B------:R0:W1:Y:S02]  /*15240*/  SHFL.IDX P6, R14, R13, R12, R11 ;  /* 0x0000000c0d0e7389 */ /* 0x00006400000c000b */
[----:B01---5:R-:W-:Y:S01]  /*15250*/  ENDCOLLECTIVE ;  /* 0x000000000000791b */ /* 0x023fe20003800000 */
.L_x_552:
[----:B------:R-:W-:Y:S05]  /*15260*/  BSYNC B0 ;  /* 0x0000000000007941 */ /* 0x000fea0003800000 */
.L_x_551:
[----:B------:R0:W-:Y:S01]  /*15270*/  STL [R1+0x30], R14 ;  /* 0x0000300e01007387 */ /* 0x0001e20000100800 */
[----:B------:R-:W-:Y:S05]  /*15280*/  BRA `(.L_x_553) ;  /* 0xffffff0400d87947 */ /* 0x000fea000383ffff */
.L_x_386:
[----:B------:R-:W-:Y:S01]  /*15290*/  BSSY B1, `(.L_x_554) ;  /* 0x0000008000017945 */ /* 0x000fe20003800000 */
[----:B------:R-:W-:Y:S02]  /*152a0*/  IMAD.MOV.U32 R13, RZ, RZ, R29 ;  /* 0x000000ffff0d7224 */ /* 0x000fe400078e001d */
[----:B------:R-:W-:Y:S02]  /*152b0*/  IMAD.MOV.U32 R12, RZ, RZ, RZ ;  /* 0x000000ffff0c7224 */ /* 0x000fe400078e00ff */
[----:B------:R-:W-:Y:S02]  /*152c0*/  IMAD.MOV.U32 R11, RZ, RZ, 0x1c1f ;  /* 0x00001c1fff0b7424 */ /* 0x000fe400078e00ff */
[----:B------:R-:W-:-:S07]  /*152d0*/  IMAD.MOV.U32 R15, RZ, RZ, -0x1 ;  /* 0xffffffffff0f7424 */ /* 0x000fce00078e00ff */
[----:B0-----:R-:W-:Y:S05]  /*152e0*/  WARPSYNC.COLLECTIVE R15, `(.L_x_555) ;  /* 0x000000000f087348 */ /* 0x001fea0003c00000 */
[----:B------:R1:W2:Y:S02]  /*152f0*/  SHFL.IDX P6, R14, R13, R12, R11 ;  /* 0x0000000c0d0e7389 */ /* 0x0002a400000c000b */
[----:B012---:R-:W-:Y:S01]  /*15300*/  ENDCOLLECTIVE ;  /* 0x000000000000791b */ /* 0x007fe20003800000 */
.L_x_555:
[----:B------:R-:W-:Y:S05]  /*15310*/  BSYNC B1 ;  /* 0x0000000000017941 */ /* 0x000fea0003800000 */
.L_x_554:
[----:B------:R-:W-:Y:S05]  /*15320*/  BRA `(.L_x_556) ;  /* 0xffffff0c00fc7947 */ /* 0x000fea000383ffff */
.L_x_387:
        /* <DEDUP_REMOVED lines=8> */
.L_x_558:
[----:B------:R-:W-:Y:S05]  /*153b0*/  BSYNC B1 ;  /* 0x0000000000017941 */ /* 0x000fea0003800000 */
.L_x_557:
[----:B------:R-:W-:Y:S05]  /*153c0*/  BRA `(.L_x_559) ;  /* 0xffffff0c00e07947 */ /* 0x000fea000383ffff */
.L_x_388:
        /* <DEDUP_REMOVED lines=8> */
.L_x_561:
[----:B------:R-:W-:Y:S05]  /*15450*/  BSYNC B1 ;  /* 0x0000000000017941 */ /* 0x000fea0003800000 */
.L_x_560:
[----:B------:R-:W-:Y:S05]  /*15460*/  BRA `(.L_x_562) ;  /* 0xffffff0c00c47947 */ /* 0x000fea000383ffff */
.L_x_389:
        /* <DEDUP_REMOVED lines=8> */
.L_x_564:
[----:B------:R-:W-:Y:S05]  /*154f0*/  BSYNC B1 ;  /* 0x0000000000017941 */ /* 0x000fea0003800000 */
.L_x_563:
[----:B------:R-:W-:Y:S05]  /*15500*/  BRA `(.L_x_565) ;  /* 0xffffff0c00a87947 */ /* 0x000fea000383ffff */
.L_x_391:
[----:B0-----:R0:W1:Y:S02]  /*15510*/  SYNCS.PHASECHK.TRANS64.TRYWAIT P1, [R2+URZ+0x30800], R9 ;  /* 0x03080009020075a7 */ /* 0x001064000802017f */
[----:B-1----:R-:W-:Y:S05]  /*15520*/  @!P1 NANOSLEEP.SYNCS 0x989680 ;  /* 0x009896800000995d */ /* 0x002fea0003900000 */
[----:B------:R-:W1:Y:S02]  /*15530*/  @!P1 SYNCS.PHASECHK.TRANS64 P1, [R2+URZ+0x30800], R9 ;  /* 0x03080009020095a7 */ /* 0x000e64000802007f */
[----:B-1----:R-:W-:Y:S05]  /*15540*/  @!P1 BRA `(.L_x_391) ;  /* 0xfffffffc00f09947 */ /* 0x002fea000383ffff */
[----:B------:R-:W-:Y:S05]  /*15550*/  BRA `(.L_x_566) ;  /* 0xffffff10001c7947 */ /* 0x000fea000383ffff */
.L_x_399:
[----:B------:R-:W-:Y:S01]  /*15560*/  BSSY B1, `(.L_x_567) ;  /* 0x0000008000017945 */ /* 0x000fe20003800000 */
[----:B------:R-:W-:Y:S02]  /*15570*/  IMAD.MOV.U32 R13, RZ, RZ, R29 ;  /* 0x000000ffff0d7224 */ /* 0x000fe400078e001d */
[----:B------:R-:W-:Y:S02]  /*15580*/  IMAD.MOV.U32 R12, RZ, RZ, RZ ;  /* 0x000000ffff0c7224 */ /* 0x000fe400078e00ff */
[----:B------:R-:W-:Y:S02]  /*15590*/  IMAD.MOV.U32 R11, RZ, RZ, 0x1c1f ;  /* 0x00001c1fff0b7424 */ /* 0x000fe400078e00ff */
[----:B------:R-:W-:-:S07]  /*155a0*/  IMAD.MOV.U32 R15, RZ, RZ, -0x1 ;  /* 0xffffffffff0f7424 */ /* 0x000fce00078e00ff */
[----:B-----5:R-:W-:Y:S05]  /*155b0*/  WARPSYNC.COLLECTIVE R15, `(.L_x_568) ;  /* 0x000000000f087348 */ /* 0x020fea0003c00000 */
[----:B------:R0:W1:Y:S02]  /*155c0*/  SHFL.IDX P6, R14, R13, R12, R11 ;  /* 0x0000000c0d0e7389 */ /* 0x00006400000c000b */
[----:B01---5:R-:W-:Y:S01]  /*155d0*/  ENDCOLLECTIVE ;  /* 0x000000000000791b */ /* 0x023fe20003800000 */
.L_x_568:
[----:B------:R-:W-:Y:S05]  /*155e0*/  BSYNC B1 ;  /* 0x0000000000017941 */ /* 0x000fea0003800000 */
.L_x_567:
[----:B------:R-:W-:Y:S05]  /*155f0*/  BRA `(.L_x_569) ;  /* 0xffffff1800f47947 */ /* 0x000fea000383ffff */
.L_x_400:
        /* <DEDUP_REMOVED lines=8> */
.L_x_571:
[----:B------:R-:W-:Y:S05]  /*15680*/  BSYNC B1 ;  /* 0x0000000000017941 */ /* 0x000fea0003800000 */
.L_x_570:
[----:B------:R-:W-:Y:S05]  /*15690*/  BRA `(.L_x_572) ;  /* 0xffffff1800d87947 */ /* 0x000fea000383ffff */
.L_x_401:
        /* <DEDUP_REMOVED lines=8> */
.L_x_574:
[----:B------:R-:W-:Y:S05]  /*15720*/  BSYNC B1 ;  /* 0x0000000000017941 */ /* 0x000fea0003800000 */
.L_x_573:
[----:B------:R-:W-:Y:S05]  /*15730*/  BRA `(.L_x_575) ;  /* 0xffffff1800bc7947 */ /* 0x000fea000383ffff */
.L_x_402:
        /* <DEDUP_REMOVED lines=8> */
.L_x_577:
[----:B------:R-:W-:Y:S05]  /*157c0*/  BSYNC B1 ;  /* 0x0000000000017941 */ /* 0x000fea0003800000 */
.L_x_576:
[----:B------:R-:W-:Y:S05]  /*157d0*/  BRA `(.L_x_578) ;  /* 0xffffff1800a07947 */ /* 0x000fea000383ffff */
.L_x_404:
[----:B0-----:R0:W1:Y:S02]  /*157e0*/  SYNCS.PHASECHK.TRANS64.TRYWAIT P1, [R2+URZ+0x30800], R9 ;  /* 0x03080009020075a7 */ /* 0x001064000802017f */
[----:B-1----:R-:W-:Y:S05]  /*157f0*/  @!P1 NANOSLEEP.SYNCS 0x989680 ;  /* 0x009896800000995d */ /* 0x002fea0003900000 */
[----:B------:R-:W1:Y:S02]  /*15800*/  @!P1 SYNCS.PHASECHK.TRANS64 P1, [R2+URZ+0x30800], R9 ;  /* 0x03080009020095a7 */ /* 0x000e64000802007f */
[----:B-1----:R-:W-:Y:S05]  /*15810*/  @!P1 BRA `(.L_x_404) ;  /* 0xfffffffc00f09947 */ /* 0x002fea000383ffff */
[----:B------:R-:W-:Y:S05]  /*15820*/  BRA `(.L_x_579) ;  /* 0xffffff1c00087947 */ /* 0x000fea000383ffff */
.L_x_410:
[----:B-1----:R1:W3:Y:S02]  /*15830*/  SYNCS.PHASECHK.TRANS64.TRYWAIT P1, [R4+URZ+0x30830], R5 ;  /* 0x03083005040075a7 */ /* 0x0022e4000802017f */
[----:B---3--:R-:W-:Y:S05]  /*15840*/  @!P1 NANOSLEEP.SYNCS 0x989680 ;  /* 0x009896800000995d */ /* 0x008fea0003900000 */
[----:B------:R-:W3:Y:S02]  /*15850*/  @!P1 SYNCS.PHASECHK.TRANS64 P1, [R4+URZ+0x30830], R5 ;  /* 0x03083005040095a7 */ /* 0x000ee4000802007f */
[----:B---3--:R-:W-:Y:S05]  /*15860*/  @!P1 BRA `(.L_x_410) ;  /* 0xfffffffc00f09947 */ /* 0x008fea000383ffff */
[----:B------:R-:W-:Y:S05]  /*15870*/  BRA `(.L_x_409) ;  /* 0xffffff2800507947 */ /* 0x000fea000383ffff */
.L_x_416:
[----:B-1----:R1:W2:Y:S02]  /*15880*/  SYNCS.PHASECHK.TRANS64.TRYWAIT P3, [R0+URZ+0x30830], R3 ;  /* 0x03083003000075a7 */ /* 0x0022a4000806017f */
[----:B--2---:R-:W-:Y:S05]  /*15890*/  @!P3 NANOSLEEP.SYNCS 0x989680 ;  /* 0x009896800000b95d */ /* 0x004fea0003900000 */
[----:B------:R-:W2:Y:S02]  /*158a0*/  @!P3 SYNCS.PHASECHK.TRANS64 P3, [R0+URZ+0x30830], R3 ;  /* 0x030830030000b5a7 */ /* 0x000ea4000806007f */
[----:B--2---:R-:W-:Y:S05]  /*158b0*/  @!P3 BRA `(.L_x_416) ;  /* 0xfffffffc00f0b947 */ /* 0x004fea000383ffff */
[----:B------:R-:W-:Y:S05]  /*158c0*/  BRA `(.L_x_415) ;  /* 0xffffff5800287947 */ /* 0x000fea000383ffff */
.L_x_421:
[----:B-1----:R1:W2:Y:S02]  /*158d0*/  SYNCS.PHASECHK.TRANS64.TRYWAIT P2, [R3+URZ+0x30850], R0 ;  /* 0x03085000030075a7 */ /* 0x0022a4000804017f */
[----:B--2---:R-:W-:Y:S05]  /*158e0*/  @!P2 NANOSLEEP.SYNCS 0x989680 ;  /* 0x009896800000a95d */ /* 0x004fea0003900000 */
[----:B------:R-:W2:Y:S02]  /*158f0*/  @!P2 SYNCS.PHASECHK.TRANS64 P2, [R3+URZ+0x30850], R0 ;  /* 0x030850000300a5a7 */ /* 0x000ea4000804007f */
[----:B--2---:R-:W-:Y:S05]  /*15900*/  @!P2 BRA `(.L_x_421) ;  /* 0xfffffffc00f0a947 */ /* 0x004fea000383ffff */
[----:B------:R-:W-:Y:S05]  /*15910*/  BRA `(.L_x_420) ;  /* 0xffffff5800fc7947 */ /* 0x000fea000383ffff */
.L_x_426:
[----:B-1----:R1:W2:Y:S02]  /*15920*/  SYNCS.PHASECHK.TRANS64.TRYWAIT P0, [R12+URZ+0x30850], R5 ;  /* 0x030850050c0075a7 */ /* 0x0022a4000800017f */
[----:B--2---:R-:W-:Y:S05]  /*15930*/  @!P0 NANOSLEEP.SYNCS 0x989680 ;  /* 0x009896800000895d */ /* 0x004fea0003900000 */
[----:B------:R-:W2:Y:S02]  /*15940*/  @!P0 SYNCS.PHASECHK.TRANS64 P0, [R12+URZ+0x30850], R5 ;  /* 0x030850050c0085a7 */ /* 0x000ea4000800007f */
[----:B--2---:R-:W-:Y:S05]  /*15950*/  @!P0 BRA `(.L_x_426) ;  /* 0xfffffffc00f08947 */ /* 0x004fea000383ffff */
[----:B------:R-:W-:Y:S05]  /*15960*/  BRA `(.L_x_425) ;  /* 0xffffff8400707947 */ /* 0x000fea000383ffff */
.L_x_458:
        /* <DEDUP_REMOVED lines=8> */
[----:B-1---5:R-:W-:Y:S05]  /*159f0*/  WARPSYNC.COLLECTIVE R15, `(.L_x_581) ;  /* 0x000000000f087348 */ /* 0x022fea0003c00000 */
[----:B------:R0:W2:Y:S02]  /*15a00*/  SHFL.IDX P6, R14, R13, R12, R11 ;  /* 0x0000000c0d0e7389 */ /* 0x0000a400000c000b */
[----:B012--5:R-:W-:Y:S01]  /*15a10*/  ENDCOLLECTIVE ;  /* 0x000000000000791b */ /* 0x027fe20003800000 */
.L_x_581:
[----:B------:R-:W-:Y:S05]  /*15a20*/  BSYNC B1 ;  /* 0x0000000000017941 */ /* 0x000fea0003800000 */
.L_x_580:
[----:B------:R-:W-:Y:S05]  /*15a30*/  BRA `(.L_x_582) ;  /* 0xffffffbc00347947 */ /* 0x000fea000383ffff */
.L_x_459:
[----:B------:R-:W-:Y:S01]  /*15a40*/  BSSY B1, `(.L_x_583) ;  /* 0x0000006000017945 */ /* 0x000fe20003800000 */
[----:B------:R-:W-:-:S07]  /*15a50*/  IMAD.MOV.U32 R15, RZ, RZ, -0x1 ;  /* 0xffffffffff0f7424 */ /* 0x000fce00078e00ff */
[----:B-1---5:R-:W-:Y:S05]  /*15a60*/  WARPSYNC.COLLECTIVE R15, `(.L_x_584) ;  /* 0x000000000f0c7348 */ /* 0x022fea0003c00000 */
[----:B------:R-:W-:Y:S02]  /*15a70*/  ELECT P6, UR62, PT ;  /* 0x00000000003e782f */ /* 0x000fe400038c0000 */
[----:B------:R-:W-:Y:S01]  /*15a80*/  MOV R14, UR62 ;  /* 0x0000003e000e7c02 */ /* 0x000fe20008000f00 */
[----:B-1---5:R-:W-:Y:S10]  /*15a90*/  ENDCOLLECTIVE ;  /* 0x000000000000791b */ /* 0x022ff40003800000 */
.L_x_584:
[----:B------:R-:W-:Y:S05]  /*15aa0*/  BSYNC B1 ;  /* 0x0000000000017941 */ /* 0x000fea0003800000 */
.L_x_583:
[----:B------:R-:W-:Y:S05]  /*15ab0*/  BRA `(.L_x_585) ;  /* 0xffffffbc00207947 */ /* 0x000fea000383ffff */
.L_x_461:
[----:B0-----:R0:W2:Y:S02]  /*15ac0*/  SYNCS.PHASECHK.TRANS64.TRYWAIT P0, [R6+URZ+0x30820], R7 ;  /* 0x03082007060075a7 */ /* 0x0010a4000800017f */
[----:B--2---:R-:W-:Y:S05]  /*15ad0*/  @!P0 NANOSLEEP.SYNCS 0x989680 ;  /* 0x009896800000895d */ /* 0x004fea0003900000 */
[----:B------:R-:W2:Y:S02]  /*15ae0*/  @!P0 SYNCS.PHASECHK.TRANS64 P0, [R6+URZ+0x30820], R7 ;  /* 0x03082007060085a7 */ /* 0x000ea4000800007f */
[----:B--2---:R-:W-:Y:S05]  /*15af0*/  @!P0 BRA `(.L_x_461) ;  /* 0xfffffffc00f08947 */ /* 0x004fea000383ffff */
[----:B------:R-:W-:Y:S05]  /*15b00*/  BRA `(.L_x_586) ;  /* 0xffffffbc003c7947 */ /* 0x000fea000383ffff */
.L_x_464:
[----:B0-----:R0:W2:Y:S02]  /*15b10*/  SYNCS.PHASECHK.TRANS64.TRYWAIT P0, [R7+URZ+0x308a0], R8 ;  /* 0x0308a008070075a7 */ /* 0x0010a4000800017f */
[----:B--2---:R-:W-:Y:S05]  /*15b20*/  @!P0 NANOSLEEP.SYNCS 0x989680 ;  /* 0x009896800000895d */ /* 0x004fea0003900000 */
[----:B------:R-:W2:Y:S02]  /*15b30*/  @!P0 SYNCS.PHASECHK.TRANS64 P0, [R7+URZ+0x308a0], R8 ;  /* 0x0308a008070085a7 */ /* 0x000ea4000800007f */
[----:B--2---:R-:W-:Y:S05]  /*15b40*/  @!P0 BRA `(.L_x_464) ;  /* 0xfffffffc00f08947 */ /* 0x004fea000383ffff */
[----:B------:R-:W-:Y:S05]  /*15b50*/  BRA `(.L_x_587) ;  /* 0xffffffbc00447947 */ /* 0x000fea000383ffff */
.L_x_466:
[----:B--2---:R2:W3:Y:S02]  /*15b60*/  SYNCS.PHASECHK.TRANS64.TRYWAIT P0, [R7+URZ+0x308c0], R8 ;  /* 0x0308c008070075a7 */ /* 0x0044e4000800017f */
[----:B---3--:R-:W-:Y:S05]  /*15b70*/  @!P0 NANOSLEEP.SYNCS 0x989680 ;  /* 0x009896800000895d */ /* 0x008fea0003900000 */
[----:B------:R-:W3:Y:S02]  /*15b80*/  @!P0 SYNCS.PHASECHK.TRANS64 P0, [R7+URZ+0x308c0], R8 ;  /* 0x0308c008070085a7 */ /* 0x000ee4000800007f */
[----:B---3--:R-:W-:Y:S05]  /*15b90*/  @!P0 BRA `(.L_x_466) ;  /* 0xfffffffc00f08947 */ /* 0x008fea000383ffff */
[----:B------:R-:W-:Y:S05]  /*15ba0*/  BRA `(.L_x_588) ;  /* 0xffffffbc009c7947 */ /* 0x000fea000383ffff */
.L_x_470:
[----:B0-----:R0:W2:Y:S02]  /*15bb0*/  SYNCS.PHASECHK.TRANS64.TRYWAIT P0, [R7+URZ+0x308a0], R10 ;  /* 0x0308a00a070075a7 */ /* 0x0010a4000800017f */
[----:B--2---:R-:W-:Y:S05]  /*15bc0*/  @!P0 NANOSLEEP.SYNCS 0x989680 ;  /* 0x009896800000895d */ /* 0x004fea0003900000 */
[----:B------:R-:W2:Y:S02]  /*15bd0*/  @!P0 SYNCS.PHASECHK.TRANS64 P0, [R7+URZ+0x308a0], R10 ;  /* 0x0308a00a070085a7 */ /* 0x000ea4000800007f */
[----:B--2---:R-:W-:Y:S05]  /*15be0*/  @!P0 BRA `(.L_x_470) ;  /* 0xfffffffc00f08947 */ /* 0x004fea000383ffff */
[----:B------:R-:W-:Y:S05]  /*15bf0*/  BRA `(.L_x_589) ;  /* 0xffffffc0001c7947 */ /* 0x000fea000383ffff */
.L_x_472:
[----:B--2---:R2:W3:Y:S02]  /*15c00*/  SYNCS.PHASECHK.TRANS64.TRYWAIT P1, [R7+URZ+0x308c0], R10 ;  /* 0x0308c00a070075a7 */ /* 0x0044e4000802017f */
[----:B---3--:R-:W-:Y:S05]  /*15c10*/  @!P1 NANOSLEEP.SYNCS 0x989680 ;  /* 0x009896800000995d */ /* 0x008fea0003900000 */
[----:B------:R-:W3:Y:S02]  /*15c20*/  @!P1 SYNCS.PHASECHK.TRANS64 P1, [R7+URZ+0x308c0], R10 ;  /* 0x0308c00a070095a7 */ /* 0x000ee4000802007f */
[----:B---3--:R-:W-:Y:S05]  /*15c30*/  @!P1 BRA `(.L_x_472) ;  /* 0xfffffffc00f09947 */ /* 0x008fea000383ffff */
[----:B------:R-:W-:Y:S05]  /*15c40*/  BRA `(.L_x_590) ;  /* 0xffffffc000707947 */ /* 0x000fea000383ffff */
.L_x_482:
        /* <DEDUP_REMOVED lines=11> */
.L_x_592:
[----:B------:R-:W-:Y:S05]  /*15d00*/  BSYNC B0 ;  /* 0x0000000000007941 */ /* 0x000fea0003800000 */
.L_x_591:
[----:B------:R-:W-:Y:S05]  /*15d10*/  BRA `(.L_x_593) ;  /* 0xffffffc800a47947 */ /* 0x000fea000383ffff */
.L_x_483:
[----:B------:R-:W-:Y:S01]  /*15d20*/  BSSY B0, `(.L_x_594) ;  /* 0x0000006000007945 */ /* 0x000fe20003800000 */
[----:B------:R-:W-:-:S07]  /*15d30*/  IMAD.MOV.U32 R15, RZ, RZ, -0x1 ;  /* 0xffffffffff0f7424 */ /* 0x000fce00078e00ff */
[----:B-1----:R-:W-:Y:S05]  /*15d40*/  WARPSYNC.COLLECTIVE R15, `(.L_x_595) ;  /* 0x000000000f0c7348 */ /* 0x002fea0003c00000 */
[----:B------:R-:W-:Y:S02]  /*15d50*/  ELECT P6, UR62, PT ;  /* 0x00000000003e782f */ /* 0x000fe400038c0000 */
[----:B------:R-:W-:Y:S01]  /*15d60*/  MOV R14, UR62 ;  /* 0x0000003e000e7c02 */ /* 0x000fe20008000f00 */
[----:B-1----:R-:W-:Y:S10]  /*15d70*/  ENDCOLLECTIVE ;  /* 0x000000000000791b */ /* 0x002ff40003800000 */
.L_x_595:
[----:B------:R-:W-:Y:S05]  /*15d80*/  BSYNC B0 ;  /* 0x0000000000007941 */ /* 0x000fea0003800000 */
.L_x_594:
[----:B------:R-:W-:Y:S05]  /*15d90*/  BRA `(.L_x_596) ;  /* 0xffffffc8009c7947 */ /* 0x000fea000383ffff */
.L_x_486:
[----:B--2---:R2:W3:Y:S02]  /*15da0*/  SYNCS.PHASECHK.TRANS64.TRYWAIT P0, [R5+URZ+0x30840], R4 ;  /* 0x03084004050075a7 */ /* 0x0044e4000800017f */
[----:B---3--:R-:W-:Y:S05]  /*15db0*/  @!P0 NANOSLEEP.SYNCS 0x989680 ;  /* 0x009896800000895d */ /* 0x008fea0003900000 */
[----:B------:R-:W3:Y:S02]  /*15dc0*/  @!P0 SYNCS.PHASECHK.TRANS64 P0, [R5+URZ+0x30840], R4 ;  /* 0x03084004050085a7 */ /* 0x000ee4000800007f */
[----:B---3--:R-:W-:Y:S05]  /*15dd0*/  @!P0 BRA `(.L_x_486) ;  /* 0xfffffffc00f08947 */ /* 0x008fea000383ffff */
[----:B------:R-:W-:Y:S05]  /*15de0*/  BRA `(.L_x_597) ;  /* 0xffffffc800f07947 */ /* 0x000fea000383ffff */
.L_x_489:
[----:B--2---:R2:W3:Y:S02]  /*15df0*/  SYNCS.PHASECHK.TRANS64.TRYWAIT P0, [R28+URZ+0x30820], R5 ;  /* 0x030820051c0075a7 */ /* 0x0044e4000800017f */
[----:B---3--:R-:W-:Y:S05]  /*15e00*/  @!P0 NANOSLEEP.SYNCS 0x989680 ;  /* 0x009896800000895d */ /* 0x008fea0003900000 */
[----:B------:R-:W3:Y:S02]  /*15e10*/  @!P0 SYNCS.PHASECHK.TRANS64 P0, [R28+URZ+0x30820], R5 ;  /* 0x030820051c0085a7 */ /* 0x000ee4000800007f */
[----:B---3--:R-:W-:Y:S05]  /*15e20*/  @!P0 BRA `(.L_x_489) ;  /* 0xfffffffc00f08947 */ /* 0x008fea000383ffff */
[----:B------:R-:W-:Y:S05]  /*15e30*/  BRA `(.L_x_598) ;  /* 0xffffffcc00b07947 */ /* 0x000fea000383ffff */
.L_x_497:
[----:B0-----:R0:W2:Y:S02]  /*15e40*/  SYNCS.PHASECHK.TRANS64.TRYWAIT P0, [R3+URZ+0x30840], R2 ;  /* 0x03084002030075a7 */ /* 0x0010a4000800017f */
[----:B--2---:R-:W-:Y:S05]  /*15e50*/  @!P0 NANOSLEEP.SYNCS 0x989680 ;  /* 0x009896800000895d */ /* 0x004fea0003900000 */
[----:B------:R-:W2:Y:S02]  /*15e60*/  @!P0 SYNCS.PHASECHK.TRANS64 P0, [R3+URZ+0x30840], R2 ;  /* 0x03084002030085a7 */ /* 0x000ea4000800007f */
[----:B--2---:R-:W-:Y:S05]  /*15e70*/  @!P0 BRA `(.L_x_497) ;  /* 0xfffffffc00f08947 */ /* 0x004fea000383ffff */
[----:B------:R-:W-:Y:S05]  /*15e80*/  BRA `(.L_x_599) ;  /* 0xffffffd0005c7947 */ /* 0x000fea000383ffff */
.L_x_499:
[----:B0-----:R0:W2:Y:S02]  /*15e90*/  SYNCS.PHASECHK.TRANS64.TRYWAIT P0, [R2+URZ+0x60], R5 ;  /* 0x00006005020075a7 */ /* 0x0010a4000800017f */
[----:B--2---:R-:W-:Y:S05]  /*15ea0*/  @!P0 NANOSLEEP.SYNCS 0x989680 ;  /* 0x009896800000895d */ /* 0x004fea0003900000 */
[----:B------:R-:W2:Y:S02]  /*15eb0*/  @!P0 SYNCS.PHASECHK.TRANS64 P0, [R2+URZ+0x60], R5 ;  /* 0x00006005020085a7 */ /* 0x000ea4000800007f */
[----:B--2---:R-:W-:Y:S05]  /*15ec0*/  @!P0 BRA `(.L_x_499) ;  /* 0xfffffffc00f08947 */ /* 0x004fea000383ffff */
[----:B------:R-:W-:Y:S05]  /*15ed0*/  BRA `(.L_x_600) ;  /* 0xffffffd000c07947 */ /* 0x000fea000383ffff */
.L_x_504:
[----:B---3--:R3:W4:Y:S02]  /*15ee0*/  SYNCS.PHASECHK.TRANS64.TRYWAIT P0, [R3+URZ+0x30840], R2 ;  /* 0x03084002030075a7 */ /* 0x008724000800017f */
[----:B----4-:R-:W-:Y:S05]  /*15ef0*/  @!P0 NANOSLEEP.SYNCS 0x989680 ;  /* 0x009896800000895d */ /* 0x010fea0003900000 */
[----:B------:R-:W4:Y:S02]  /*15f00*/  @!P0 SYNCS.PHASECHK.TRANS64 P0, [R3+URZ+0x30840], R2 ;  /* 0x03084002030085a7 */ /* 0x000f24000800007f */
[----:B----4-:R-:W-:Y:S05]  /*15f10*/  @!P0 BRA `(.L_x_504) ;  /* 0xfffffffc00f08947 */ /* 0x010fea000383ffff */
[----:B------:R-:W-:Y:S05]  /*15f20*/  BRA `(.L_x_601) ;  /* 0xffffffd400cc7947 */ /* 0x000fea000383ffff */
.L_x_506:
[----:B0-----:R0:W2:Y:S02]  /*15f30*/  SYNCS.PHASECHK.TRANS64.TRYWAIT P1, [R3+URZ+0x60], R24 ;  /* 0x00006018030075a7 */ /* 0x0010a4000802017f */
[----:B--2---:R-:W-:Y:S05]  /*15f40*/  @!P1 NANOSLEEP.SYNCS 0x989680 ;  /* 0x009896800000995d */ /* 0x004fea0003900000 */
[----:B------:R-:W2:Y:S02]  /*15f50*/  @!P1 SYNCS.PHASECHK.TRANS64 P1, [R3+URZ+0x60], R24 ;  /* 0x00006018030095a7 */ /* 0x000ea4000802007f */
[----:B--2---:R-:W-:Y:S05]  /*15f60*/  @!P1 BRA `(.L_x_506) ;  /* 0xfffffffc00f09947 */ /* 0x004fea000383ffff */
[----:B------:R-:W-:Y:S05]  /*15f70*/  BRA `(.L_x_602) ;  /* 0xffffffd800307947 */ /* 0x000fea000383ffff */
.L_x_511:
[----:B--2---:R2:W3:Y:S02]  /*15f80*/  SYNCS.PHASECHK.TRANS64.TRYWAIT P0, [R2+URZ+0x30840], R3 ;  /* 0x03084003020075a7 */ /* 0x0044e4000800017f */
[----:B---3--:R-:W-:Y:S05]  /*15f90*/  @!P0 NANOSLEEP.SYNCS 0x989680 ;  /* 0x009896800000895d */ /* 0x008fea0003900000 */
[----:B------:R-:W3:Y:S02]  /*15fa0*/  @!P0 SYNCS.PHASECHK.TRANS64 P0, [R2+URZ+0x30840], R3 ;  /* 0x03084003020085a7 */ /* 0x000ee4000800007f */
[----:B---3--:R-:W-:Y:S05]  /*15fb0*/  @!P0 BRA `(.L_x_511) ;  /* 0xfffffffc00f08947 */ /* 0x008fea000383ffff */
[----:B------:R-:W-:Y:S05]  /*15fc0*/  BRA `(.L_x_603) ;  /* 0xffffffdc000c7947 */ /* 0x000fea000383ffff */
.L_x_513:
[----:B0-----:R0:W2:Y:S02]  /*15fd0*/  SYNCS.PHASECHK.TRANS64.TRYWAIT P1, [R2+URZ+0x60], R3 ;  /* 0x00006003020075a7 */ /* 0x0010a4000802017f */
[----:B--2---:R-:W-:Y:S05]  /*15fe0*/  @!P1 NANOSLEEP.SYNCS 0x989680 ;  /* 0x009896800000995d */ /* 0x004fea0003900000 */
[----:B------:R-:W2:Y:S02]  /*15ff0*/  @!P1 SYNCS.PHASECHK.TRANS64 P1, [R2+URZ+0x60], R3 ;  /* 0x00006003020095a7 */ /* 0x000ea4000802007f */
[----:B--2---:R-:W-:Y:S05]  /*16000*/  @!P1 BRA `(.L_x_513) ;  /* 0xfffffffc00f09947 */ /* 0x004fea000383ffff */
[----:B------:R-:W-:Y:S05]  /*16010*/  BRA `(.L_x_604) ;  /* 0xffffffdc00747947 */ /* 0x000fea000383ffff */
.L_x_520:
[----:B---3--:R3:W4:Y:S02]  /*16020*/  SYNCS.PHASECHK.TRANS64.TRYWAIT P0, [R3+URZ+0x30860], R2 ;  /* 0x03086002030075a7 */ /* 0x008724000800017f */
[----:B----4-:R-:W-:Y:S05]  /*16030*/  @!P0 NANOSLEEP.SYNCS 0x989680 ;  /* 0x009896800000895d */ /* 0x010fea0003900000 */
[----:B------:R-:W4:Y:S02]  /*16040*/  @!P0 SYNCS.PHASECHK.TRANS64 P0, [R3+URZ+0x30860], R2 ;  /* 0x03086002030085a7 */ /* 0x000f24000800007f */
[----:B----4-:R-:W-:Y:S05]  /*16050*/  @!P0 BRA `(.L_x_520) ;  /* 0xfffffffc00f08947 */ /* 0x010fea000383ffff */
[----:B------:R-:W-:Y:S05]  /*16060*/  BRA `(.L_x_605) ;  /* 0xffffffe000347947 */ /* 0x000fea000383ffff */
.L_x_522:
[----:B------:R-:W-:Y:S01]  /*16070*/  BSSY B0, `(.L_x_606) ;  /* 0x0000008000007945 */ /* 0x000fe20003800000 */
[----:B0-----:R-:W-:Y:S02]  /*16080*/  IMAD.MOV.U32 R13, RZ, RZ, R16 ;  /* 0x000000ffff0d7224 */ /* 0x001fe400078e0010 */
[----:B------:R-:W-:Y:S02]  /*16090*/  IMAD.MOV.U32 R12, RZ, RZ, RZ ;  /* 0x000000ffff0c7224 */ /* 0x000fe400078e00ff */
[----:B------:R-:W-:Y:S02]  /*160a0*/  IMAD.MOV.U32 R11, RZ, RZ, 0x1f ;  /* 0x0000001fff0b7424 */ /* 0x000fe400078e00ff */
[----:B------:R-:W-:-:S07]  /*160b0*/  IMAD.MOV.U32 R15, RZ, RZ, -0x1 ;  /* 0xffffffffff0f7424 */ /* 0x000fce00078e00ff */
[----:B-12--5:R-:W-:Y:S05]  /*160c0*/  WARPSYNC.COLLECTIVE R15, `(.L_x_607) ;  /* 0x000000000f087348 */ /* 0x026fea0003c00000 */
[----:B------:R0:W3:Y:S02]  /*160d0*/  SHFL.IDX P6, R14, R13, R12, R11 ;  /* 0x0000000c0d0e7389 */ /* 0x0000e400000c000b */
[----:B0123-5:R-:W-:Y:S01]  /*160e0*/  ENDCOLLECTIVE ;  /* 0x000000000000791b */ /* 0x02ffe20003800000 */
.L_x_607:
[----:B------:R-:W-:Y:S05]  /*160f0*/  BSYNC B0 ;  /* 0x0000000000007941 */ /* 0x000fea0003800000 */
.L_x_606:
        /* <DEDUP_REMOVED lines=8> */
.L_x_608:
[----:B------:R-:W-:Y:S01]  /*16180*/  IMAD.MOV.U32 R4, RZ, RZ, R14 ;  /* 0x000000ffff047224 */ /* 0x000fe200078e000e */
[----:B------:R-:W-:Y:S06]  /*16190*/  BRA `(.L_x_609) ;  /* 0xffffffe0007c7947 */ /* 0x000fec000383ffff */
.L_x_525:
        /* <DEDUP_REMOVED lines=8> */
.L_x_611:
[----:B------:R-:W-:Y:S05]  /*16220*/  BSYNC B0 ;  /* 0x0000000000007941 */ /* 0x000fea0003800000 */
.L_x_610:
        /* <DEDUP_REMOVED lines=10> */
.L_x_612:
        /* <DEDUP_REMOVED lines=8> */
.L_x_613:
        /* <DEDUP_REMOVED lines=8> */
.L_x_614:
        /* <DEDUP_REMOVED lines=8> */
.L_x_615:
        /* <DEDUP_REMOVED lines=8> */
.L_x_616:
[----:B------:R-:W-:Y:S05]  /*164d0*/  BRA `(.L_x_617) ;  /* 0xffffffe000387947 */ /* 0x000fea000383ffff */
.L_x_530:
[----:B------:R-:W-:Y:S01]  /*164e0*/  BSSY B0, `(.L_x_618) ;  /* 0x0000008000007945 */ /* 0x000fe20003800000 */
[----:B-----5:R-:W-:Y:S02]  /*164f0*/  IMAD.MOV.U32 R13, RZ, RZ, R2 ;  /* 0x000000ffff0d7224 */ /* 0x020fe400078e0002 */
[----:B------:R-:W-:Y:S02]  /*16500*/  IMAD.MOV.U32 R12, RZ, RZ, 0x1 ;  /* 0x00000001ff0c7424 */ /* 0x000fe400078e00ff */
[----:B------:R-:W-:Y:S02]  /*16510*/  IMAD.MOV.U32 R11, RZ, RZ, RZ ;  /* 0x000000ffff0b7224 */ /* 0x000fe400078e00ff */
[----:B------:R-:W-:-:S07]  /*16520*/  IMAD.MOV.U32 R15, RZ, RZ, -0x1 ;  /* 0xffffffffff0f7424 */ /* 0x000fce00078e00ff */
[----:B01----:R-:W-:Y:S05]  /*16530*/  WARPSYNC.COLLECTIVE R15, `(.L_x_619) ;  /* 0x000000000f087348 */ /* 0x003fea0003c00000 */
[----:B------:R2:W3:Y:S02]  /*16540*/  SHFL.UP P6, R14, R13, R12, R11 ;  /* 0x0400000c0d0e7389 */ /* 0x0004e400000c000b */
[----:B0123--:R-:W-:Y:S01]  /*16550*/  ENDCOLLECTIVE ;  /* 0x000000000000791b */ /* 0x00ffe20003800000 */
.L_x_619:
[----:B------:R-:W-:Y:S05]  /*16560*/  BSYNC B0 ;  /* 0x0000000000007941 */ /* 0x000fea0003800000 */
.L_x_618:
        /* <DEDUP_REMOVED lines=10> */
.L_x_620:
        /* <DEDUP_REMOVED lines=8> */
.L_x_621:
        /* <DEDUP_REMOVED lines=8> */
.L_x_622:
        /* <DEDUP_REMOVED lines=8> */
.L_x_623:
        /* <DEDUP_REMOVED lines=8> */
.L_x_624:
[----:B------:R-:W-:Y:S05]  /*16810*/  BRA `(.L_x_625) ;  /* 0xffffffe000147947 */ /* 0x000fea000383ffff */
.L_x_532:
[----:B------:R-:W-:Y:S01]  /*16820*/  BSSY B0, `(.L_x_626) ;  /* 0x0000006000007945 */ /* 0x000fe20003800000 */
[----:B------:R-:W-:Y:S01]  /*16830*/  PLOP3.LUT P6, PT, P6, PT, PT, 0x8, 0x0 ;  /* 0x000000000000781c */ /* 0x000fe200037ce170 */
[----:B------:R-:W-:-:S12]  /*16840*/  IMAD.MOV.U32 R15, RZ, RZ, -0x1 ;  /* 0xffffffffff0f7424 */ /* 0x000fd800078e00ff */
[----:B01----:R-:W-:Y:S05]  /*16850*/  WARPSYNC.COLLECTIVE R15, `(.L_x_627) ;  /* 0x000000000f087348 */ /* 0x003fea0003c00000 */
[----:B------:R-:W-:Y:S01]  /*16860*/  VOTE.ANY R14, PT, P6 ;  /* 0x00000000000e7806 */ /* 0x000fe200030e0100 */
[----:B01----:R-:W-:Y:S06]  /*16870*/  ENDCOLLECTIVE ;  /* 0x000000000000791b */ /* 0x003fec0003800000 */
.L_x_627:
[----:B------:R-:W-:Y:S05]  /*16880*/  BSYNC B0 ;  /* 0x0000000000007941 */ /* 0x000fea0003800000 */
.L_x_626:
        /* <DEDUP_REMOVED lines=9> */
.L_x_628:
[----:B------:R-:W-:Y:S01]  /*16920*/  IMAD.MOV.U32 R17, RZ, RZ, R14 ;  /* 0x000000ffff117224 */ /* 0x000fe200078e000e */
[----:B------:R-:W-:Y:S06]  /*16930*/  BRA `(.L_x_629) ;  /* 0xffffffe000047947 */ /* 0x000fec000383ffff */
.L_x_534:
[----:B------:R-:W-:Y:S01]  /*16940*/  BSSY B0, `(.L_x_630) ;  /* 0x0000007000007945 */ /* 0x000fe20003800000 */
[----:B------:R-:W-:Y:S02]  /*16950*/  IMAD.MOV.U32 R13, RZ, RZ, R3 ;  /* 0x000000ffff0d7224 */ /* 0x000fe400078e0003 */
[----:B------:R-:W-:Y:S02]  /*16960*/  IMAD.MOV.U32 R11, RZ, RZ, 0x1f ;  /* 0x0000001fff0b7424 */ /* 0x000fe400078e00ff */
[----:B------:R-:W-:-:S07]  /*16970*/  IMAD.MOV.U32 R15, RZ, RZ, -0x1 ;  /* 0xffffffffff0f7424 */ /* 0x000fce00078e00ff */
[----:B0123--:R-:W-:Y:S05]  /*16980*/  WARPSYNC.COLLECTIVE R15, `(.L_x_631) ;  /* 0x000000000f087348 */ /* 0x00ffea0003c00000 */
[----:B------:R4:W0:Y:S02]  /*16990*/  SHFL.IDX P6, R14, R13, R12, R11 ;  /* 0x0000000c0d0e7389 */ /* 0x00082400000c000b */
[----:B01234-:R-:W-:Y:S01]  /*169a0*/  ENDCOLLECTIVE ;  /* 0x000000000000791b */ /* 0x01ffe20003800000 */
.L_x_631:
[----:B------:R-:W-:Y:S05]  /*169b0*/  BSYNC B0 ;  /* 0x0000000000007941 */ /* 0x000fea0003800000 */
.L_x_630:
[----:B------:R-:W-:Y:S05]  /*169c0*/  BRA `(.L_x_533) ;  /* 0xffffffdc00fc7947 */ /* 0x000fea000383ffff */
.L_x_538:
[----:B0-----:R0:W2:Y:S02]  /*169d0*/  SYNCS.PHASECHK.TRANS64.TRYWAIT P0, [R9+URZ+0x30820], R0 ;  /* 0x03082000090075a7 */ /* 0x0010a4000800017f */
[----:B--2---:R-:W-:Y:S05]  /*169e0*/  @!P0 NANOSLEEP.SYNCS 0x989680 ;  /* 0x009896800000895d */ /* 0x004fea0003900000 */
[----:B------:R-:W2:Y:S02]  /*169f0*/  @!P0 SYNCS.PHASECHK.TRANS64 P0, [R9+URZ+0x30820], R0 ;  /* 0x03082000090085a7 */ /* 0x000ea4000800007f */
[----:B--2---:R-:W-:Y:S05]  /*16a00*/  @!P0 BRA `(.L_x_538) ;  /* 0xfffffffc00f08947 */ /* 0x004fea000383ffff */
[----:B------:R-:W-:Y:S05]  /*16a10*/  BRA `(.L_x_632) ;  /* 0xffffffe000d87947 */ /* 0x000fea000383ffff */
.L_x_539:
        /* <DEDUP_REMOVED lines=11> */
.L_x_634:
[----:B------:R-:W-:Y:S05]  /*16ad0*/  BSYNC B0 ;  /* 0x0000000000007941 */ /* 0x000fea0003800000 */
.L_x_633:
[----:B------:R-:W-:Y:S05]  /*16ae0*/  BRA `(.L_x_635) ;  /* 0xffffffe000c07947 */ /* 0x000fea000383ffff */
.L_x_540:
[----:B------:R-:W-:Y:S01]  /*16af0*/  BSSY B0, `(.L_x_636) ;  /* 0x0000006000007945 */ /* 0x000fe20003800000 */
[----:B------:R-:W-:-:S07]  /*16b00*/  IMAD.MOV.U32 R15, RZ, RZ, -0x1 ;  /* 0xffffffffff0f7424 */ /* 0x000fce00078e00ff */
[----:B01----:R-:W-:Y:S05]  /*16b10*/  WARPSYNC.COLLECTIVE R15, `(.L_x_637) ;  /* 0x000000000f0c7348 */ /* 0x003fea0003c00000 */
[----:B------:R-:W-:Y:S02]  /*16b20*/  ELECT P6, UR62, PT ;  /* 0x00000000003e782f */ /* 0x000fe400038c0000 */
[----:B------:R-:W-:Y:S01]  /*16b30*/  MOV R14, UR62 ;  /* 0x0000003e000e7c02 */ /* 0x000fe20008000f00 */
[----:B01----:R-:W-:Y:S10]  /*16b40*/  ENDCOLLECTIVE ;  /* 0x000000000000791b */ /* 0x003ff40003800000 */
.L_x_637:
[----:B------:R-:W-:Y:S05]  /*16b50*/  BSYNC B0 ;  /* 0x0000000000007941 */ /* 0x000fea0003800000 */
.L_x_636:
[----:B------:R-:W-:Y:S05]  /*16b60*/  BRA `(.L_x_638) ;  /* 0xffffffe000b47947 */ /* 0x000fea000383ffff */
.L_x_542:
[----:B0-----:R0:W2:Y:S02]  /*16b70*/  SYNCS.PHASECHK.TRANS64.TRYWAIT P0, [R7+URZ], R2 ;  /* 0x00000002070075a7 */ /* 0x0010a4000800017f */
[----:B--2---:R-:W-:Y:S05]  /*16b80*/  @!P0 NANOSLEEP.SYNCS 0x989680 ;  /* 0x009896800000895d */ /* 0x004fea0003900000 */
[----:B------:R-:W2:Y:S02]  /*16b90*/  @!P0 SYNCS.PHASECHK.TRANS64 P0, [R7+URZ], R2 ;  /* 0x00000002070085a7 */ /* 0x000ea4000800007f */
[----:B--2---:R-:W-:Y:S05]  /*16ba0*/  @!P0 BRA `(.L_x_542) ;  /* 0xfffffffc00f08947 */ /* 0x004fea000383ffff */
[----:B------:R-:W-:Y:S05]  /*16bb0*/  BRA `(.L_x_639) ;  /* 0xffffffe000e87947 */ /* 0x000fea000383ffff */
.L_x_543:
[----:B--2---:R2:W3:Y:S02]  /*16bc0*/  SYNCS.PHASECHK.TRANS64.TRYWAIT P0, [R3+URZ], R0 ;  /* 0x00000000030075a7 */ /* 0x0044e4000800017f */
[----:B---3--:R-:W-:Y:S05]  /*16bd0*/  @!P0 NANOSLEEP.SYNCS 0x989680 ;  /* 0x009896800000895d */ /* 0x008fea0003900000 */
[----:B------:R-:W3:Y:S02]  /*16be0*/  @!P0 SYNCS.PHASECHK.TRANS64 P0, [R3+URZ], R0 ;  /* 0x00000000030085a7 */ /* 0x000ee4000800007f */
[----:B---3--:R-:W-:Y:S05]  /*16bf0*/  @!P0 BRA `(.L_x_543) ;  /* 0xfffffffc00f08947 */ /* 0x008fea000383ffff */
[----:B------:R-:W-:Y:S05]  /*16c00*/  BRA `(.L_x_640) ;  /* 0xffffffe000dc7947 */ /* 0x000fea000383ffff */
.L_x_545:
[----:B--2---:R2:W3:Y:S02]  /*16c10*/  SYNCS.PHASECHK.TRANS64.TRYWAIT P0, [R5+URZ], R2 ;  /* 0x00000002050075a7 */ /* 0x0044e4000800017f */
[----:B---3--:R-:W-:Y:S05]  /*16c20*/  @!P0 NANOSLEEP.SYNCS 0x989680 ;  /* 0x009896800000895d */ /* 0x008fea0003900000 */
[----:B------:R-:W3:Y:S02]  /*16c30*/  @!P0 SYNCS.PHASECHK.TRANS64 P0, [R5+URZ], R2 ;  /* 0x00000002050085a7 */ /* 0x000ee4000800007f */
[----:B---3--:R-:W-:Y:S05]  /*16c40*/  @!P0 BRA `(.L_x_545) ;  /* 0xfffffffc00f08947 */ /* 0x008fea000383ffff */
[----:B------:R-:W-:Y:S05]  /*16c50*/  BRA `(.L_x_641) ;  /* 0xffffffe000e07947 */ /* 0x000fea000383ffff */
.L_x_642:
        /* <DEDUP_REMOVED lines=10> */
.L_x_2278:


//--------------------- .text._ZN7cutlass13device_kernelIN5flash11enable_sm90INS1_16FlashAttnFwdSm90INS1_25CollectiveMainloopFwdSm90ILi2EN4cute5tupleIJNS5_1CILi1EEES8_S8_EEENS6_IJNS7_ILi192EEENS7_ILi128EEENS7_ILi64EEEEEELi64ENS_10bfloat16_tEfNS_4arch4Sm90ELb0ELb1ELb0ELb0ELb0ELb0ELb0ELb1ELb1ELb0ELb0ELb0EEENS1_21CollectiveEpilogueFwdINS6_IJSA_SC_SB_EEES9_SE_SG_Li384ELb0ELb0ELb0ELb0EEENS1_30DynamicPersistentTileSchedulerILi384ELi32ELb0ELb0ELb1EEEEEEEEEvNT_6ParamsE --------------------------
	.section	.text._ZN7cutlass13device_kernelIN5flash11enable_sm90INS1_16FlashAttnFwdSm90INS1_25CollectiveMainloopFwdSm90ILi2EN4cute5tupleIJNS5_1CILi1EEES8_S8_EEENS6_IJNS7_ILi192EEENS7_ILi128EEENS7_ILi64EEEEEELi64ENS_10bfloat16_tEfNS_4arch4Sm90ELb0ELb1ELb0ELb0ELb0ELb0ELb0ELb1ELb1ELb0ELb0ELb0EEENS1_21CollectiveEpilogueFwdINS6_IJSA_SC_SB_EEES9_SE_SG_Li384ELb0ELb0ELb0ELb0EEENS1_30DynamicPersistentTileSchedulerILi384ELi32ELb0ELb0ELb1EEEEEEEEEvNT_6ParamsE,"ax",@progbits
	.align	128
.text._ZN7cutlass13device_kernelIN5flash11enable_sm90INS1_16FlashAttnFwdSm90INS1_25CollectiveMainloopFwdSm90ILi2EN4cute5tupleIJNS5_1CILi1EEES8_S8_EEENS6_IJNS7_ILi192EEENS7_ILi128EEENS7_ILi64EEEEEELi64ENS_10bfloat16_tEfNS_4arch4Sm90ELb0ELb1ELb0ELb0ELb0ELb0ELb0ELb1ELb1ELb0ELb0ELb0EEENS1_21CollectiveEpilogueFwdINS6_IJSA_SC_SB_EEES9_SE_SG_Li384ELb0ELb0ELb0ELb0EEENS1_30DynamicPersistentTileSchedulerILi384ELi32ELb0ELb0ELb1EEEEEEEEEvNT_6ParamsE:
        .type           _ZN7cutlass13device_kernelIN5flash11enable_sm90INS1_16FlashAttnFwdSm90INS1_25CollectiveMainloopFwdSm90ILi2EN4cute5tupleIJNS5_1CILi1EEES8_S8_EEENS6_IJNS7_ILi192EEENS7_ILi128EEENS7_ILi64EEEEEELi64ENS_10bfloat16_tEfNS_4arch4Sm90ELb0ELb1ELb0ELb0ELb0ELb0ELb0ELb1ELb1ELb0ELb0ELb0EEENS1_21CollectiveEpilogueFwdINS6_IJSA_SC_SB_EEES9_SE_SG_Li384ELb0ELb0ELb0ELb0EEENS1_30DynamicPersistentTileSchedulerILi384ELi32ELb0ELb0ELb1EEEEEEEEEvNT_6ParamsE,@function
        .size           _ZN7cutlass13device_kernelIN5flash11enable_sm90INS1_16FlashAttnFwdSm90INS1_25CollectiveMainloopFwdSm90ILi2EN4cute5tupleIJNS5_1CILi1EEES8_S8_EEENS6_IJNS7_ILi192EEENS7_ILi128EEENS7_ILi64EEEEEELi64ENS_10bfloat16_tEfNS_4arch4Sm90ELb0ELb1ELb0ELb0ELb0ELb0ELb0ELb1ELb1ELb0ELb0ELb0EEENS1_21CollectiveEpilogueFwdINS6_IJSA_SC_SB_EEES9_SE_SG_Li384ELb0ELb0ELb0ELb0EEENS1_30DynamicPersistentTileSchedulerILi384ELi32ELb0ELb0ELb1EEEEEEEEEvNT_6ParamsE,(.L_x_2279 - _ZN7cutlass13device_kernelIN5flash11enable_sm90INS1_16FlashAttnFwdSm90INS1_25CollectiveMainloopFwdSm90ILi2EN4cute5tupleIJNS5_1CILi1EEES8_S8_EEENS6_IJNS7_ILi192EEENS7_ILi128EEENS7_ILi64EEEEEELi64ENS_10bfloat16_tEfNS_4arch4Sm90ELb0ELb1ELb0ELb0ELb0ELb0ELb0ELb1ELb1ELb0ELb0ELb0EEENS1_21CollectiveEpilogueFwdINS6_IJSA_SC_SB_EEES9_SE_SG_Li384ELb0ELb0ELb0ELb0EEENS1_30DynamicPersistentTileSchedulerILi384ELi32ELb0ELb0ELb1EEEEEEEEEvNT_6ParamsE)
        .other          _ZN7cutlass13device_kernelIN5flash11enable_sm90INS1_16FlashAttnFwdSm90INS1_25CollectiveMainloopFwdSm90ILi2EN4cute5tupleIJNS5_1CILi1EEES8_S8_EEENS6_IJNS7_ILi192EEENS7_ILi128EEENS7_ILi64EEEEEELi64ENS_10bfloat16_tEfNS_4arch4Sm90ELb0ELb1ELb0ELb0ELb0ELb0ELb0ELb1ELb1ELb0ELb0ELb0EEENS1_21CollectiveEpilogueFwdINS6_IJSA_SC_SB_EEES9_SE_SG_Li384ELb0ELb0ELb0ELb0EEENS1_30DynamicPersistentTileSchedulerILi384ELi32ELb0ELb0ELb1EEEEEEEEEvNT_6ParamsE,@"STO_CUDA_ENTRY STV_DEFAULT"
_ZN7cutlass13device_kernelIN5flash11enable_sm90INS1_16FlashAttnFwdSm90INS1_25CollectiveMainloopFwdSm90ILi2EN4cute5tupleIJNS5_1CILi1EEES8_S8_EEENS6_IJNS7_ILi192EEENS7_ILi128EEENS7_ILi64EEEEEELi64ENS_10bfloat16_tEfNS_4arch4Sm90ELb0ELb1ELb0ELb0ELb0ELb0ELb0ELb1ELb1ELb0ELb0ELb0EEENS1_21CollectiveEpilogueFwdINS6_IJSA_SC_SB_EEES9_SE_SG_Li384ELb0ELb0ELb0ELb0EEENS1_30DynamicPersistentTileSchedulerILi384ELi32ELb0ELb0ELb1EEEEEEEEEvNT_6ParamsE:
[----:B------:R-:W1:Y:S01]  /*0000*/  LDC R1, c[0x0][0x28] ;  /* 0x00000a00ff017b82 */ /* 0x000e620000000800 */
[----:B------:R-:W2:Y:S01]  /*0010*/  S2R R2, SR_TID.X ;  /* 0x0000000000027919 */ /* 0x000ea20000002100 */
[----:B------:R-:W-:Y:S01]  /*0020*/  ELECT P0, URZ, PT ;  /* 0x00000000003f782f */ /* 0x000fe20003800000 */
[----:B------:R-:W-:Y:S01]  /*0030*/  BSSY B0, `(.L_x_643) ;  /* 0x0000014000007945 */ /* 0x000fe20003800000 */
[--C-:B--2---:R-:W-:Y:S02]  /*0040*/  SHF.R.U32.HI R0, RZ, 0x5, R2.reuse ;  /* 0x00000005ff007819 */ /* 0x104fe40000011602 */
[----:B------:R-:W-:-:S03]  /*0050*/  SHF.R.U32.HI R16, RZ, 0x7, R2 ;  /* 0x00000007ff107819 */ /* 0x000fc60000011602 */
[----:B------:R-:W2:Y:S02]  /*0060*/  SHFL.IDX PT, R3, R0, RZ, 0x1f ;  /* 0x00001fff00037589 */ /* 0x000ea400000e0000 */
[----:B--2---:R-:W-:-:S13]  /*0070*/  ISETP.EQ.AND P0, PT, R3, RZ, P0 ;  /* 0x000000ff0300720c */ /* 0x004fda0000702270 */
[----:B-1----:R-:W-:Y:S05]  /*0080*/  @!P0 BRA `(.L_x_644) ;  /* 0x0000000000388947 */ /* 0x002fea0003800000 */
        /* <DEDUP_REMOVED lines=14> */
.L_x_644:
[----:B------:R-:W-:Y:S05]  /*0170*/  BSYNC B0 ;  /* 0x0000000000007941 */ /* 0x000fea0003800000 */
.L_x_643:
[----:B------:R-:W-:Y:S01]  /*0180*/  VOTEU.ANY UP0, P0 ;  /* 0x00000000003f7886 */ /* 0x000fe20000000100 */
[----:B------:R-:W1:Y:S01]  /*0190*/  SHFL.IDX PT, R4, R16, RZ, 0x1f ;  /* 0x00001fff10047589 */ /* 0x000e6200000e0000 */
[----:B------:R-:W-:Y:S01]  /*01a0*/  UMOV UR4, 0x1 ;  /* 0x0000000100047882 */ /* 0x000fe20000000000 */
[----:B------:R-:W-:Y:S01]  /*01b0*/  VOTEU.ANY UP1, P0 ;  /* 0x00000000003f7886 */ /* 0x000fe20000020100 */
[----:B------:R-:W-:Y:S01]  /*01c0*/  VOTEU.ANY UP2, P0 ;  /* 0x00000000003f7886 */ /* 0x000fe20000040100 */
[----:B------:R-:W2:Y:S01]  /*01d0*/  @UP0 S2UR UR7, SR_CgaCtaId ;  /* 0x00000000000709c3 */ /* 0x000ea20000008800 */
[----:B------:R-:W3:Y:S01]  /*01e0*/  SHFL.IDX PT, R3, R0, RZ, 0x1f ;  /* 0x00001fff00037589 */ /* 0x000ee200000e0000 */
[----:B------:R-:W-:Y:S01]  /*01f0*/  @UP0 UMOV UR6, 0x400 ;  /* 0x0000040000060882 */ /* 0x000fe20000000000 */
[----:B------:R-:W-:-:S04]  /*0200*/  @UP0 UIADD3 UR4, -UR4, 0x100000, URZ ;  /* 0x0010000004040890 */ /* 0x000fc8000fffe13f */
[----:B------:R-:W-:Y:S02]  /*0210*/  @UP0 USHF.L.U32 UR5, UR4, 0xb, URZ ;  /* 0x0000000b04050899 */ /* 0x000fe4000800063f */
[----:B------:R-:W-:Y:S01]  /*0220*/  @UP0 USHF.L.U32 UR4, UR4, 0x1, URZ ;  /* 0x0000000104040899 */ /* 0x000fe2000800063f */
[----:B-1----:R-:W-:Y:S01]  /*0230*/  R2UR UR8, R4 ;  /* 0x00000000040872ca */ /* 0x002fe200000e0000 */
[----:B--2---:R-:W-:Y:S01]  /*0240*/  @UP0 ULEA UR6, UR7, UR6, 0x18 ;  /* 0x0000000607060291 */ /* 0x004fe2000f8ec03f */
[----:B---3--:R-:W-:-:S11]  /*0250*/  ISETP.NE.AND P1, PT, R3, RZ, PT ;  /* 0x000000ff0300720c */ /* 0x008fd60003f25270 */
[----:B------:R-:W-:Y:S01]  /*0260*/  UISETP.NE.AND UP0, UPT, UR8, URZ, UPT ;  /* 0x0000003f0800728c */ /* 0x000fe2000bf05270 */
[----:B------:R-:W1:Y:S02]  /*0270*/  FENCE.VIEW.ASYNC.S ;  /* 0x00000000000073c6 */ /* 0x000e640000000000 */
[----:B-1----:R1:W2:Y:S01]  /*0280*/  @UP1 SYNCS.EXCH.64 URZ, [UR6+0x16800], UR4 ;  /* 0x01680004063f15b2 */ /* 0x0022a20008000100 */
[----:B------:R1:W3:Y:S01]  /*0290*/  @UP2 SYNCS.EXCH.64 URZ, [UR6+0x16820], UR4 ;  /* 0x01682004063f25b2 */ /* 0x0002e20008000100 */
[----:B------:R-:W-:Y:S06]  /*02a0*/  @P1 BRA `(.L_x_645) ;  /* 0x0000000000481947 */ /* 0x000fec0003800000 */
[----:B-1----:R-:W1:Y:S01]  /*02b0*/  S2UR UR5, SR_CgaCtaId ;  /* 0x00000000000579c3 */ /* 0x002e620000008800 */
        /* <DEDUP_REMOVED lines=15> */
[----:B------:R4:W1:Y:S02]  /*03b0*/  SYNCS.EXCH.64 URZ, [UR8+0x16848], UR4 ;  /* 0x01684804083f75b2 */ /* 0x0008640008000100 */
[----:B----4-:R-:W-:Y:S01]  /*03c0*/  NOP ;  /* 0x0000000000007918 */ /* 0x010fe20000000000 */
.L_x_645:
[----:B------:R-:W4:Y:S01]  /*03d0*/  SHFL.IDX PT, R3, R0, RZ, 0x1f ;  /* 0x00001fff00037589 */ /* 0x000f2200000e0000 */
[----:B------:R-:W-:Y:S01]  /*03e0*/  NOP ;  /* 0x0000000000007918 */ /* 0x000fe20000000000 */
[----:B----4-:R-:W-:-:S13]  /*03f0*/  ISETP.NE.AND P0, PT, R3, RZ, PT ;  /* 0x000000ff0300720c */ /* 0x010fda0003f05270 */
        /* <DEDUP_REMOVED lines=19> */
.L_x_646:
[----:B------:R-:W4:Y:S01]  /*0530*/  SHFL.IDX PT, R3, R0, RZ, 0x1f ;  /* 0x00001fff00037589 */ /* 0x000f2200000e0000 */
[----:B------:R-:W-:Y:S01]  /*0540*/  NOP ;  /* 0x0000000000007918 */ /* 0x000fe20000000000 */
[----:B----4-:R-:W-:-:S13]  /*0550*/  ISETP.NE.AND P0, PT, R3, RZ, PT ;  /* 0x000000ff0300720c */ /* 0x010fda0003f05270 */
        /* <DEDUP_REMOVED lines=13> */
[----:B------:R4:W1:Y:S02]  /*0630*/  SYNCS.EXCH.64 URZ, [UR6+0x16888], UR4 ;  /* 0x01688804063f75b2 */ /* 0x0008640008000100 */
[----:B----4-:R-:W-:Y:S01]  /*0640*/  NOP ;  /* 0x0000000000007918 */ /* 0x010fe20000000000 */
.L_x_647:
        /* <DEDUP_REMOVED lines=22> */
.L_x_648:
        /* <DEDUP_REMOVED lines=22> */
.L_x_649:
[----:B------:R-:W-:Y:S01]  /*0910*/  PLOP3.LUT P0, PT, PT, PT, UP0, 0x80, 0x0 ;  /* 0x000000000000781c */ /* 0x000fe20003f0f008 */
[----:B------:R-:W-:Y:S01]  /*0920*/  UMOV UR38, 0x1 ;  /* 0x0000000100267882 */ /* 0x000fe20000000000 */
[----:B------:R-:W-:Y:S01]  /*0930*/  NOP ;  /* 0x0000000000007918 */ /* 0x000fe20000000000 */
[----:B------:R-:W-:Y:S01]  /*0940*/  USEL UR38, UR38, 0x2, !UP0 ;  /* 0x0000000226267887 */ /* 0x000fe2000c000000 */
[----:B------:R-:W-:Y:S01]  /*0950*/  LOP3.LUT R17, R2, 0x7f, RZ, 0xc0, !PT ;  /* 0x0000007f02117812 */ /* 0x000fe200078ec0ff */
[----:B------:R-:W-:Y:S01]  /*0960*/  ULDC.64 UR50, c[0x0][0x208] ;  /* 0x0000820000327ab9 */ /* 0x000fe20000000a00 */
[----:B-123--:R-:W-:Y:S07]  /*0970*/  BAR.SYNC.DEFER_BLOCKING 0x0 ;  /* 0x0000000000007b1d */ /* 0x00efee0000010000 */
[----:B------:R-:W-:Y:S05]  /*0980*/  @!P0 BRA `(.L_x_650) ;  /* 0x000000cc00d48947 */ /* 0x000fea0003800000 */
.L_x_651:
[----:B------:R-:W-:-:S08]  /*0990*/  NOP ;  /* 0x0000000000007918 */ /* 0x000fd00000000000 */
[----:B------:R-:W1:Y:S02]  /*09a0*/  USETMAXREG.TRY_ALLOC.CTAPOOL UP0, 0xa0 ;  /* 0x000000a0000079c8 */ /* 0x000e640008000600 */
[----:B-1----:R-:W-:-:S13]  /*09b0*/  PLOP3.LUT P0, PT, PT, PT, UP0, 0x80, 0x0 ;  /* 0x000000000000781c */ /* 0x002fda0003f0f008 */
[----:B------:R-:W-:Y:S05]  /*09c0*/  @!P0 BRA `(.L_x_651) ;  /* 0xfffffffc00f08947 */ /* 0x000fea000383ffff */
[----:B------:R-:W-:Y:S01]  /*09d0*/  LOP3.LUT R0, R2, 0xffffff80, RZ, 0xc0, !PT ;  /* 0xffffff8002007812 */ /* 0x000fe200078ec0ff */
[----:B------:R-:W1:Y:S08]  /*09e0*/  S2UR UR7, SR_CTAID.X ;  /* 0x00000000000779c3 */ /* 0x000e700000002500 */
[----:B------:R-:W-:Y:S08]  /*09f0*/  BAR.ARV 0x4, 0x1a0 ;  /* 0x0106800000007b1d */ /* 0x000ff00000002000 */
[----:B------:R-:W-:Y:S06]  /*0a00*/  BAR.ARV 0x8, 0x1a0 ;  /* 0x0206800000007b1d */ /* 0x000fec0000002000 */
[----:B------:R-:W-:-:S02]  /*0a10*/  ISETP.NE.AND P0, PT, R0, 0x80, PT ;  /* 0x000000800000780c */ /* 0x000fc40003f05270 */
[----:B------:R-:W1:Y:S11]  /*0a20*/  LDC R0, c[0x0][0xda8] ;  /* 0x00036a00ff007b82 */ /* 0x000e760000000800 */
[----:B------:R-:W-:Y:S06]  /*0a30*/  @!P0 BAR.ARV 0x9, 0x100 ;  /* 0x0244000000008b1d */ /* 0x000fec0000002000 */
[----:B-1----:R-:W-:-:S13]  /*0a40*/  ISETP.LE.AND P0, PT, R0, UR7, PT ;  /* 0x0000000700007c0c */ /* 0x002fda000bf03270 */
[----:B------:R-:W-:Y:S05]  /*0a50*/  @P0 EXIT ;  /* 0x000000000000094d */ /* 0x000fea0003800000 */
[----:B------:R-:W-:Y:S01]  /*0a60*/  VIADD R0, R2, 0xffffff80 ;  /* 0xffffff8002007836 */ /* 0x000fe20000000000 */
[----:B------:R-:W1:Y:S01]  /*0a70*/  S2UR UR4, SR_CgaCtaId ;  /* 0x00000000000479c3 */ /* 0x000e620000008800 */
[----:B------:R-:W-:Y:S01]  /*0a80*/  UMOV UR40, 0x400 ;  /* 0x0000040000287882 */ /* 0x000fe20000000000 */
[----:B------:R-:W-:Y:S02]  /*0a90*/  ULOP3.LUT UR46, UR38, 0x1, URZ, 0xfc, !UPT ;  /* 0x00000001262e7892 */ /* 0x000fe4000f8efc3f */
[----:B------:R-:W-:Y:S01]  /*0aa0*/  SHF.R.S32.HI R3, RZ, 0x1f, R0 ;  /* 0x0000001fff037819 */ /* 0x000fe20000011400 */
[----:B------:R-:W-:Y:S01]  /*0ab0*/  UMOV UR36, URZ ;  /* 0x0000003f00247c82 */ /* 0x000fe20008000000 */
[----:B------:R-:W-:Y:S01]  /*0ac0*/  UMOV UR37, URZ ;  /* 0x0000003f00257c82 */ /* 0x000fe20008000000 */
[----:B------:R-:W-:Y:S01]  /*0ad0*/  UMOV UR39, URZ ;  /* 0x0000003f00277c82 */ /* 0x000fe20008000000 */
[----:B------:R-:W-:Y:S01]  /*0ae0*/  LEA.HI R4, R3, R0, RZ, 0x7 ;  /* 0x0000000003047211 */ /* 0x000fe200078f38ff */
[----:B------:R-:W2:Y:S03]  /*0af0*/  S2UR UR6, SR_SWINHI ;  /* 0x00000000000679c3 */ /* 0x000ea60000002f00 */
[----:B------:R-:W-:-:S02]  /*0b00*/  LOP3.LUT R5, R4, 0xffffff80, RZ, 0xc0, !PT ;  /* 0xffffff8004057812 */ /* 0x000fc400078ec0ff */
[----:B------:R-:W-:-:S03]  /*0b10*/  SHF.R.S32.HI R4, RZ, 0x7, R4 ;  /* 0x00000007ff047819 */ /* 0x000fc60000011404 */
[----:B------:R-:W-:Y:S01]  /*0b20*/  IMAD.IADD R17, R0, 0x1, -R5 ;  /* 0x0000000100117824 */ /* 0x000fe200078e0a05 */
[CC--:B------:R-:W-:Y:S02]  /*0b30*/  LEA.HI R5, R3.reuse, R0.reuse, RZ, 0x4 ;  /* 0x0000000003057211 */ /* 0x0c0fe400078f20ff */
[----:B------:R-:W-:Y:S02]  /*0b40*/  LEA.HI R3, R3, R0, RZ, 0x5 ;  /* 0x0000000003037211 */ /* 0x000fe400078f28ff */
[----:B------:R-:W-:Y:S02]  /*0b50*/  SHF.R.S32.HI R8, RZ, 0x1f, R17 ;  /* 0x0000001fff087819 */ /* 0x000fe40000011411 */
[C---:B------:R-:W-:Y:S01]  /*0b60*/  LOP3.LUT R7, R5.reuse, 0x3fffff0, RZ, 0xc0, !PT ;  /* 0x03fffff005077812 */ /* 0x040fe200078ec0ff */
[----:B-1----:R-:W-:Y:S01]  /*0b70*/  ULEA UR40, UR4, UR40, 0x18 ;  /* 0x0000002804287291 */ /* 0x002fe2000f8ec03f */
[----:B------:R-:W-:Y:S02]  /*0b80*/  SHF.R.S32.HI R6, RZ, 0x4, R5 ;  /* 0x00000004ff067819 */ /* 0x000fe40000011405 */
[----:B------:R-:W-:Y:S01]  /*0b90*/  LEA.HI R9, R8, R17, RZ, 0x2 ;  /* 0x0000001108097211 */ /* 0x000fe200078f10ff */
[----:B------:R-:W-:Y:S01]  /*0ba0*/  IMAD.IADD R7, R0, 0x1, -R7 ;  /* 0x0000000100077824 */ /* 0x000fe200078e0a07 */
[----:B------:R-:W-:-:S02]  /*0bb0*/  LEA.HI R5, R5, R6, RZ, 0x1 ;  /* 0x0000000605057211 */ /* 0x000fc400078f08ff */
[----:B------:R-:W-:Y:S01]  /*0bc0*/  SHF.R.S32.HI R0, RZ, 0x5, R3 ;  /* 0x00000005ff007819 */ /* 0x000fe20000011403 */
[----:B------:R-:W-:Y:S01]  /*0bd0*/  UMOV UR4, UR40 ;  /* 0x0000002800047c82 */ /* 0x000fe20008000000 */
[----:B--2---:R-:W-:Y:S01]  /*0be0*/  UMOV UR5, UR6 ;  /* 0x0000000600057c82 */ /* 0x004fe20008000000 */
[--C-:B------:R-:W-:Y:S01]  /*0bf0*/  SHF.R.S32.HI R3, RZ, 0x2, R9.reuse ;  /* 0x00000002ff037819 */ /* 0x100fe20000011409 */
[----:B------:R-:W-:Y:S01]  /*0c00*/  IMAD.U32 R22, RZ, RZ, UR4 ;  /* 0x00000004ff167e24 */ /* 0x000fe2000f8e00ff */
[----:B------:R-:W-:Y:S01]  /*0c10*/  SHF.R.S32.HI R10, RZ, 0x1f, R9 ;  /* 0x0000001fff0a7819 */ /* 0x000fe20000011409 */
[----:B------:R-:W-:Y:S01]  /*0c20*/  IMAD R12, R0, 0x10, R7 ;  /* 0x00000010000c7824 */ /* 0x000fe200078e0207 */
[----:B------:R-:W-:Y:S01]  /*0c30*/  LOP3.LUT R5, R5, 0x1ffffffe, RZ, 0xc0, !PT ;  /* 0x1ffffffe05057812 */ /* 0x000fe200078ec0ff */
[----:B------:R-:W-:Y:S01]  /*0c40*/  IMAD.HI R0, R4, 0x55555556, RZ ;  /* 0x5555555604007827 */ /* 0x000fe200078e02ff */
[----:B------:R-:W-:Y:S01]  /*0c50*/  LEA.HI R10, R10, R3, RZ, 0x3 ;  /* 0x000000030a0a7211 */ /* 0x000fe200078f18ff */
[----:B------:R-:W-:Y:S01]  /*0c60*/  UMOV UR4, UR7 ;  /* 0x0000000700047c82 */ /* 0x000fe20008000000 */
[----:B------:R-:W-:Y:S01]  /*0c70*/  LEA.HI R8, R8, R17, RZ, 0x5 ;  /* 0x0000001108087211 */ /* 0x000fe200078f28ff */
[----:B------:R-:W-:Y:S01]  /*0c80*/  IMAD.IADD R5, R6, 0x1, -R5 ;  /* 0x0000000106057824 */ /* 0x000fe200078e0a05 */
[----:B------:R-:W-:Y:S01]  /*0c90*/  LOP3.LUT R10, R10, 0xfffffff8, RZ, 0xc0, !PT ;  /* 0xfffffff80a0a7812 */ /* 0x000fe200078ec0ff */
[----:B------:R-:W-:Y:S01]  /*0ca0*/  IMAD.U32 R23, RZ, RZ, UR5 ;  /* 0x00000005ff177e24 */ /* 0x000fe2000f8e00ff */
[----:B------:R-:W-:Y:S01]  /*0cb0*/  SHF.R.S32.HI R8, RZ, 0x5, R8 ;  /* 0x00000005ff087819 */ /* 0x000fe20000011408 */
[----:B------:R-:W-:Y:S01]  /*0cc0*/  IMAD R12, R12, 0x8, R5 ;  /* 0x000000080c0c7824 */ /* 0x000fe200078e0205 */
[----:B------:R-:W-:Y:S01]  /*0cd0*/  LEA.HI R5, R0, R0, RZ, 0x1 ;  /* 0x0000000000057211 */ /* 0x000fe200078f08ff */
[----:B------:R-:W-:Y:S01]  /*0ce0*/  IMAD.IADD R7, R3, 0x1, -R10 ;  /* 0x0000000103077824 */ /* 0x000fe200078e0a0a */
[----:B------:R-:W-:Y:S01]  /*0cf0*/  LOP3.LUT R0, R9, 0x7ffffffc, RZ, 0xc0, !PT ;  /* 0x7ffffffc09007812 */ /* 0x000fe200078ec0ff */
[----:B------:R-:W-:-:S02]  /*0d00*/  IMAD.SHL.U32 R3, R12, 0x8, RZ ;  /* 0x000000080c037824 */ /* 0x000fc400078e00ff */
[----:B------:R-:W-:Y:S02]  /*0d10*/  IMAD R5, R5, -0x3, R4 ;  /* 0xfffffffd05057824 */ /* 0x000fe400078e0204 */
[----:B------:R-:W-:Y:S02]  /*0d20*/  IMAD R8, R8, 0x10, R7 ;  /* 0x0000001008087824 */ /* 0x000fe400078e0207 */
[----:B------:R-:W-:Y:S02]  /*0d30*/  IMAD.IADD R17, R17, 0x1, -R0 ;  /* 0x0000000111117824 */ /* 0x000fe400078e0a00 */
[----:B------:R-:W-:-:S04]  /*0d40*/  IMAD.WIDE R22, R3, 0x2, R22 ;  /* 0x0000000203167825 */ /* 0x000fc800078e0216 */
[----:B------:R-:W-:-:S07]  /*0d50*/  IMAD R18, R5, 0x40, R8 ;  /* 0x0000004005127824 */ /* 0x000fce00078e0208 */
.L_x_744:
[----:B------:R-:W-:Y:S01]  /*0d60*/  ULDC UR5, c[0x0][0xdd0] ;  /* 0x0003740000057ab9 */ /* 0x000fe20000000800 */
[----:B-1----:R-:W1:Y:S01]  /*0d70*/  LDC R0, c[0x0][0xde8] ;  /* 0x00037a00ff007b82 */ /* 0x002e620000000800 */
[----:B------:R-:W-:Y:S01]  /*0d80*/  UISETP.NE.AND UP0, UPT, UR5, 0x1, UPT ;  /* 0x000000010500788c */ /* 0x000fe2000bf05270 */
[----:B------:R-:W-:-:S10]  /*0d90*/  UMOV UR8, UR4 ;  /* 0x0000000400087c82 */ /* 0x000fd40008000000 */
[----:B------:R-:W-:Y:S01]  /*0da0*/  @UP0 ULDC UR6, c[0x0][0xdd4] ;  /* 0x0003750000060ab9 */ /* 0x000fe20000000800 */
[----:B------:R-:W-:Y:S01]  /*0db0*/  @UP0 ULDC UR9, c[0x0][0xdd8] ;  /* 0x0003760000090ab9 */ /* 0x000fe20000000800 */
[----:B------:R-:W-:-:S04]  /*0dc0*/  UIMAD.WIDE.U32 UR6, UR4, UR6, URZ ;  /* 0x00000006040672a5 */ /* 0x000fc8000f8e003f */
[----:B------:R-:W-:-:S04]  /*0dd0*/  @UP0 USHF.R.U32.HI UR8, URZ, UR9, UR7 ;  /* 0x000000093f080299 */ /* 0x000fc80008011607 */
[----:B------:R-:W-:Y:S02]  /*0de0*/  UIADD3 UR6, -UR8, URZ, URZ ;  /* 0x0000003f08067290 */ /* 0x000fe4000fffe13f */
[----:B-1----:R-:W-:Y:S02]  /*0df0*/  ISETP.LE.AND P0, PT, R0, UR8, PT ;  /* 0x0000000800007c0c */ /* 0x002fe4000bf03270 */
[----:B------:R-:W-:-:S11]  /*0e00*/  UIMAD UR7, UR5, UR6, UR4 ;  /* 0x00000006050772a4 */ /* 0x000fd6000f8e0204 */
[----:B--234-:R-:W-:Y:S05]  /*0e10*/  @!P0 BRA `(.L_x_652) ;  /* 0x0000000000208947 */ /* 0x01cfea0003800000 */
[----:B------:R-:W-:Y:S01]  /*0e20*/  ULDC UR6, c[0x0][0xddc] ;  /* 0x0003770000067ab9 */ /* 0x000fe20000000800 */
[----:B------:R-:W-:Y:S01]  /*0e30*/  UMOV UR48, UR7 ;  /* 0x0000000700307c82 */ /* 0x000fe20008000000 */
[----:B------:R-:W-:-:S11]  /*0e40*/  UISETP.NE.AND UP0, UPT, UR6, 0x1, UPT ;  /* 0x000000010600788c */ /* 0x000fd6000bf05270 */
[----:B------:R-:W-:Y:S02]  /*0e50*/  @UP0 ULDC.64 UR10, c[0x0][0xde0] ;  /* 0x00037800000a0ab9 */ /* 0x000fe40000000a00 */
[----:B------:R-:W-:-:S04]  /*0e60*/  UIMAD.WIDE.U32 UR4, UR7, UR10, URZ ;  /* 0x0000000a070472a5 */ /* 0x000fc8000f8e003f */
[----:B------:R-:W-:-:S04]  /*0e70*/  @UP0 USHF.R.U32.HI UR48, URZ, UR11, UR5 ;  /* 0x0000000b3f300299 */ /* 0x000fc80008011605 */
[----:B------:R-:W-:Y:S01]  /*0e80*/  UIMAD UR4, UR48, UR6, URZ ;  /* 0x00000006300472a4 */ /* 0x000fe2000f8e023f */
[----:B------:R-:W-:Y:S11]  /*0e90*/  BRA `(.L_x_653) ;  /* 0x00000000001c7947 */ /* 0x000ff60003800000 */
.L_x_652:
[----:B------:R-:W-:Y:S01]  /*0ea0*/  ULDC UR6, c[0x0][0xdc4] ;  /* 0x0003710000067ab9 */ /* 0x000fe20000000800 */
[----:B------:R-:W-:Y:S01]  /*0eb0*/  UMOV UR48, UR7 ;  /* 0x0000000700307c82 */ /* 0x000fe20008000000 */
[----:B------:R-:W-:-:S11]  /*0ec0*/  UISETP.NE.AND UP0, UPT, UR6, 0x1, UPT ;  /* 0x000000010600788c */ /* 0x000fd6000bf05270 */
[----:B------:R-:W-:Y:S02]  /*0ed0*/  @UP0 ULDC.64 UR10, c[0x0][0xdc8] ;  /* 0x00037200000a0ab9 */ /* 0x000fe40000000a00 */
[----:B------:R-:W-:-:S04]  /*0ee0*/  UIMAD.WIDE.U32 UR4, UR7, UR10, URZ ;  /* 0x0000000a070472a5 */ /* 0x000fc8000f8e003f */
[----:B------:R-:W-:-:S04]  /*0ef0*/  @UP0 USHF.R.U32.HI UR48, URZ, UR11, UR5 ;  /* 0x0000000b3f300299 */ /* 0x000fc80008011605 */
[----:B------:R-:W-:-:S12]  /*0f00*/  UIMAD UR4, UR48, UR6, URZ ;  /* 0x00000006300472a4 */ /* 0x000fd8000f8e023f */
.L_x_653:
[----:B------:R-:W-:Y:S01]  /*0f10*/  UIADD3 UR6, UR7, -UR4, URZ ;  /* 0x8000000407067290 */ /* 0x000fe2000fffe03f */
[----:B------:R-:W-:Y:S01]  /*0f20*/  ULDC UR43, c[0x0][0xdb8] ;  /* 0x00036e00002b7ab9 */ /* 0x000fe20000000800 */
[----:B------:R-:W-:Y:S02]  /*0f30*/  ULOP3.LUT UR7, URZ, UR48, URZ, 0x33, !UPT ;  /* 0x000000303f077292 */ /* 0x000fe4000f8e333f */
[----:B------:R-:W-:Y:S01]  /*0f40*/  UISETP.NE.AND UP1, UPT, UR43, 0x1, UPT ;  /* 0x000000012b00788c */ /* 0x000fe2000bf25270 */
[----:B------:R-:W-:Y:S01]  /*0f50*/  ULDC.64 UR12, c[0x0][0x3f8] ;  /* 0x0000fe00000c7ab9 */ /* 0x000fe20000000a00 */
[----:B------:R-:W-:Y:S01]  /*0f60*/  ULDC UR42, c[0x0][0xdac] ;  /* 0x00036b00002a7ab9 */ /* 0x000fe20000000800 */
[----:B------:R-:W-:Y:S02]  /*0f70*/  UISETP.NE.U32.AND UP0, UPT, UR12, URZ, UPT ;  /* 0x0000003f0c00728c */ /* 0x000fe4000bf05070 */
[----:B------:R-:W-:Y:S01]  /*0f80*/  UIADD3 UR42, UR7, UR42, URZ ;  /* 0x0000002a072a7290 */ /* 0x000fe2000fffe03f */
[----:B------:R-:W-:Y:S01]  /*0f90*/  ULDC.64 UR4, c[0x0][0x9e0] ;  /* 0x0002780000047ab9 */ /* 0x000fe20000000a00 */
[----:B------:R-:W-:Y:S01]  /*0fa0*/  ULDC UR11, c[0x0][0xdc4] ;  /* 0x00037100000b7ab9 */ /* 0x000fe20000000800 */
[----:B------:R-:W-:-:S02]  /*0fb0*/  UISETP.NE.AND.EX UP0, UPT, UR13, URZ, UPT, UP0 ;  /* 0x0000003f0d00728c */ /* 0x000fc4000bf05300 */
[----:B------:R-:W-:Y:S02]  /*0fc0*/  UISETP.GE.AND UP2, UPT, UR5, 0x1, UPT ;  /* 0x000000010500788c */ /* 0x000fe4000bf46270 */
[----:B------:R-:W-:Y:S01]  /*0fd0*/  UIMAD UR42, UR42, 0xc0, URZ ;  /* 0x000000c02a2a78a4 */ /* 0x000fe2000f8e023f */
[----:B------:R-:W-:Y:S01]  /*0fe0*/  ULDC UR47, c[0x0][0x404] ;  /* 0x00010100002f7ab9 */ /* 0x000fe20000000800 */
[----:B------:R-:W-:Y:S01]  /*0ff0*/  ULDC UR9, c[0x0][0x288] ;  /* 0x0000a20000097ab9 */ /* 0x000fe20000000800 */
[----:B------:R-:W-:Y:S01]  /*1000*/  UIMAD UR8, UR8, UR11, UR6 ;  /* 0x0000000b080872a4 */ /* 0x000fe2000f8e0206 */
[----:B------:R-:W-:Y:S01]  /*1010*/  PLOP3.LUT P1, PT, PT, PT, UP2, 0x80, 0x0 ;  /* 0x000000000000781c */ /* 0x000fe20003f2f028 */
[----:B------:R-:W-:Y:S01]  /*1020*/  USEL UR47, UR47, 0x1, UP0 ;  /* 0x000000012f2f7887 */ /* 0x000fe20008000000 */
[----:B------:R-:W-:Y:S01]  /*1030*/  @UP1 ULDC UR6, c[0x0][0xdbc] ;  /* 0x00036f0000061ab9 */ /* 0x000fe20000000800 */
[----:B------:R-:W-:Y:S01]  /*1040*/  UIADD3 UR49, UR42, 0xc0, -UR9 ;  /* 0x000000c02a317890 */ /* 0x000fe2000fffe809 */
[----:B------:R-:W-:Y:S01]  /*1050*/  ULDC UR10, c[0x0][0x2e0] ;  /* 0x0000b800000a7ab9 */ /* 0x000fe20000000800 */
[----:B------:R-:W-:Y:S01]  /*1060*/  UIMAD.WIDE.U32 UR6, UR8, UR6, URZ ;  /* 0x00000006080672a5 */ /* 0x000fe2000f8e003f */
[----:B------:R-:W-:Y:S01]  /*1070*/  @UP1 ULDC UR11, c[0x0][0xdc0] ;  /* 0x00037000000b1ab9 */ /* 0x000fe20000000800 */
[----:B------:R-:W-:Y:S01]  /*1080*/  UIMAD UR49, UR47, UR10, UR49 ;  /* 0x0000000a2f3172a4 */ /* 0x000fe2000f8e0231 */
[----:B------:R-:W-:Y:S01]  /*1090*/  UMOV UR44, UR8 ;  /* 0x00000008002c7c82 */ /* 0x000fe20008000000 */
[----:B------:R-:W-:-:S02]  /*10a0*/  @UP1 USHF.R.U32.HI UR44, URZ, UR11, UR7 ;  /* 0x0000000b3f2c1299 */ /* 0x000fc40008011607 */
[----:B------:R-:W-:Y:S02]  /*10b0*/  UIADD3 UR4, UR49, UR4, URZ ;  /* 0x0000000431047290 */ /* 0x000fe4000fffe03f */
[----:B------:R-:W-:-:S04]  /*10c0*/  UIADD3 UR6, -UR44, URZ, URZ ;  /* 0x0000003f2c067290 */ /* 0x000fc8000fffe13f */
[----:B------:R-:W-:Y:S01]  /*10d0*/  UIMAD UR43, UR43, UR6, UR8 ;  /* 0x000000062b2b72a4 */ /* 0x000fe2000f8e0208 */
[----:B------:R-:W-:Y:S01]  /*10e0*/  IMAD.U32 R0, RZ, RZ, UR4 ;  /* 0x00000004ff007e24 */ /* 0x000fe2000f8e00ff */
[----:B------:R-:W-:Y:S10]  /*10f0*/  @!P1 BRA `(.L_x_654) ;  /* 0x0000000000409947 */ /* 0x000ff40003800000 */
[----:B------:R-:W-:Y:S01]  /*1100*/  ISETP.LT.AND P0, PT, RZ, UR49, PT ;  /* 0x00000031ff007c0c */ /* 0x000fe2000bf01270 */
[----:B------:R-:W-:-:S12]  /*1110*/  UIADD3 UR4, UR49, -0x1, URZ ;  /* 0xffffffff31047890 */ /* 0x000fd8000fffe03f */
[----:B------:R-:W-:Y:S05]  /*1120*/  @P0 BRA `(.L_x_655) ;  /* 0x00000000001c0947 */ /* 0x000fea0003800000 */
[----:B------:R-:W-:Y:S02]  /*1130*/  UISETP.NE.AND UP0, UPT, UR5, 0x1, UPT ;  /* 0x000000010500788c */ /* 0x000fe4000bf05270 */
[----:B------:R-:W-:-:S09]  /*1140*/  UIADD3 UR4, -UR49, URZ, URZ ;  /* 0x0000003f31047290 */ /* 0x000fd2000fffe13f */
[----:B------:R-:W-:Y:S02]  /*1150*/  @UP0 ULDC.64 UR12, c[0x0][0x9e8] ;  /* 0x00027a00000c0ab9 */ /* 0x000fe40000000a00 */
[----:B------:R-:W-:-:S04]  /*1160*/  UIMAD.WIDE.U32 UR6, UR4, UR12, URZ ;  /* 0x0000000c040672a5 */ /* 0x000fc8000f8e003f */
[----:B------:R-:W-:-:S04]  /*1170*/  @UP0 USHF.R.U32.HI UR4, URZ, UR13, UR7 ;  /* 0x0000000d3f040299 */ /* 0x000fc80008011607 */
[----:B------:R-:W-:Y:S01]  /*1180*/  ULOP3.LUT UR4, URZ, UR4, URZ, 0x33, !UPT ;  /* 0x000000043f047292 */ /* 0x000fe2000f8e333f */
[----:B------:R-:W-:Y:S11]  /*1190*/  BRA `(.L_x_656) ;  /* 0x0000000000107947 */ /* 0x000ff60003800000 */
.L_x_655:
[----:B------:R-:W-:-:S11]  /*11a0*/  UISETP.NE.AND UP0, UPT, UR5, 0x1, UPT ;  /* 0x000000010500788c */ /* 0x000fd6000bf05270 */
[----:B------:R-:W-:Y:S02]  /*11b0*/  @UP0 ULDC.64 UR12, c[0x0][0x9e8] ;  /* 0x00027a00000c0ab9 */ /* 0x000fe40000000a00 */
[----:B------:R-:W-:-:S04]  /*11c0*/  UIMAD.WIDE.U32 UR6, UR4, UR12, URZ ;  /* 0x0000000c040672a5 */ /* 0x000fc8000f8e003f */
[----:B------:R-:W-:-:S12]  /*11d0*/  @UP0 USHF.R.U32.HI UR4, URZ, UR13, UR7 ;  /* 0x0000000d3f040299 */ /* 0x000fd80008011607 */
.L_x_656:
[----:B------:R-:W-:-:S06]  /*11e0*/  UIMAD UR4, UR4, UR5, UR5 ;  /* 0x00000005040472a4 */ /* 0x000fcc000f8e0205 */
[----:B------:R-:W-:-:S07]  /*11f0*/  VIMNMX R0, R0, UR4, PT ;  /* 0x0000000400007c48 */ /* 0x000fce000bfe0100 */
.L_x_654:
[----:B------:R-:W-:Y:S01]  /*1200*/  UIMAD UR4, UR47, UR10, 0x7f ;  /* 0x0000007f2f0474a4 */ /* 0x000fe2000f8e020a */
[----:B------:R-:W-:Y:S01]  /*1210*/  VIADD R0, R0, 0x7f ;  /* 0x0000007f00007836 */ /* 0x000fe20000000000 */
[----:B------:R-:W-:Y:S02]  /*1220*/  UIADD3 UR7, UR42, -UR9, URZ ;  /* 0x800000092a077290 */ /* 0x000fe4000fffe03f */
[----:B------:R-:W-:Y:S02]  /*1230*/  USHF.R.S32.HI UR6, URZ, 0x1f, UR4 ;  /* 0x0000001f3f067899 */ /* 0x000fe40008011404 */
[----:B------:R-:W-:Y:S01]  /*1240*/  SHF.R.S32.HI R3, RZ, 0x1f, R0 ;  /* 0x0000001fff037819 */ /* 0x000fe20000011400 */
[----:B------:R-:W-:Y:S02]  /*1250*/  UIMAD UR7, UR47, UR10, UR7 ;  /* 0x0000000a2f0772a4 */ /* 0x000fe4000f8e0207 */
[----:B------:R-:W-:Y:S01]  /*1260*/  ULEA.HI UR6, UR6, UR4, URZ, 0x7 ;  /* 0x0000000406067291 */ /* 0x000fe2000f8f383f */
[----:B------:R-:W-:Y:S01]  /*1270*/  LEA.HI R3, R3, R0, RZ, 0x7 ;  /* 0x0000000003037211 */ /* 0x000fe200078f38ff */
[----:B------:R-:W-:-:S02]  /*1280*/  ULDC UR8, c[0x0][0x9dc] ;  /* 0x0002770000087ab9 */ /* 0x000fc40000000800 */
[----:B------:R-:W-:Y:S01]  /*1290*/  USHF.R.S32.HI UR6, URZ, 0x7, UR6 ;  /* 0x000000073f067899 */ /* 0x000fe20008011406 */
[----:B------:R-:W-:Y:S01]  /*12a0*/  SHF.R.S32.HI R3, RZ, 0x7, R3 ;  /* 0x00000007ff037819 */ /* 0x000fe20000011403 */
[----:B------:R-:W-:-:S04]  /*12b0*/  UIADD3 UR8, UR7, -UR8, URZ ;  /* 0x8000000807087290 */ /* 0x000fc8000fffe03f */
[----:B------:R-:W-:Y:S01]  /*12c0*/  VIMNMX R88, R3, UR6, PT ;  /* 0x0000000603587c48 */ /* 0x000fe2000bfe0100 */
[----:B------:R-:W-:Y:S07]  /*12d0*/  @!P1 BRA `(.L_x_657) ;  /* 0x0000000000489947 */ /* 0x000fee0003800000 */
[----:B------:R-:W-:Y:S02]  /*12e0*/  UMOV UR4, UR7 ;  /* 0x0000000700047c82 */ /* 0x000fe40008000000 */
[----:B------:R-:W-:-:S06]  /*12f0*/  UISETP.GT.AND UP0, UPT, UR4, -0x1, UPT ;  /* 0xffffffff0400788c */ /* 0x000fcc000bf04270 */
[----:B------:R-:W-:-:S13]  /*1300*/  PLOP3.LUT P0, PT, PT, PT, UP0, 0x80, 0x0 ;  /* 0x000000000000781c */ /* 0x000fda0003f0f008 */
[----:B------:R-:W-:Y:S05]  /*1310*/  @P0 BRA `(.L_x_658) ;  /* 0x00000000001c0947 */ /* 0x000fea0003800000 */
[----:B------:R-:W-:Y:S02]  /*1320*/  UISETP.NE.AND UP0, UPT, UR5, 0x1, UPT ;  /* 0x000000010500788c */ /* 0x000fe4000bf05270 */
[----:B------:R-:W-:-:S09]  /*1330*/  ULOP3.LUT UR4, URZ, UR4, URZ, 0x33, !UPT ;  /* 0x000000043f047292 */ /* 0x000fd2000f8e333f */
[----:B------:R-:W-:Y:S02]  /*1340*/  @UP0 ULDC.64 UR10, c[0x0][0x9e8] ;  /* 0x00027a00000a0ab9 */ /* 0x000fe40000000a00 */
[----:B------:R-:W-:-:S04]  /*1350*/  UIMAD.WIDE.U32 UR6, UR4, UR10, URZ ;  /* 0x0000000a040672a5 */ /* 0x000fc8000f8e003f */
[----:B------:R-:W-:-:S04]  /*1360*/  @UP0 USHF.R.U32.HI UR4, URZ, UR11, UR7 ;  /* 0x0000000b3f040299 */ /* 0x000fc80008011607 */
[----:B------:R-:W-:Y:S01]  /*1370*/  ULOP3.LUT UR4, URZ, UR4, URZ, 0x33, !UPT ;  /* 0x000000043f047292 */ /* 0x000fe2000f8e333f */
[----:B------:R-:W-:Y:S11]  /*1380*/  BRA `(.L_x_659) ;  /* 0x0000000000107947 */ /* 0x000ff60003800000 */
.L_x_658:
[----:B------:R-:W-:-:S11]  /*1390*/  UISETP.NE.AND UP0, UPT, UR5, 0x1, UPT ;  /* 0x000000010500788c */ /* 0x000fd6000bf05270 */
[----:B------:R-:W-:Y:S02]  /*13a0*/  @UP0 ULDC.64 UR10, c[0x0][0x9e8] ;  /* 0x00027a00000a0ab9 */ /* 0x000fe40000000a00 */
[----:B------:R-:W-:-:S04]  /*13b0*/  UIMAD.WIDE.U32 UR6, UR4, UR10, URZ ;  /* 0x0000000a040672a5 */ /* 0x000fc8000f8e003f */
[----:B------:R-:W-:-:S12]  /*13c0*/  @UP0 USHF.R.U32.HI UR4, URZ, UR11, UR7 ;  /* 0x0000000b3f040299 */ /* 0x000fd80008011607 */
.L_x_659:
[----:B------:R-:W-:-:S04]  /*13d0*/  UIMAD UR4, UR4, UR5, URZ ;  /* 0x00000005040472a4 */ /* 0x000fc8000f8e023f */
[----:B------:R-:W-:-:S04]  /*13e0*/  UISETP.LT.AND UP0, UPT, UR8, UR4, UPT ;  /* 0x000000040800728c */ /* 0x000fc8000bf01270 */
[----:B------:R-:W-:-:S12]  /*13f0*/  USEL UR8, UR8, UR4, !UP0 ;  /* 0x0000000408087287 */ /* 0x000fd8000c000000 */
.L_x_657:
[----:B------:R-:W-:Y:S01]  /*1400*/  USHF.R.S32.HI UR4, URZ, 0x1f, UR8 ;  /* 0x0000001f3f047899 */ /* 0x000fe20008011408 */
[----:B------:R-:W-:Y:S01]  /*1410*/  PLOP3.LUT P0, PT, PT, PT, PT, 0x80, 0x0 ;  /* 0x000000000000781c */ /* 0x000fe20003f0f070 */
[----:B------:R-:W-:Y:S01]  /*1420*/  IMAD.MOV.U32 R3, RZ, RZ, RZ ;  /* 0x000000ffff037224 */ /* 0x000fe200078e00ff */
[----:B------:R-:W-:Y:S01]  /*1430*/  CS2R R118, SRZ ;  /* 0x0000000000767805 */ /* 0x000fe2000001ff00 */
[----:B------:R-:W-:Y:S01]  /*1440*/  ULEA.HI UR4, UR4, UR8, URZ, 0x7 ;  /* 0x0000000804047291 */ /* 0x000fe2000f8f383f */
[----:B------:R-:W-:Y:S01]  /*1450*/  IMAD.MOV.U32 R15, RZ, RZ, RZ ;  /* 0x000000ffff0f7224 */ /* 0x000fe200078e00ff */
[----:B------:R-:W-:Y:S02]  /*1460*/  CS2R R116, SRZ ;  /* 0x0000000000747805 */ /* 0x000fe4000001ff00 */
[----:B------:R-:W-:Y:S01]  /*1470*/  CS2R R114, SRZ ;  /* 0x0000000000727805 */ /* 0x000fe2000001ff00 */
[----:B------:R-:W-:Y:S01]  /*1480*/  USHF.R.S32.HI UR4, URZ, 0x7, UR4 ;  /* 0x000000073f047899 */ /* 0x000fe20008011404 */
[----:B------:R-:W-:-:S02]  /*1490*/  CS2R R112, SRZ ;  /* 0x0000000000707805 */ /* 0x000fc4000001ff00 */
[----:B------:R-:W-:Y:S02]  /*14a0*/  CS2R R110, SRZ ;  /* 0x00000000006e7805 */ /* 0x000fe4000001ff00 */
[----:B------:R-:W-:Y:S01]  /*14b0*/  CS2R R108, SRZ ;  /* 0x00000000006c7805 */ /* 0x000fe2000001ff00 */
[----:B------:R-:W-:Y:S01]  /*14c0*/  UISETP.LT.AND UP0, UPT, URZ, UR4, UPT ;  /* 0x000000043f00728c */ /* 0x000fe2000bf01270 */
[----:B------:R-:W-:Y:S02]  /*14d0*/  CS2R R106, SRZ ;  /* 0x00000000006a7805 */ /* 0x000fe4000001ff00 */
[----:B------:R-:W-:Y:S02]  /*14e0*/  CS2R R104, SRZ ;  /* 0x0000000000687805 */ /* 0x000fe4000001ff00 */
[----:B------:R-:W-:Y:S01]  /*14f0*/  CS2R R102, SRZ ;  /* 0x0000000000667805 */ /* 0x000fe2000001ff00 */
[----:B------:R-:W-:Y:S01]  /*1500*/  USEL UR45, URZ, UR4, !UP0 ;  /* 0x000000043f2d7287 */ /* 0x000fe2000c000000 */
[----:B------:R-:W-:-:S02]  /*1510*/  CS2R R100, SRZ ;  /* 0x0000000000647805 */ /* 0x000fc4000001ff00 */
[----:B------:R-:W-:Y:S02]  /*1520*/  CS2R R98, SRZ ;  /* 0x0000000000627805 */ /* 0x000fe4000001ff00 */
[----:B------:R-:W-:Y:S02]  /*1530*/  CS2R R96, SRZ ;  /* 0x0000000000607805 */ /* 0x000fe4000001ff00 */
[----:B------:R-:W-:Y:S01]  /*1540*/  CS2R R6, SRZ ;  /* 0x0000000000067805 */ /* 0x000fe2000001ff00 */
[----:B------:R-:W-:Y:S01]  /*1550*/  IMAD.MOV.U32 R94, RZ, RZ, RZ ;  /* 0x000000ffff5e7224 */ /* 0x000fe200078e00ff */
[----:B------:R-:W-:Y:S01]  /*1560*/  ISETP.GT.AND P1, PT, R88, UR45, PT ;  /* 0x0000002d58007c0c */ /* 0x000fe2000bf24270 */
[----:B------:R-:W-:Y:S01]  /*1570*/  IMAD.MOV.U32 R9, RZ, RZ, RZ ;  /* 0x000000ffff097224 */ /* 0x000fe200078e00ff */
[----:B------:R-:W-:Y:S01]  /*1580*/  CS2R R90, SRZ ;  /* 0x00000000005a7805 */ /* 0x000fe2000001ff00 */
[----:B------:R-:W-:Y:S02]  /*1590*/  IMAD.MOV.U32 R89, RZ, RZ, RZ ;  /* 0x000000ffff597224 */ /* 0x000fe400078e00ff */
[----:B------:R-:W-:-:S08]  /*15a0*/  IMAD.MOV.U32 R0, RZ, RZ, RZ ;  /* 0x000000ffff007224 */ /* 0x000fd000078e00ff */
[----:B------:R-:W-:Y:S05]  /*15b0*/  @!P1 BRA `(.L_x_660) ;  /* 0x000000b4000c9947 */ /* 0x000fea0003800000 */
[----:B------:R-:W-:-:S05]  /*15c0*/  VIADD R0, R2, 0xffffff80 ;  /* 0xffffff8002007836 */ /* 0x000fca0000000000 */
[----:B------:R-:W-:-:S04]  /*15d0*/  SHF.R.S32.HI R3, RZ, 0x1f, R0 ;  /* 0x0000001fff037819 */ /* 0x000fc80000011400 */
[----:B------:R-:W-:-:S04]  /*15e0*/  LEA.HI R3, R3, R0, RZ, 0x7 ;  /* 0x0000000003037211 */ /* 0x000fc800078f38ff */
[----:B------:R-:W-:-:S06]  /*15f0*/  SHF.R.S32.HI R3, RZ, 0x7, R3 ;  /* 0x00000007ff037819 */ /* 0x000fcc0000011403 */
[----:B------:R-:W1:Y:S02]  /*1600*/  SHFL.IDX PT, R3, R3, RZ, 0x1f ;  /* 0x00001fff03037589 */ /* 0x000e6400000e0000 */
[----:B-1----:R-:W-:-:S13]  /*1610*/  R2UR UR41, R3 ;  /* 0x00000000032972ca */ /* 0x002fda00000e0000 */
[----:B------:R-:W-:Y:S02]  /*1620*/  UIMAD.WIDE UR4, UR41, 0x55555556, URZ ;  /* 0x55555556290478a5 */ /* 0x000fe4000f8e023f */
[----:B------:R-:W-:Y:S02]  /*1630*/  UIADD3 UR4, UR40, 0x8400, URZ ;  /* 0x0000840028047890 */ /* 0x000fe4000fffe03f */
[----:B------:R-:W-:Y:S02]  /*1640*/  ULEA.HI UR5, UR5, UR5, URZ, 0x1 ;  /* 0x0000000505057291 */ /* 0x000fe4000f8f083f */
[----:B------:R-:W-:Y:S02]  /*1650*/  ULOP3.LUT UP0, URZ, UR4, 0x3ff, URZ, 0xc0, !UPT ;  /* 0x000003ff043f7892 */ /* 0x000fe4000f80c03f */
[----:B------:R-:W-:-:S04]  /*1660*/  UIMAD UR5, UR5, -0x3, UR41 ;  /* 0xfffffffd050578a4 */ /* 0x000fc8000f8e0229 */
[----:B------:R-:W-:Y:S01]  /*1670*/  PLOP3.LUT P0, PT, PT, PT, UP0, 0x80, 0x0 ;  /* 0x000000000000781c */ /* 0x000fe20003f0f008 */
[----:B------:R-:W-:-:S04]  /*1680*/  ULEA UR5, UR5, UR4, 0xd ;  /* 0x0000000405057291 */ /* 0x000fc8000f8e683f */
[----:B------:R-:W-:-:S04]  /*1690*/  USHF.R.U32.HI UR5, URZ, 0x4, UR5 ;  /* 0x000000043f057899 */ /* 0x000fc80008011605 */
[----:B------:R-:W-:-:S04]  /*16a0*/  ULOP3.LUT UR52, UR5, 0x3fff, URZ, 0xc0, !UPT ;  /* 0x00003fff05347892 */ /* 0x000fc8000f8ec03f */
[----:B------:R-:W-:Y:S08]  /*16b0*/  @!P0 BRA `(.L_x_661) ;  /* 0x0000000000408947 */ /* 0x000ff00003800000 */
        /* <DEDUP_REMOVED lines=16> */
.L_x_661:
[----:B------:R-:W-:Y:S01]  /*17c0*/  ULEA.HI UR4, UR36, UR36, URZ, 0x1 ;  /* 0x0000002424047291 */ /* 0x000fe2000f8f083f */
[----:B------:R-:W-:-:S03]  /*17d0*/  IMAD.U32 R3, RZ, RZ, UR46 ;  /* 0x0000002eff037e24 */ /* 0x000fc6000f8e00ff */
[----:B------:R-:W-:Y:S02]  /*17e0*/  ULOP3.LUT UR4, UR4, 0xfffffffe, URZ, 0xc0, !UPT ;  /* 0xfffffffe04047892 */ /* 0x000fe4000f8ec03f */
[----:B------:R-:W-:Y:S02]  /*17f0*/  ISETP.NE.AND P0, PT, R3, 0x3, PT ;  /* 0x000000030300780c */ /* 0x000fe40003f05270 */
[----:B------:R-:W-:-:S06]  /*1800*/  UIADD3 UR4, UR36, -UR4, URZ ;  /* 0x8000000424047290 */ /* 0x000fcc000fffe03f */
[----:B------:R-:W-:-:S05]  /*1810*/  IMAD.U32 R0, RZ, RZ, UR4 ;  /* 0x00000004ff007e24 */ /* 0x000fca000f8e00ff */
[----:B------:R-:W-:-:S04]  /*1820*/  SHF.L.U32 R0, R0, 0x1f, RZ ;  /* 0x0000001f00007819 */ /* 0x000fc800000006ff */
[----:B------:R-:W1:Y:S02]  /*1830*/  SYNCS.PHASECHK.TRANS64.TRYWAIT P1, [UR40+0x16800], R0 ;  /* 0x01680000ff0075a7 */ /* 0x000e640008020168 */
[----:B-1----:R-:W-:Y:S05]  /*1840*/  @!P1 BRA `(.L_x_662) ;  /* 0x000000ec003c9947 */ /* 0x002fea0003800000 */
.L_x_809:
[----:B------:R-:W-:Y:S05]  /*1850*/  @!P0 BRA `(.L_x_663) ;  /* 0x0000000000048947 */ /* 0x000fea0003800000 */
[----:B------:R-:W-:Y:S01]  /*1860*/  BPT.TRAP 0x1 ;  /* 0x000000040000795c */ /* 0x000fe20000300000 */
.L_x_663:
[----:B------:R-:W-:Y:S02]  /*1870*/  IMAD.U32 R5, RZ, RZ, UR39 ;  /* 0x00000027ff057e24 */ /* 0x000fe4000f8e00ff */
[----:B-1----:R-:W-:-:S03]  /*1880*/  IMAD.U32 R0, RZ, RZ, UR37 ;  /* 0x00000025ff007e24 */ /* 0x002fc6000f8e00ff */
[----:B------:R-:W-:Y:S02]  /*1890*/  LEA R5, R5, UR40, 0x3 ;  /* 0x0000002805057c11 */ /* 0x000fe4000f8e18ff */
[----:B------:R-:W-:-:S04]  /*18a0*/  SHF.L.U32 R0, R0, 0x1f, RZ ;  /* 0x0000001f00007819 */ /* 0x000fc800000006ff */
[----:B------:R1:W2:Y:S01]  /*18b0*/  SYNCS.PHASECHK.TRANS64.TRYWAIT P2, [R5+URZ+0x16830], R0 ;  /* 0x01683000050075a7 */ /* 0x0002a2000804017f */
[----:B------:R-:W-:Y:S05]  /*18c0*/  @!P0 BRA `(.L_x_664) ;  /* 0x0000000000048947 */ /* 0x000fea0003800000 */
[----:B------:R-:W-:Y:S01]  /*18d0*/  BPT.TRAP 0x1 ;  /* 0x000000040000795c */ /* 0x000fe20000300000 */
.L_x_664:
[----:B------:R-:W-:Y:S01]  /*18e0*/  LOP3.LUT P1, RZ, R2, 0x7f, RZ, 0xc0, !PT ;  /* 0x0000007f02ff7812 */ /* 0x000fe2000782c0ff */
[----:B--2---:R-:W-:-:S12]  /*18f0*/  @P2 BRA `(.L_x_665) ;  /* 0x0000000000082947 */ /* 0x004fd80003800000 */
[----:B------:R-:W2:Y:S02]  /*1900*/  SYNCS.PHASECHK.TRANS64.TRYWAIT P2, [R5+URZ+0x16830], R0 ;  /* 0x01683000050075a7 */ /* 0x000ea4000804017f */
[----:B--2---:R-:W-:Y:S05]  /*1910*/  @!P2 BRA `(.L_x_666) ;  /* 0x000000ec0020a947 */ /* 0x004fea0003800000 */
.L_x_665:
[----:B------:R-:W-:Y:S05]  /*1920*/  WARPSYNC.ALL ;  /* 0x0000000000007948 */ /* 0x000fea0003800000 */
[----:B------:R-:W-:Y:S01]  /*1930*/  UIADD3 UR4, UR40, 0xe400, URZ ;  /* 0x0000e40028047890 */ /* 0x000fe2000fffe03f */
[----:B------:R-:W-:Y:S01]  /*1940*/  WARPGROUP.ARRIVE ;  /* 0x00000000000079c5 */ /* 0x000fe20000000000 */
[----:B------:R-:W-:Y:S01]  /*1950*/  ULOP3.LUT UR16, UR52, 0x10000, URZ, 0xfc, !UPT ;  /* 0x0001000034107892 */ /* 0x000fe2000f8efc3f */
[----:B------:R-:W3:Y:S01]  /*1960*/  LDC R4, c[0x0][0x2e0] ;  /* 0x0000b800ff047b82 */ /* 0x000ee20000000800 */
[----:B------:R-:W-:Y:S01]  /*1970*/  USHF.R.U32.HI UR4, URZ, 0x4, UR4 ;  /* 0x000000043f047899 */ /* 0x000fe20008011604 */
[----:B------:R-:W-:Y:S01]  /*1980*/  IMAD.MOV.U32 R3, RZ, RZ, -0x80 ;  /* 0xffffff80ff037424 */ /* 0x000fe200078e00ff */
[----:B------:R-:W-:Y:S01]  /*1990*/  UMOV UR17, 0x40000040 ;  /* 0x4000004000117882 */ /* 0x000fe20000000000 */
[----:B------:R-:W-:Y:S01]  /*19a0*/  UMOV UR19, 0x40000040 ;  /* 0x4000004000137882 */ /* 0x000fe20000000000 */
[----:B------:R-:W-:Y:S01]  /*19b0*/  ULOP3.LUT UR4, UR4, 0x3fff, URZ, 0xc0, !UPT ;  /* 0x00003fff04047892 */ /* 0x000fe2000f8ec03f */
[----:B-12---:R-:W-:Y:S01]  /*19c0*/  @!P1 VIADD R0, R5, 0x16840 ;  /* 0x0001684005009836 */ /* 0x006fe20000000000 */
[----:B------:R-:W-:Y:S01]  /*19d0*/  UMOV UR5, 0x40000040 ;  /* 0x4000004000057882 */ /* 0x000fe20000000000 */
[----:B------:R-:W-:Y:S01]  /*19e0*/  UMOV UR7, 0x40000040 ;  /* 0x4000004000077882 */ /* 0x000fe20000000000 */
[----:B------:R-:W-:Y:S01]  /*19f0*/  ULOP3.LUT UR20, UR4, 0x10000, URZ, 0xfc, !UPT ;  /* 0x0001000004147892 */ /* 0x000fe2000f8efc3f */
[----:B------:R-:W1:Y:S01]  /*1a00*/  LDC R7, c[0x0][0x288] ;  /* 0x0000a200ff077b82 */ /* 0x000e620000000800 */
[----:B------:R-:W-:Y:S01]  /*1a10*/  UIADD3 UR4, UR16, 0x2, URZ ;  /* 0x0000000210047890 */ /* 0x000fe2000fffe03f */
[C---:B------:R-:W-:Y:S01]  /*1a20*/  IMAD R11, R88.reuse, R3, 0x80 ;  /* 0x00000080580b7424 */ /* 0x040fe200078e0203 */
[----:B------:R-:W-:Y:S01]  /*1a30*/  ULEA UR18, UR39, UR20, 0xa ;  /* 0x0000001427127291 */ /* 0x000fe2000f8e503f */
[----:B------:R-:W-:Y:S01]  /*1a40*/  @!P1 PRMT R0, RZ, 0x654, R0 ;  /* 0x00000654ff009816 */ /* 0x000fe20000000000 */
[----:B------:R-:W-:Y:S01]  /*1a50*/  UIADD3 UR8, UR16, 0x4, URZ ;  /* 0x0000000410087890 */ /* 0x000fe2000fffe03f */
[----:B------:R-:W-:Y:S01]  /*1a60*/  LEA R9, R88, 0xffffff80, 0x7 ;  /* 0xffffff8058097811 */ /* 0x000fe200078e38ff */
[----:B------:R-:W-:-:S02]  /*1a70*/  UIADD3 UR6, UR18, 0x2, URZ ;  /* 0x0000000212067890 */ /* 0x000fc4000fffe03f */
[----:B------:R-:W-:Y:S01]  /*1a80*/  UIADD3 UR10, UR18, 0x4, URZ ;  /* 0x00000004120a7890 */ /* 0x000fe2000fffe03f */
[----:B------:R-:W-:Y:S02]  /*1a90*/  UMOV UR9, 0x40000040 ;  /* 0x4000004000097882 */ /* 0x000fe40000000000 */
[----:B------:R-:W-:Y:S01]  /*1aa0*/  HGMMA.64x128x16.F32.BF16 R24, gdesc[UR16], RZ, !UPT, gsb0 ;  /* 0x01e00000101879f0 */ /* 0x000fe2000c0018ff */
[----:B------:R-:W-:Y:S01]  /*1ab0*/  UMOV UR11, 0x40000040 ;  /* 0x40000040000b7882 */ /* 0x000fe20000000000 */
[----:B------:R-:W-:Y:S01]  /*1ac0*/  UIADD3 UR12, UR16, 0x6, URZ ;  /* 0x00000006100c7890 */ /* 0x000fe2000fffe03f */
[----:B---3--:R-:W-:Y:S01]  /*1ad0*/  IMAD R6, R4, UR47, R11 ;  /* 0x0000002f04067c24 */ /* 0x008fe2000f8e020b */
[----:B------:R-:W-:Y:S01]  /*1ae0*/  UIADD3 UR14, UR18, 0x6, URZ ;  /* 0x00000006120e7890 */ /* 0x000fe2000fffe03f */
[----:B------:R-:W-:Y:S01]  /*1af0*/  UMOV UR13, 0x40000040 ;  /* 0x40000040000d7882 */ /* 0x000fe20000000000 */
[----:B------:R-:W-:Y:S01]  /*1b00*/  UMOV UR15, 0x40000040 ;  /* 0x40000040000f7882 */ /* 0x000fe20000000000 */
[----:B------:R-:W-:Y:S01]  /*1b10*/  ULDC UR23, c[0x0][0x9dc] ;  /* 0x0002770000177ab9 */ /* 0x000fe20000000800 */
[----:B------:R-:W-:Y:S01]  /*1b20*/  IMAD R8, R17, -0x2, R6 ;  /* 0xfffffffe11087824 */ /* 0x000fe200078e0206 */
[----:B------:R-:W-:-:S02]  /*1b30*/  WARPGROUP.DEPBAR.LE gsb0, 0x0 ;  /* 0x00008000000079c5 */ /* 0x000fc40000010000 */
[----:B------:R-:W-:-:S06]  /*1b40*/  WARPGROUP.ARRIVE ;  /* 0x00000000000079c5 */ /* 0x000fcc0000000000 */
[----:B------:R-:W-:Y:S01]  /*1b50*/  HGMMA.64x128x16.F32.BF16 R24, gdesc[UR4], R24, gsb0 ;  /* 0x01e00000041879f0 */ /* 0x000fe20008001818 */
[----:B------:R-:W-:Y:S02]  /*1b60*/  ULDC.64 UR6, c[0x0][0x9e0] ;  /* 0x0002780000067ab9 */ /* 0x000fe40000000a00 */
[----:B------:R-:W-:-:S06]  /*1b70*/  UISETP.GE.AND UP0, UPT, UR7, 0x1, UPT ;  /* 0x000000010700788c */ /* 0x000fcc000bf06270 */
[----:B------:R-:W-:Y:S01]  /*1b80*/  PLOP3.LUT P2, PT, PT, PT, UP0, 0x40, 0x0 ;  /* 0x000000000000781c */ /* 0x000fe20003f4e808 */
[----:B------:R-:W-:Y:S02]  /*1b90*/  WARPGROUP.DEPBAR.LE gsb0, 0x0 ;  /* 0x00008000000079c5 */ /* 0x000fe40000010000 */
[----:B------:R-:W-:-:S06]  /*1ba0*/  WARPGROUP.ARRIVE ;  /* 0x00000000000079c5 */ /* 0x000fcc0000000000 */
[----:B------:R-:W-:Y:S01]  /*1bb0*/  HGMMA.64x128x16.F32.BF16 R24, gdesc[UR8], R24, gsb0 ;  /* 0x01e00000081879f0 */ /* 0x000fe20008001818 */
[----:B------:R-:W-:Y:S02]  /*1bc0*/  ULOP3.LUT UR10, URZ, UR23, URZ, 0x33, !UPT ;  /* 0x000000173f0a7292 */ /* 0x000fe4000f8e333f */
[----:B------:R-:W-:Y:S02]  /*1bd0*/  WARPGROUP.DEPBAR.LE gsb0, 0x0 ;  /* 0x00008000000079c5 */ /* 0x000fe40000010000 */
[----:B------:R-:W-:-:S07]  /*1be0*/  WARPGROUP.ARRIVE ;  /* 0x00000000000079c5 */ /* 0x000fce0000000000 */
[----:B------:R-:W-:Y:S03]  /*1bf0*/  HGMMA.64x128x16.F32.BF16 R24, gdesc[UR12], R24, gsb0 ;  /* 0x01e000000c1879f0 */ /* 0x000fe60008001818 */
[----:B------:R-:W-:Y:S02]  /*1c00*/  WARPGROUP.DEPBAR.LE gsb0, 0x0 ;  /* 0x00008000000079c5 */ /* 0x000fe40000010000 */
[----:B------:R1:W-:Y:S02]  /*1c10*/  @!P1 SYNCS.ARRIVE.TRANS64.RED.A1T0 RZ, [R0+URZ], RZ ;  /* 0x000000ff00ff99a7 */ /* 0x0003e4000810043f */
[----:B-1----:R-:W-:-:S05]  /*1c20*/  IADD3 R0, R6, 0x1, -R7 ;  /* 0x0000000106007810 */ /* 0x002fca0007ffe807 */
[----:B------:R-:W-:Y:S02]  /*1c30*/  IMAD R3, R17, -0x2, R0 ;  /* 0xfffffffe11037824 */ /* 0x000fe400078e0200 */
[----:B------:R-:W-:Y:S02]  /*1c40*/  VIADD R0, R18, UR42 ;  /* 0x0000002a12007c36 */ /* 0x000fe40008000000 */
[C---:B------:R-:W-:Y:S02]  /*1c50*/  VIADD R13, R3.reuse, UR6 ;  /* 0x00000006030d7c36 */ /* 0x040fe40008000000 */
[----:B------:R-:W-:-:S03]  /*1c60*/  VIADD R10, R3, UR10 ;  /* 0x0000000a030a7c36 */ /* 0x000fc60008000000 */
[----:B------:R-:W-:Y:S01]  /*1c70*/  VIADDMNMX R3, R0, R13, R8, PT ;  /* 0x0000000d00037246 */ /* 0x000fe20003800108 */
[----:B------:R-:W-:Y:S01]  /*1c80*/  IMAD.IADD R5, R10, 0x1, R0 ;  /* 0x000000010a057824 */ /* 0x000fe200078e0200 */
[----:B------:R-:W-:Y:S06]  /*1c90*/  @P2 BRA `(.L_x_667) ;  /* 0x00000000005c2947 */ /* 0x000fec0003800000 */
[----:B------:R-:W-:Y:S01]  /*1ca0*/  IMAD R6, R4, UR47, R0 ;  /* 0x0000002f04067c24 */ /* 0x000fe2000f8e0200 */
[----:B------:R-:W-:Y:S03]  /*1cb0*/  BSSY B0, `(.L_x_668) ;  /* 0x0000011000007945 */ /* 0x000fe60003800000 */
[----:B------:R-:W-:-:S05]  /*1cc0*/  IMAD.IADD R6, R6, 0x1, -R7 ;  /* 0x0000000106067824 */ /* 0x000fca00078e0a07 */
[----:B------:R-:W-:-:S13]  /*1cd0*/  ISETP.GT.AND P2, PT, R6, -0x1, PT ;  /* 0xffffffff0600780c */ /* 0x000fda0003f44270 */
[----:B------:R-:W-:Y:S05]  /*1ce0*/  @P2 BRA `(.L_x_669) ;  /* 0x0000000000202947 */ /* 0x000fea0003800000 */
[----:B------:R-:W-:Y:S01]  /*1cf0*/  UISETP.NE.AND UP1, UPT, UR7, 0x1, UPT ;  /* 0x000000010700788c */ /* 0x000fe2000bf25270 */
[----:B------:R-:W-:-:S05]  /*1d00*/  LOP3.LUT R6, RZ, R6, RZ, 0x33, !PT ;  /* 0x00000006ff067212 */ /* 0x000fca00078e33ff */
[----:B------:R-:W-:-:S05]  /*1d10*/  PLOP3.LUT P2, PT, PT, PT, UP1, 0x80, 0x0 ;  /* 0x000000000000781c */ /* 0x000fca0003f4f018 */
[----:B------:R-:W-:-:S08]  /*1d20*/  @UP1 ULDC.64 UR10, c[0x0][0x9e8] ;  /* 0x00027a00000a1ab9 */ /* 0x000fd00000000a00 */
[----:B------:R-:W-:-:S05]  /*1d30*/  @P2 IMAD.HI.U32 R12, R6, UR10, RZ ;  /* 0x0000000a060c2c27 */ /* 0x000fca000f8e00ff */
[----:B------:R-:W-:-:S04]  /*1d40*/  @P2 SHF.R.U32.HI R6, RZ, UR11, R12 ;  /* 0x0000000bff062c19 */ /* 0x000fc8000801160c */
[----:B------:R-:W-:Y:S01]  /*1d50*/  LOP3.LUT R6, RZ, R6, RZ, 0x33, !PT ;  /* 0x00000006ff067212 */ /* 0x000fe200078e33ff */
[----:B------:R-:W-:Y:S06]  /*1d60*/  BRA `(.L_x_670) ;  /* 0x0000000000147947 */ /* 0x000fec0003800000 */
.L_x_669:
[----:B------:R-:W-:-:S06]  /*1d70*/  UISETP.NE.AND UP1, UPT, UR7, 0x1, UPT ;  /* 0x000000010700788c */ /* 0x000fcc000bf25270 */
[----:B------:R-:W-:-:S05]  /*1d80*/  PLOP3.LUT P2, PT, PT, PT, UP1, 0x80, 0x0 ;  /* 0x000000000000781c */ /* 0x000fca0003f4f018 */
[----:B------:R-:W-:-:S08]  /*1d90*/  @UP1 ULDC.64 UR10, c[0x0][0x9e8] ;  /* 0x00027a00000a1ab9 */ /* 0x000fd00000000a00 */
[----:B------:R-:W-:-:S05]  /*1da0*/  @P2 IMAD.HI.U32 R12, R6, UR10, RZ ;  /* 0x0000000a060c2c27 */ /* 0x000fca000f8e00ff */
[----:B------:R-:W-:-:S07]  /*1db0*/  @P2 SHF.R.U32.HI R6, RZ, UR11, R12 ;  /* 0x0000000bff062c19 */ /* 0x000fce000801160c */
.L_x_670:
[----:B------:R-:W-:Y:S05]  /*1dc0*/  BSYNC B0 ;  /* 0x0000000000007941 */ /* 0x000fea0003800000 */
.L_x_668:
[----:B------:R-:W-:-:S04]  /*1dd0*/  IMAD R6, R6, UR7, -R9 ;  /* 0x0000000706067c24 */ /* 0x000fc8000f8e0a09 */
[----:B------:R-:W-:-:S05]  /*1de0*/  IMAD R6, R17, -0x2, R6 ;  /* 0xfffffffe11067824 */ /* 0x000fca00078e0206 */
[----:B------:R-:W-:Y:S02]  /*1df0*/  VIMNMX R5, R5, R6, !PT ;  /* 0x0000000605057248 */ /* 0x000fe40007fe0100 */
[----:B------:R-:W-:-:S07]  /*1e00*/  VIADDMNMX R3, R6, UR7, R3, PT ;  /* 0x0000000706037c46 */ /* 0x000fce000b800103 */
.L_x_667:
[C---:B------:R-:W-:Y:S02]  /*1e10*/  ISETP.GE.AND P4, PT, R11.reuse, 0x9, PT ;  /* 0x000000090b00780c */ /* 0x040fe40003f86270 */
[C---:B------:R-:W-:Y:S02]  /*1e20*/  ISETP.GE.AND P2, PT, R11.reuse, 0x2, PT ;  /* 0x000000020b00780c */ /* 0x040fe40003f46270 */
[----:B------:R-:W-:Y:S02]  /*1e30*/  ISETP.GE.AND P5, PT, R11, 0xa, PT ;  /* 0x0000000a0b00780c */ /* 0x000fe40003fa6270 */
[----:B------:R-:W-:Y:S02]  /*1e40*/  LOP3.LUT R19, R19, 0xfffffffd, RZ, 0xc0, !PT ;  /* 0xfffffffd13137812 */ /* 0x000fe400078ec0ff */
[----:B------:R-:W-:-:S04]  /*1e50*/  ISETP.GT.AND P3, PT, R5, 0x1, !P2 ;  /* 0x000000010500780c */ /* 0x000fc80005764270 */
[----:B------:R-:W-:Y:S02]  /*1e60*/  ISETP.LT.OR P3, PT, R3, 0x2, P3 ;  /* 0x000000020300780c */ /* 0x000fe40001f61670 */
[----:B------:R-:W-:Y:S02]  /*1e70*/  @P4 LOP3.LUT R19, R19, 0x2, RZ, 0xfc, !PT ;  /* 0x0000000213134812 */ /* 0x000fe400078efcff */
[----:B------:R-:W-:Y:S02]  /*1e80*/  FSEL R25, R25, -INF , !P3 ;  /* 0xff80000019197808 */ /* 0x000fe40005800000 */
[----:B------:R-:W-:Y:S02]  /*1e90*/  LOP3.LUT R19, R19, 0xfffffffb, RZ, 0xc0, !PT ;  /* 0xfffffffb13137812 */ /* 0x000fe400078ec0ff */
[----:B------:R-:W-:Y:S02]  /*1ea0*/  ISETP.GT.AND P4, PT, R5, 0x8, !P4 ;  /* 0x000000080500780c */ /* 0x000fe40006784270 */
[----:B------:R-:W-:-:S02]  /*1eb0*/  @P5 LOP3.LUT R19, R19, 0x4, RZ, 0xfc, !PT ;  /* 0x0000000413135812 */ /* 0x000fc400078efcff */
[----:B------:R-:W-:Y:S02]  /*1ec0*/  ISETP.GT.AND P3, PT, R5, 0x9, !P5 ;  /* 0x000000090500780c */ /* 0x000fe40006f64270 */
[----:B------:R-:W-:Y:S02]  /*1ed0*/  ISETP.GE.AND P5, PT, R11, 0x11, PT ;  /* 0x000000110b00780c */ /* 0x000fe40003fa6270 */
[C---:B------:R-:W-:Y:S02]  /*1ee0*/  ISETP.LT.OR P4, PT, R3.reuse, 0x9, P4 ;  /* 0x000000090300780c */ /* 0x040fe40002781670 */
[----:B------:R-:W-:Y:S02]  /*1ef0*/  ISETP.LT.OR P3, PT, R3, 0xa, P3 ;  /* 0x0000000a0300780c */ /* 0x000fe40001f61670 */
[----:B------:R-:W-:Y:S02]  /*1f00*/  FSEL R28, R28, -INF , !P4 ;  /* 0xff8000001c1c7808 */ /* 0x000fe40006000000 */
[----:B------:R-:W-:-:S02]  /*1f10*/  ISETP.GE.AND P4, PT, R11, 0x12, PT ;  /* 0x000000120b00780c */ /* 0x000fc40003f86270 */
[----:B------:R-:W-:Y:S02]  /*1f20*/  LOP3.LUT R19, R19, 0xfffffff7, RZ, 0xc0, !PT ;  /* 0xfffffff713137812 */ /* 0x000fe400078ec0ff */
[----:B------:R-:W-:Y:S02]  /*1f30*/  FSEL R29, R29, -INF , !P3 ;  /* 0xff8000001d1d7808 */ /* 0x000fe40005800000 */
[----:B------:R-:W-:Y:S02]  /*1f40*/  ISETP.GT.AND P3, PT, R5, 0x10, !P5 ;  /* 0x000000100500780c */ /* 0x000fe40006f64270 */
[----:B------:R-:W-:Y:S02]  /*1f50*/  @P5 LOP3.LUT R19, R19, 0x8, RZ, 0xfc, !PT ;  /* 0x0000000813135812 */ /* 0x000fe400078efcff */
[----:B------:R-:W-:Y:S02]  /*1f60*/  ISETP.LT.OR P3, PT, R3, 0x11, P3 ;  /* 0x000000110300780c */ /* 0x000fe40001f61670 */
[----:B------:R-:W-:-:S02]  /*1f70*/  LOP3.LUT R19, R19, 0xfdffffff, RZ, 0xc0, !PT ;  /* 0xfdffffff13137812 */ /* 0x000fc400078ec0ff */
[----:B------:R-:W-:Y:S02]  /*1f80*/  FSEL R32, R32, -INF , !P3 ;  /* 0xff80000020207808 */ /* 0x000fe40005800000 */
[----:B------:R-:W-:Y:S02]  /*1f90*/  @P4 LOP3.LUT R19, R19, 0x2000000, RZ, 0xfc, !PT ;  /* 0x0200000013134812 */ /* 0x000fe400078efcff */
[----:B------:R-:W-:Y:S02]  /*1fa0*/  ISETP.GT.AND P3, PT, R5, 0x11, !P4 ;  /* 0x000000110500780c */ /* 0x000fe40006764270 */
[----:B------:R-:W-:Y:S02]  /*1fb0*/  ISETP.GE.AND P4, PT, R11, 0x19, PT ;  /* 0x000000190b00780c */ /* 0x000fe40003f86270 */
[----:B------:R-:W-:Y:S02]  /*1fc0*/  ISETP.LT.OR P3, PT, R3, 0x12, P3 ;  /* 0x000000120300780c */ /* 0x000fe40001f61670 */
[----:B------:R-:W-:-:S02]  /*1fd0*/  LOP3.LUT R19, R19, 0xfeffffff, RZ, 0xc0, !PT ;  /* 0xfeffffff13137812 */ /* 0x000fc400078ec0ff */
[----:B------:R-:W-:Y:S02]  /*1fe0*/  FSEL R33, R33, -INF , !P3 ;  /* 0xff80000021217808 */ /* 0x000fe40005800000 */
[----:B------:R-:W-:-:S04]  /*1ff0*/  ISETP.GT.AND P3, PT, R5, 0x18, !P4 ;  /* 0x000000180500780c */ /* 0x000fc80006764270 */
[----:B------:R-:W-:Y:S02]  /*2000*/  ISETP.LT.OR P3, PT, R3, 0x19, P3 ;  /* 0x000000190300780c */ /* 0x000fe40001f61670 */
[----:B------:R-:W-:Y:S02]  /*2010*/  @P4 LOP3.LUT R19, R19, 0x1000000, RZ, 0xfc, !PT ;  /* 0x0100000013134812 */ /* 0x000fe400078efcff */
[----:B------:R-:W-:Y:S02]  /*2020*/  ISETP.GE.AND P4, PT, R11, 0x1a, PT ;  /* 0x0000001a0b00780c */ /* 0x000fe40003f86270 */
[----:B------:R-:W-:Y:S02]  /*2030*/  LOP3.LUT R19, R19, 0xff7fffff, RZ, 0xc0, !PT ;  /* 0xff7fffff13137812 */ /* 0x000fe400078ec0ff */
[----:B------:R-:W-:Y:S02]  /*2040*/  FSEL R36, R36, -INF , !P3 ;  /* 0xff80000024247808 */ /* 0x000fe40005800000 */
[----:B------:R-:W-:-:S04]  /*2050*/  ISETP.GT.AND P3, PT, R5, 0x19, !P4 ;  /* 0x000000190500780c */ /* 0x000fc80006764270 */
[----:B------:R-:W-:-:S03]  /*2060*/  ISETP.LT.OR P3, PT, R3, 0x1a, P3 ;  /* 0x0000001a0300780c */ /* 0x000fc60001f61670 */
        /* <DEDUP_REMOVED lines=110> */
[----:B------:R-:W-:Y:S02]  /*2750*/  FSEL R73, R73, -INF , !P3 ;  /* 0xff80000049497808 */ /* 0x000fe40005800000 */
[----:B------:R-:W-:Y:S02]  /*2760*/  LOP3.LUT R19, R19, 0xffffffef, RZ, 0xc0, !PT ;  /* 0xffffffef13137812 */ /* 0x000fe400078ec0ff */
[----:B------:R-:W-:-:S04]  /*2770*/  ISETP.GT.AND P3, PT, R5, 0x68, !P4 ;  /* 0x000000680500780c */ /* 0x000fc80006764270 */
[----:B------:R-:W-:-:S03]  /*2780*/  ISETP.LT.OR P3, PT, R3, 0x69, P3 ;  /* 0x000000690300780c */ /* 0x000fc60001f61670 */
[----:B------:R-:W-:Y:S02]  /*2790*/  @P4 LOP3.LUT R19, R19, 0x10, RZ, 0xfc, !PT ;  /* 0x0000001013134812 */ /* 0x000fe400078efcff */
[----:B------:R-:W-:Y:S02]  /*27a0*/  ISETP.GE.AND P4, PT, R11, 0x6a, PT ;  /* 0x0000006a0b00780c */ /* 0x000fe40003f86270 */
[----:B------:R-:W-:Y:S02]  /*27b0*/  FSEL R76, R76, -INF , !P3 ;  /* 0xff8000004c4c7808 */ /* 0x000fe40005800000 */
[----:B------:R-:W-:Y:S02]  /*27c0*/  ISETP.GT.AND P3, PT, R5, 0x69, !P4 ;  /* 0x000000690500780c */ /* 0x000fe40006764270 */
[----:B------:R-:W-:Y:S02]  /*27d0*/  LOP3.LUT R19, R19, 0xfbffffff, RZ, 0xc0, !PT ;  /* 0xfbffffff13137812 */ /* 0x000fe400078ec0ff */
[----:B------:R-:W-:-:S04]  /*27e0*/  ISETP.LT.OR P3, PT, R3, 0x6a, P3 ;  /* 0x0000006a0300780c */ /* 0x000fc80001f61670 */
[----:B------:R-:W-:Y:S02]  /*27f0*/  FSEL R77, R77, -INF , !P3 ;  /* 0xff8000004d4d7808 */ /* 0x000fe40005800000 */
[----:B------:R-:W-:Y:S02]  /*2800*/  ISETP.GE.AND P3, PT, R11, 0x71, PT ;  /* 0x000000710b00780c */ /* 0x000fe40003f66270 */
[----:B------:R-:W-:Y:S02]  /*2810*/  @P4 LOP3.LUT R19, R19, 0x4000000, RZ, 0xfc, !PT ;  /* 0x0400000013134812 */ /* 0x000fe400078efcff */
[----:B------:R-:W-:Y:S02]  /*2820*/  ISETP.GT.AND P4, PT, R5, 0x70, !P3 ;  /* 0x000000700500780c */ /* 0x000fe40005f84270 */
[----:B------:R-:W-:Y:S02]  /*2830*/  LOP3.LUT R19, R19, 0xfffffffe, RZ, 0xc0, !PT ;  /* 0xfffffffe13137812 */ /* 0x000fe400078ec0ff */
[----:B------:R-:W-:-:S04]  /*2840*/  ISETP.LT.OR P4, PT, R3, 0x71, P4 ;  /* 0x000000710300780c */ /* 0x000fc80002781670 */
[----:B------:R-:W-:Y:S02]  /*2850*/  FSEL R80, R80, -INF , !P4 ;  /* 0xff80000050507808 */ /* 0x000fe40006000000 */
[----:B------:R-:W-:-:S04]  /*2860*/  ISETP.GE.AND P4, PT, R11, 0x72, PT ;  /* 0x000000720b00780c */ /* 0x000fc80003f86270 */
[----:B------:R-:W-:-:S04]  /*2870*/  ISETP.GT.AND P5, PT, R5, 0x71, !P4 ;  /* 0x000000710500780c */ /* 0x000fc800067a4270 */
[----:B------:R-:W-:-:S04]  /*2880*/  ISETP.LT.OR P5, PT, R3, 0x72, P5 ;  /* 0x000000720300780c */ /* 0x000fc80002fa1670 */
[----:B------:R-:W-:Y:S02]  /*2890*/  FSEL R81, R81, -INF , !P5 ;  /* 0xff80000051517808 */ /* 0x000fe40006800000 */
[----:B------:R-:W-:-:S04]  /*28a0*/  ISETP.GE.AND P5, PT, R11, 0x79, PT ;  /* 0x000000790b00780c */ /* 0x000fc80003fa6270 */
[----:B------:R-:W-:-:S04]  /*28b0*/  ISETP.GT.AND P6, PT, R5, 0x78, !P5 ;  /* 0x000000780500780c */ /* 0x000fc80006fc4270 */
[----:B------:R-:W-:-:S04]  /*28c0*/  ISETP.LT.OR P6, PT, R3, 0x79, P6 ;  /* 0x000000790300780c */ /* 0x000fc800037c1670 */
[----:B------:R-:W-:Y:S02]  /*28d0*/  FSEL R84, R84, -INF , !P6 ;  /* 0xff80000054547808 */ /* 0x000fe40007000000 */
[----:B------:R-:W-:-:S13]  /*28e0*/  ISETP.GE.AND P6, PT, R11, 0x1, PT ;  /* 0x000000010b00780c */ /* 0x000fda0003fc6270 */
[----:B------:R-:W-:Y:S02]  /*28f0*/  @P6 LOP3.LUT R19, R19, 0x1, RZ, 0xfc, !PT ;  /* 0x0000000113136812 */ /* 0x000fe400078efcff */
[----:B------:R-:W-:Y:S02]  /*2900*/  ISETP.GT.AND P6, PT, R5, RZ, !P6 ;  /* 0x000000ff0500720c */ /* 0x000fe400077c4270 */
[----:B------:R-:W-:Y:S02]  /*2910*/  LOP3.LUT R19, R19, 0xf7ffffff, RZ, 0xc0, !PT ;  /* 0xf7ffffff13137812 */ /* 0x000fe400078ec0ff */
[----:B------:R-:W-:-:S04]  /*2920*/  ISETP.LT.OR P6, PT, R3, 0x1, P6 ;  /* 0x000000010300780c */ /* 0x000fc800037c1670 */
[----:B------:R-:W-:Y:S02]  /*2930*/  FSEL R15, R24, -INF , !P6 ;  /* 0xff800000180f7808 */ /* 0x000fe40007000000 */
[----:B------:R-:W-:-:S13]  /*2940*/  ISETP.GE.AND P6, PT, R11, 0x7a, PT ;  /* 0x0000007a0b00780c */ /* 0x000fda0003fc6270 */
[----:B------:R-:W-:Y:S02]  /*2950*/  @P6 LOP3.LUT R19, R19, 0x8000000, RZ, 0xfc, !PT ;  /* 0x0800000013136812 */ /* 0x000fe400078efcff */
[----:B------:R-:W-:-:S04]  /*2960*/  ISETP.GT.AND P6, PT, R5, 0x79, !P6 ;  /* 0x000000790500780c */ /* 0x000fc800077c4270 */
[----:B------:R-:W-:Y:S01]  /*2970*/  ISETP.LT.OR P6, PT, R3, 0x7a, P6 ;  /* 0x0000007a0300780c */ /* 0x000fe200037c1670 */
[----:B------:R-:W-:-:S03]  /*2980*/  VIADD R3, R0, 0x8 ;  /* 0x0000000800037836 */ /* 0x000fc60000000000 */
[----:B------:R-:W-:Y:S02]  /*2990*/  FSEL R85, R85, -INF , !P6 ;  /* 0xff80000055557808 */ /* 0x000fe40007000000 */
[----:B------:R-:W-:Y:S02]  /*29a0*/  PLOP3.LUT P6, PT, PT, PT, UP0, 0x40, 0x0 ;  /* 0x000000000000781c */ /* 0x000fe40003fce808 */
[----:B------:R-:W-:Y:S01]  /*29b0*/  VIADDMNMX R5, R3, R13, R8, PT ;  /* 0x0000000d03057246 */ /* 0x000fe20003800108 */
[----:B------:R-:W-:-:S10]  /*29c0*/  IMAD.IADD R8, R10, 0x1, R3 ;  /* 0x000000010a087824 */ /* 0x000fd400078e0203 */
[----:B------:R-:W-:Y:S05]  /*29d0*/  @P6 BRA `(.L_x_671) ;  /* 0x0000000000646947 */ /* 0x000fea0003800000 */
        /* <DEDUP_REMOVED lines=9> */
[----:B------:R-:W-:Y:S01]  /*2a70*/  @P6 IMAD.HI.U32 R10, R6, UR10, RZ ;  /* 0x0000000a060a6c27 */ /* 0x000fe2000f8e00ff */
[----:B------:R-:W-:-:S13]  /*2a80*/  PLOP3.LUT P6, PT, PT, PT, UP1, 0x80, 0x0 ;  /* 0x000000000000781c */ /* 0x000fda0003fcf018 */
[----:B------:R-:W-:-:S04]  /*2a90*/  @P6 SHF.R.U32.HI R6, RZ, UR11, R10 ;  /* 0x0000000bff066c19 */ /* 0x000fc8000801160a */
[----:B------:R-:W-:Y:S01]  /*2aa0*/  LOP3.LUT R6, RZ, R6, RZ, 0x33, !PT ;  /* 0x00000006ff067212 */ /* 0x000fe200078e33ff */
[----:B------:R-:W-:Y:S06]  /*2ab0*/  BRA `(.L_x_674) ;  /* 0x0000000000187947 */ /* 0x000fec0003800000 */
.L_x_673:
[----:B------:R-:W-:-:S06]  /*2ac0*/  UISETP.NE.AND UP1, UPT, UR7, 0x1, UPT ;  /* 0x000000010700788c */ /* 0x000fcc000bf25270 */
[----:B------:R-:W-:-:S05]  /*2ad0*/  PLOP3.LUT P6, PT, PT, PT, UP1, 0x80, 0x0 ;  /* 0x000000000000781c */ /* 0x000fca0003fcf018 */
[----:B------:R-:W-:-:S08]  /*2ae0*/  @UP1 ULDC.64 UR10, c[0x0][0x9e8] ;  /* 0x00027a00000a1ab9 */ /* 0x000fd00000000a00 */
[----:B------:R-:W-:Y:S01]  /*2af0*/  @P6 IMAD.HI.U32 R10, R6, UR10, RZ ;  /* 0x0000000a060a6c27 */ /* 0x000fe2000f8e00ff */
[----:B------:R-:W-:-:S13]  /*2b00*/  PLOP3.LUT P6, PT, PT, PT, UP1, 0x80, 0x0 ;  /* 0x000000000000781c */ /* 0x000fda0003fcf018 */
[----:B------:R-:W-:-:S07]  /*2b10*/  @P6 SHF.R.U32.HI R6, RZ, UR11, R10 ;  /* 0x0000000bff066c19 */ /* 0x000fce000801160a */
.L_x_674:
[----:B------:R-:W-:Y:S05]  /*2b20*/  BSYNC B0 ;  /* 0x0000000000007941 */ /* 0x000fea0003800000 */
.L_x_672:
[----:B------:R-:W-:-:S04]  /*2b30*/  IMAD R6, R6, UR7, -R9 ;  /* 0x0000000706067c24 */ /* 0x000fc8000f8e0a09 */
[----:B------:R-:W-:-:S05]  /*2b40*/  IMAD R6, R17, -0x2, R6 ;  /* 0xfffffffe11067824 */ /* 0x000fca00078e0206 */
[----:B------:R-:W-:Y:S02]  /*2b50*/  VIMNMX R8, R8, R6, !PT ;  /* 0x0000000608087248 */ /* 0x000fe40007fe0100 */
[----:B------:R-:W-:-:S07]  /*2b60*/  VIADDMNMX R5, R6, UR7, R5, PT ;  /* 0x0000000706057c46 */ /* 0x000fce000b800105 */
.L_x_671:
[----:B------:R-:W-:Y:S01]  /*2b70*/  ISETP.GT.AND P2, PT, R8, 0x1, !P2 ;  /* 0x000000010800780c */ /* 0x000fe20005744270 */
[----:B------:R-:W-:Y:S01]  /*2b80*/  ULDC UR10, c[0x0][0x988] ;  /* 0x00026200000a7ab9 */ /* 0x000fe20000000800 */
[----:B------:R-:W-:Y:S01]  /*2b90*/  LOP3.LUT P6, RZ, R19, 0x8, RZ, 0xc0, !PT ;  /* 0x0000000813ff7812 */ /* 0x000fe200078cc0ff */
[----:B------:R-:W-:Y:S01]  /*2ba0*/  IMAD R7, R4, UR47, -R7 ;  /* 0x0000002f04077c24 */ /* 0x000fe2000f8e0a07 */
[----:B------:R-:W-:Y:S02]  /*2bb0*/  ISETP.LT.OR P2, PT, R5, 0x2, P2 ;  /* 0x000000020500780c */ /* 0x000fe40001741670 */
[----:B------:R-:W-:Y:S02]  /*2bc0*/  FMNMX.FTZ R9, R15, R25, !PT ;  /* 0x000000190f097209 */ /* 0x000fe40007810000 */
[----:B------:R-:W-:Y:S02]  /*2bd0*/  FSEL R27, R27, -INF , !P2 ;  /* 0xff8000001b1b7808 */ /* 0x000fe40005000000 */
[----:B------:R-:W-:-:S02]  /*2be0*/  LOP3.LUT P2, RZ, R19, 0x2, RZ, 0xc0, !PT ;  /* 0x0000000213ff7812 */ /* 0x000fc4000784c0ff */
[----:B------:R-:W-:Y:S02]  /*2bf0*/  FMNMX.FTZ R6, R28, R9, !PT ;  /* 0x000000091c067209 */ /* 0x000fe40007810000 */
[----:B------:R-:W-:Y:S02]  /*2c00*/  ISETP.GT.AND P2, PT, R8, 0x8, !P2 ;  /* 0x000000080800780c */ /* 0x000fe40005744270 */
[----:B------:R-:W-:Y:S02]  /*2c10*/  FMNMX.FTZ R9, R29, R6, !PT ;  /* 0x000000061d097209 */ /* 0x000fe40007810000 */
[----:B------:R-:W-:Y:S02]  /*2c20*/  ISETP.LT.OR P2, PT, R5, 0x9, P2 ;  /* 0x000000090500780c */ /* 0x000fe40001741670 */
[----:B------:R-:W-:Y:S02]  /*2c30*/  FMNMX.FTZ R6, R32, R9, !PT ;  /* 0x0000000920067209 */ /* 0x000fe40007810000 */
[----:B------:R-:W-:-:S02]  /*2c40*/  FSEL R30, R30, -INF , !P2 ;  /* 0xff8000001e1e7808 */ /* 0x000fc40005000000 */
[----:B------:R-:W-:Y:S02]  /*2c50*/  LOP3.LUT P2, RZ, R19, 0x4, RZ, 0xc0, !PT ;  /* 0x0000000413ff7812 */ /* 0x000fe4000784c0ff */
[----:B------:R-:W-:Y:S02]  /*2c60*/  FMNMX.FTZ R9, R33, R6, !PT ;  /* 0x0000000621097209 */ /* 0x000fe40007810000 */
[----:B------:R-:W-:Y:S02]  /*2c70*/  ISETP.GT.AND P2, PT, R8, 0x9, !P2 ;  /* 0x000000090800780c */ /* 0x000fe40005744270 */
[----:B------:R-:W-:Y:S02]  /*2c80*/  FMNMX.FTZ R6, R36, R9, !PT ;  /* 0x0000000924067209 */ /* 0x000fe40007810000 */
[----:B------:R-:W-:Y:S02]  /*2c90*/  ISETP.LT.OR P2, PT, R5, 0xa, P2 ;  /* 0x0000000a0500780c */ /* 0x000fe40001741670 */
[----:B------:R-:W-:-:S02]  /*2ca0*/  FMNMX.FTZ R9, R37, R6, !PT ;  /* 0x0000000625097209 */ /* 0x000fc40007810000 */
[----:B------:R-:W-:Y:S02]  /*2cb0*/  FSEL R31, R31, -INF , !P2 ;  /* 0xff8000001f1f7808 */ /* 0x000fe40005000000 */
[----:B------:R-:W-:Y:S02]  /*2cc0*/  ISETP.GT.AND P2, PT, R8, 0x10, !P6 ;  /* 0x000000100800780c */ /* 0x000fe40007744270 */
[----:B------:R-:W-:Y:S02]  /*2cd0*/  FMNMX.FTZ R6, R40, R9, !PT ;  /* 0x0000000928067209 */ /* 0x000fe40007810000 */
[----:B------:R-:W-:Y:S02]  /*2ce0*/  ISETP.LT.OR P2, PT, R5, 0x11, P2 ;  /* 0x000000110500780c */ /* 0x000fe40001741670 */
[----:B------:R-:W-:Y:S02]  /*2cf0*/  LOP3.LUT P6, RZ, R19, 0x8000, RZ, 0xc0, !PT ;  /* 0x0000800013ff7812 */ /* 0x000fe400078cc0ff */
        /* <DEDUP_REMOVED lines=8> */
[----:B------:R-:W-:Y:S02]  /*2d80*/  LOP3.LUT P2, RZ, R19, 0x1000000, RZ, 0xc0, !PT ;  /* 0x0100000013ff7812 */ /* 0x000fe4000784c0ff */
[----:B------:R-:W-:Y:S02]  /*2d90*/  FMNMX.FTZ R6, R48, R9, !PT ;  /* 0x0000000930067209 */ /* 0x000fe40007810000 */
[----:B------:R-:W-:Y:S02]  /*2da0*/  ISETP.GT.AND P2, PT, R8, 0x18, !P2 ;  /* 0x000000180800780c */ /* 0x000fe40005744270 */
[----:B------:R-:W-:Y:S02]  /*2db0*/  FMNMX.FTZ R9, R49, R6, !PT ;  /* 0x0000000631097209 */ /* 0x000fe40007810000 */
[----:B------:R-:W-:-:S02]  /*2dc0*/  ISETP.LT.OR P2, PT, R5, 0x19, P2 ;  /* 0x000000190500780c */ /* 0x000fc40001741670 */
[----:B------:R-:W-:Y:S02]  /*2dd0*/  FMNMX.FTZ R6, R52, R9, !PT ;  /* 0x0000000934067209 */ /* 0x000fe40007810000 */
[----:B------:R-:W-:Y:S02]  /*2de0*/  FSEL R38, R38, -INF , !P2 ;  /* 0xff80000026267808 */ /* 0x000fe40005000000 */
[----:B------:R-:W-:Y:S02]  /*2df0*/  LOP3.LUT P2, RZ, R19, 0x800000, RZ, 0xc0, !PT ;  /* 0x0080000013ff7812 */ /* 0x000fe4000784c0ff */
[----:B------:R-:W-:Y:S02]  /*2e00*/  FMNMX.FTZ R9, R53, R6, !PT ;  /* 0x0000000635097209 */ /* 0x000fe40007810000 */
[----:B------:R-:W-:Y:S02]  /*2e10*/  ISETP.GT.AND P2, PT, R8, 0x19, !P2 ;  /* 0x000000190800780c */ /* 0x000fe40005744270 */
[----:B------:R-:W-:-:S02]  /*2e20*/  FMNMX.FTZ R6, R56, R9, !PT ;  /* 0x0000000938067209 */ /* 0x000fc40007810000 */
[----:B------:R-:W-:Y:S02]  /*2e30*/  ISETP.LT.OR P2, PT, R5, 0x1a, P2 ;  /* 0x0000001a0500780c */ /* 0x000fe40001741670 */
[----:B------:R-:W-:Y:S02]  /*2e40*/  FMNMX.FTZ R9, R57, R6, !PT ;  /* 0x0000000639097209 */ /* 0x000fe40007810000 */
[----:B------:R-:W-:Y:S02]  /*2e50*/  FSEL R39, R39, -INF , !P2 ;  /* 0xff80000027277808 */ /* 0x000fe40005000000 */
[----:B------:R-:W-:Y:S02]  /*2e60*/  LOP3.LUT P2, RZ, R19, 0x400000, RZ, 0xc0, !PT ;  /* 0x0040000013ff7812 */ /* 0x000fe4000784c0ff */
[----:B------:R-:W-:Y:S02]  /*2e70*/  FMNMX.FTZ R6, R60, R9, !PT ;  /* 0x000000093c067209 */ /* 0x000fe40007810000 */
[----:B------:R-:W-:-:S02]  /*2e80*/  ISETP.GT.AND P2, PT, R8, 0x20, !P2 ;  /* 0x000000200800780c */ /* 0x000fc40005744270 */
[----:B------:R-:W-:Y:S02]  /*2e90*/  FMNMX.FTZ R9, R61, R6, !PT ;  /* 0x000000063d097209 */ /* 0x000fe40007810000 */
[----:B------:R-:W-:Y:S02]  /*2ea0*/  ISETP.LT.OR P2, PT, R5, 0x21, P2 ;  /* 0x000000210500780c */ /* 0x000fe40001741670 */
[----:B------:R-:W-:Y:S02]  /*2eb0*/  FMNMX.FTZ R6, R64, R9, !PT ;  /* 0x0000000940067209 */ /* 0x000fe40007810000 */
[----:B------:R-:W-:Y:S02]  /*2ec0*/  FSEL R42, R42, -INF , !P2 ;  /* 0xff8000002a2a7808 */ /* 0x000fe40005000000 */
[----:B------:R-:W-:Y:S02]  /*2ed0*/  LOP3.LUT P2, RZ, R19, 0x200000, RZ, 0xc0, !PT ;  /* 0x0020000013ff7812 */ /* 0x000fe4000784c0ff */
[----:B------:R-:W-:-:S02]  /*2ee0*/  FMNMX.FTZ R9, R65, R6, !PT ;  /* 0x0000000641097209 */ /* 0x000fc40007810000 */
[----:B------:R-:W-:Y:S02]  /*2ef0*/  ISETP.GT.AND P2, PT, R8, 0x21, !P2 ;  /* 0x000000210800780c */ /* 0x000fe40005744270 */
[----:B------:R-:W-:Y:S02]  /*2f00*/  FMNMX.FTZ R6, R68, R9, !PT ;  /* 0x0000000944067209 */ /* 0x000fe40007810000 */
        /* <DEDUP_REMOVED lines=22> */
[----:B------:R-:W-:Y:S01]  /*3070*/  ISETP.GT.AND P3, PT, R8, 0x70, !P3 ;  /* 0x000000700800780c */ /* 0x000fe20005f64270 */
[----:B------:R-:W1:Y:S01]  /*3080*/  SHFL.BFLY PT, R6, R9, 0x2, 0x1f ;  /* 0x0c401f0009067f89 */ /* 0x000e6200000e0000 */
[----:B------:R-:W-:Y:S02]  /*3090*/  FSEL R50, R50, -INF , !P2 ;  /* 0xff80000032327808 */ /* 0x000fe40005000000 */
[----:B------:R-:W-:Y:S02]  /*30a0*/  LOP3.LUT P2, RZ, R19, 0x20000, RZ, 0xc0, !PT ;  /* 0x0002000013ff7812 */ /* 0x000fe4000784c0ff */
[C---:B------:R-:W-:Y:S02]  /*30b0*/  ISETP.GT.AND P4, PT, R8.reuse, 0x71, !P4 ;  /* 0x000000710800780c */ /* 0x040fe40006784270 */
[C---:B------:R-:W-:Y:S02]  /*30c0*/  ISETP.GT.AND P2, PT, R8.reuse, 0x31, !P2 ;  /* 0x000000310800780c */ /* 0x040fe40005744270 */
[----:B------:R-:W-:-:S02]  /*30d0*/  ISETP.GT.AND P5, PT, R8, 0x78, !P5 ;  /* 0x000000780800780c */ /* 0x000fc40006fa4270 */
[C---:B------:R-:W-:Y:S02]  /*30e0*/  ISETP.LT.OR P2, PT, R5.reuse, 0x32, P2 ;  /* 0x000000320500780c */ /* 0x040fe40001741670 */
[----:B------:R-:W-:Y:S02]  /*30f0*/  ISETP.LT.OR P3, PT, R5, 0x71, P3 ;  /* 0x000000710500780c */ /* 0x000fe40001f61670 */
[----:B------:R-:W-:Y:S02]  /*3100*/  FSEL R51, R51, -INF , !P2 ;  /* 0xff80000033337808 */ /* 0x000fe40005000000 */
[----:B------:R-:W-:Y:S02]  /*3110*/  LOP3.LUT P2, RZ, R19, 0x10000, RZ, 0xc0, !PT ;  /* 0x0001000013ff7812 */ /* 0x000fe4000784c0ff */
[----:B------:R-:W-:Y:S02]  /*3120*/  ISETP.LT.OR P4, PT, R5, 0x72, P4 ;  /* 0x000000720500780c */ /* 0x000fe40002781670 */
[----:B------:R-:W-:-:S02]  /*3130*/  ISETP.GT.AND P2, PT, R8, 0x38, !P2 ;  /* 0x000000380800780c */ /* 0x000fc40005744270 */
[----:B------:R-:W-:Y:S02]  /*3140*/  FSEL R82, R82, -INF , !P3 ;  /* 0xff80000052527808 */ /* 0x000fe40005800000 */
[----:B------:R-:W-:Y:S02]  /*3150*/  ISETP.LT.OR P2, PT, R5, 0x39, P2 ;  /* 0x000000390500780c */ /* 0x000fe40001741670 */
[----:B-1----:R-:W-:Y:S02]  /*3160*/  FMNMX.FTZ R11, R9, R6, !PT ;  /* 0x00000006090b7209 */ /* 0x002fe40007810000 */
[----:B------:R-:W-:Y:S02]  /*3170*/  FSEL R54, R54, -INF , !P2 ;  /* 0xff80000036367808 */ /* 0x000fe40005000000 */
[----:B------:R-:W-:Y:S01]  /*3180*/  ISETP.GT.AND P2, PT, R8, 0x39, !P6 ;  /* 0x000000390800780c */ /* 0x000fe20007744270 */
[----:B------:R-:W1:Y:S01]  /*3190*/  SHFL.BFLY PT, R6, R11, 0x1, 0x1f ;  /* 0x0c201f000b067f89 */ /* 0x000e6200000e0000 */
[----:B------:R-:W-:-:S02]  /*31a0*/  LOP3.LUT P6, RZ, R19, 0x10, RZ, 0xc0, !PT ;  /* 0x0000001013ff7812 */ /* 0x000fc400078cc0ff */
[C---:B------:R-:W-:Y:S02]  /*31b0*/  ISETP.LT.OR P2, PT, R5.reuse, 0x3a, P2 ;  /* 0x0000003a0500780c */ /* 0x040fe40001741670 */
[----:B------:R-:W-:Y:S02]  /*31c0*/  ISETP.LT.OR P5, PT, R5, 0x79, P5 ;  /* 0x000000790500780c */ /* 0x000fe40002fa1670 */
[----:B------:R-:W-:Y:S02]  /*31d0*/  FSEL R55, R55, -INF , !P2 ;  /* 0xff80000037377808 */ /* 0x000fe40005000000 */
[----:B------:R-:W-:Y:S02]  /*31e0*/  LOP3.LUT P2, RZ, R19, 0x4000, RZ, 0xc0, !PT ;  /* 0x0000400013ff7812 */ /* 0x000fe4000784c0ff */
[----:B------:R-:W-:Y:S02]  /*31f0*/  FSEL R83, R83, -INF , !P4 ;  /* 0xff80000053537808 */ /* 0x000fe40006000000 */
[----:B------:R-:W-:-:S02]  /*3200*/  ISETP.GT.AND P2, PT, R8, 0x40, !P2 ;  /* 0x000000400800780c */ /* 0x000fc40005744270 */
[----:B------:R-:W-:Y:S02]  /*3210*/  FSEL R86, R86, -INF , !P5 ;  /* 0xff80000056567808 */ /* 0x000fe40006800000 */
[----:B------:R-:W-:Y:S02]  /*3220*/  ISETP.LT.OR P2, PT, R5, 0x41, P2 ;  /* 0x000000410500780c */ /* 0x000fe40001741670 */
[----:B------:R-:W-:Y:S02]  /*3230*/  R2UR UR14, R7 ;  /* 0x00000000070e72ca */ /* 0x000fe400000e0000 */
[----:B------:R-:W-:Y:S02]  /*3240*/  FSEL R58, R58, -INF , !P2 ;  /* 0xff8000003a3a7808 */ /* 0x000fe40005000000 */
[----:B------:R-:W-:Y:S02]  /*3250*/  LOP3.LUT P2, RZ, R19, 0x2000, RZ, 0xc0, !PT ;  /* 0x0000200013ff7812 */ /* 0x000fe4000784c0ff */
[----:B-1----:R-:W-:-:S02]  /*3260*/  FMNMX.FTZ R6, R11, R6, !PT ;  /* 0x000000060b067209 */ /* 0x002fc40007810000 */
[----:B------:R-:W-:-:S03]  /*3270*/  ISETP.GT.AND P2, PT, R8, 0x41, !P2 ;  /* 0x000000410800780c */ /* 0x000fc60005744270 */
[----:B------:R-:W-:Y:S01]  /*3280*/  FMUL.FTZ R10, R6, UR10 ;  /* 0x0000000a060a7c20 */ /* 0x000fe20008410000 */
[----:B------:R-:W-:Y:S01]  /*3290*/  ISETP.LT.OR P2, PT, R5, 0x42, P2 ;  /* 0x000000420500780c */ /* 0x000fe20001741670 */
[----:B------:R-:W-:-:S03]  /*32a0*/  UIADD3 UR14, UR42, UR14, URZ ;  /* 0x0000000e2a0e7290 */ /* 0x000fc6000fffe03f */
[----:B------:R-:W-:Y:S01]  /*32b0*/  FSEL R59, R59, -INF , !P2 ;  /* 0xff8000003b3b7808 */ /* 0x000fe20005000000 */
[----:B------:R-:W-:Y:S01]  /*32c0*/  UIADD3 UR6, UR14, UR6, URZ ;  /* 0x000000060e067290 */ /* 0x000fe2000fffe03f */
[----:B------:R-:W-:-:S04]  /*32d0*/  LOP3.LUT P2, RZ, R19, 0x1000, RZ, 0xc0, !PT ;  /* 0x0000100013ff7812 */ /* 0x000fc8000784c0ff */
[----:B------:R-:W-:-:S04]  /*32e0*/  ISETP.GT.AND P2, PT, R8, 0x48, !P2 ;  /* 0x000000480800780c */ /* 0x000fc80005744270 */
[----:B------:R-:W-:-:S04]  /*32f0*/  ISETP.LT.OR P2, PT, R5, 0x49, P2 ;  /* 0x000000490500780c */ /* 0x000fc80001741670 */
[----:B------:R-:W-:Y:S02]  /*3300*/  FSEL R62, R62, -INF , !P2 ;  /* 0xff8000003e3e7808 */ /* 0x000fe40005000000 */
        /* <DEDUP_REMOVED lines=28> */
[----:B------:R-:W-:Y:S02]  /*34d0*/  ISETP.GT.AND P2, PT, R8, 0x68, !P6 ;  /* 0x000000680800780c */ /* 0x000fe40007744270 */
[----:B------:R-:W-:Y:S02]  /*34e0*/  LOP3.LUT P6, RZ, R19, 0x1, RZ, 0xc0, !PT ;  /* 0x0000000113ff7812 */ /* 0x000fe400078cc0ff */
[----:B------:R-:W-:-:S04]  /*34f0*/  ISETP.LT.OR P2, PT, R5, 0x69, P2 ;  /* 0x000000690500780c */ /* 0x000fc80001741670 */
[----:B------:R-:W-:Y:S02]  /*3500*/  FSEL R78, R78, -INF , !P2 ;  /* 0xff8000004e4e7808 */ /* 0x000fe40005000000 */
[----:B------:R-:W-:-:S04]  /*3510*/  FSETP.NEU.FTZ.AND P2, PT, R6, -INF , PT ;  /* 0xff8000000600780b */ /* 0x000fc80003f5d000 */
[----:B------:R-:W-:Y:S02]  /*3520*/  FSEL R10, R10, RZ, P2 ;  /* 0x000000ff0a0a7208 */ /* 0x000fe40001000000 */
[C---:B------:R-:W-:Y:S02]  /*3530*/  ISETP.GT.AND P2, PT, R8.reuse, RZ, !P6 ;  /* 0x000000ff0800720c */ /* 0x040fe40007744270 */
[----:B------:R-:W-:Y:S01]  /*3540*/  LOP3.LUT P6, RZ, R19, 0x8000000, RZ, 0xc0, !PT ;  /* 0x0800000013ff7812 */ /* 0x000fe200078cc0ff */
[--C-:B------:R-:W-:Y:S01]  /*3550*/  FFMA.FTZ R148, R15, UR10, -R10.reuse ;  /* 0x0000000a0f947c23 */ /* 0x100fe2000801080a */
[----:B------:R-:W-:Y:S01]  /*3560*/  ISETP.LT.OR P2, PT, R5, 0x1, P2 ;  /* 0x000000010500780c */ /* 0x000fe20001741670 */
[--C-:B------:R-:W-:Y:S01]  /*3570*/  FFMA.FTZ R11, R25, UR10, -R10.reuse ;  /* 0x0000000a190b7c23 */ /* 0x100fe2000801080a */
[----:B------:R-:W-:Y:S01]  /*3580*/  ISETP.GT.AND P6, PT, R8, 0x79, !P6 ;  /* 0x000000790800780c */ /* 0x000fe200077c4270 */
[--C-:B------:R-:W-:Y:S01]  /*3590*/  FFMA.FTZ R150, R28, UR10, -R10.reuse ;  /* 0x0000000a1c967c23 */ /* 0x100fe2000801080a */
[----:B------:R-:W-:Y:S01]  /*35a0*/  FSEL R26, R26, -INF , !P2 ;  /* 0xff8000001a1a7808 */ /* 0x000fe20005000000 */
[----:B------:R-:W-:Y:S01]  /*35b0*/  MUFU.EX2 R148, R148 ;  /* 0x0000009400947308 */ /* 0x000fe20000000800 */
[----:B------:R-:W-:Y:S01]  /*35c0*/  LOP3.LUT P2, RZ, R19, 0x4000000, RZ, 0xc0, !PT ;  /* 0x0400000013ff7812 */ /* 0x000fe2000784c0ff */
[--C-:B------:R-:W-:Y:S01]  /*35d0*/  FFMA.FTZ R13, R29, UR10, -R10.reuse ;  /* 0x0000000a1d0d7c23 */ /* 0x100fe2000801080a */
[----:B------:R-:W-:Y:S01]  /*35e0*/  FMNMX.FTZ R9, R26, R27, !PT ;  /* 0x0000001b1a097209 */ /* 0x000fe20007810000 */
[--C-:B------:R-:W-:Y:S01]  /*35f0*/  FFMA.FTZ R144, R32, UR10, -R10.reuse ;  /* 0x0000000a20907c23 */ /* 0x100fe2000801080a */
[----:B------:R-:W-:Y:S01]  /*3600*/  ISETP.GT.AND P2, PT, R8, 0x69, !P2 ;  /* 0x000000690800780c */ /* 0x000fe20005744270 */
[--C-:B------:R-:W-:Y:S01]  /*3610*/  FFMA.FTZ R15, R33, UR10, -R10.reuse ;  /* 0x0000000a210f7c23 */ /* 0x100fe2000801080a */
[----:B------:R-:W-:Y:S01]  /*3620*/  FMNMX.FTZ R12, R30, R9, !PT ;  /* 0x000000091e0c7209 */ /* 0x000fe20007810000 */
[----:B------:R-:W1:Y:S01]  /*3630*/  MUFU.EX2 R11, R11 ;  /* 0x0000000b000b7308 */ /* 0x000e620000000800 */
[----:B------:R-:W-:Y:S01]  /*3640*/  ISETP.LT.OR P2, PT, R5, 0x6a, P2 ;  /* 0x0000006a0500780c */ /* 0x000fe20001741670 */
[--C-:B------:R-:W-:Y:S01]  /*3650*/  FFMA.FTZ R146, R36, UR10, -R10.reuse ;  /* 0x0000000a24927c23 */ /* 0x100fe2000801080a */
[----:B------:R-:W-:Y:S01]  /*3660*/  FMNMX.FTZ R9, R31, R12, !PT ;  /* 0x0000000c1f097209 */ /* 0x000fe20007810000 */
[--C-:B------:R-:W-:Y:S01]  /*3670*/  FFMA.FTZ R21, R37, UR10, -R10.reuse ;  /* 0x0000000a25157c23 */ /* 0x100fe2000801080a */
[----:B------:R-:W-:Y:S01]  /*3680*/  FSEL R79, R79, -INF , !P2 ;  /* 0xff8000004f4f7808 */ /* 0x000fe20005000000 */
[--C-:B------:R-:W-:Y:S01]  /*3690*/  FFMA.FTZ R140, R40, UR10, -R10.reuse ;  /* 0x0000000a288c7c23 */ /* 0x100fe2000801080a */
[----:B------:R-:W-:Y:S01]  /*36a0*/  FMNMX.FTZ R12, R34, R9, !PT ;  /* 0x00000009220c7209 */ /* 0x000fe20007810000 */
[----:B------:R-:W2:Y:S01]  /*36b0*/  MUFU.EX2 R150, R150 ;  /* 0x0000009600967308 */ /* 0x000ea20000000800 */
[----:B------:R-:W-:Y:S01]  /*36c0*/  ISETP.LT.OR P6, PT, R5, 0x7a, P6 ;  /* 0x0000007a0500780c */ /* 0x000fe200037c1670 */
[--C-:B------:R-:W-:Y:S01]  /*36d0*/  FFMA.FTZ R57, R57, UR10, -R10.reuse ;  /* 0x0000000a39397c23 */ /* 0x100fe2000801080a */
[----:B------:R-:W-:Y:S01]  /*36e0*/  FMNMX.FTZ R9, R35, R12, !PT ;  /* 0x0000000c23097209 */ /* 0x000fe20007810000 */
[--C-:B------:R-:W-:Y:S01]  /*36f0*/  FFMA.FTZ R25, R41, UR10, -R10.reuse ;  /* 0x0000000a29197c23 */ /* 0x100fe2000801080a */
[----:B------:R-:W-:Y:S01]  /*3700*/  FSEL R87, R87, -INF , !P6 ;  /* 0xff80000057577808 */ /* 0x000fe20007000000 */
[--C-:B------:R-:W-:Y:S01]  /*3710*/  FFMA.FTZ R29, R45, UR10, -R10.reuse ;  /* 0x0000000a2d1d7c23 */ /* 0x100fe2000801080a */
[----:B------:R-:W-:Y:S01]  /*3720*/  FMNMX.FTZ R12, R38, R9, !PT ;  /* 0x00000009260c7209 */ /* 0x000fe20007810000 */
[----:B------:R-:W3:Y:S01]  /*3730*/  MUFU.EX2 R13, R13 ;  /* 0x0000000d000d7308 */ /* 0x000ee20000000800 */
[--C-:B------:R-:W-:Y:S01]  /*3740*/  FFMA.FTZ R33, R49, UR10, -R10.reuse ;  /* 0x0000000a31217c23 */ /* 0x100fe2000801080a */
[--C-:B------:R-:W-:Y:S01]  /*3750*/  FFMA.FTZ R37, R53, UR10, -R10.reuse ;  /* 0x0000000a35257c23 */ /* 0x100fe2000801080a */
[----:B------:R-:W-:Y:S01]  /*3760*/  FMNMX.FTZ R9, R39, R12, !PT ;  /* 0x0000000c27097209 */ /* 0x000fe20007810000 */
[--C-:B------:R-:W-:Y:S01]  /*3770*/  FFMA.FTZ R41, R61, UR10, -R10.reuse ;  /* 0x0000000a3d297c23 */ /* 0x100fe2000801080a */
[--C-:B------:R-:W-:Y:S01]  /*3780*/  FFMA.FTZ R45, R65, UR10, -R10.reuse ;  /* 0x0000000a412d7c23 */ /* 0x100fe2000801080a */
[--C-:B------:R-:W-:Y:S01]  /*3790*/  FFMA.FTZ R142, R44, UR10, -R10.reuse ;  /* 0x0000000a2c8e7c23 */ /* 0x100fe2000801080a */
[----:B------:R-:W-:Y:S01]  /*37a0*/  FMNMX.FTZ R12, R42, R9, !PT ;  /* 0x000000092a0c7209 */ /* 0x000fe20007810000 */
[----:B------:R-:W4:Y:S01]  /*37b0*/  MUFU.EX2 R144, R144 ;  /* 0x0000009000907308 */ /* 0x000f220000000800 */
[--C-:B------:R-:W-:Y:S01]  /*37c0*/  FFMA.FTZ R136, R48, UR10, -R10.reuse ;  /* 0x0000000a30887c23 */ /* 0x100fe2000801080a */
[--C-:B------:R-:W-:Y:S01]  /*37d0*/  FFMA.FTZ R138, R52, UR10, -R10.reuse ;  /* 0x0000000a348a7c23 */ /* 0x100fe2000801080a */
[----:B------:R-:W-:Y:S01]  /*37e0*/  FMNMX.FTZ R9, R43, R12, !PT ;  /* 0x0000000c2b097209 */ /* 0x000fe20007810000 */
[--C-:B------:R-:W-:Y:S01]  /*37f0*/  FFMA.FTZ R132, R56, UR10, -R10.reuse ;  /* 0x0000000a38847c23 */ /* 0x100fe2000801080a */
[--C-:B------:R-:W-:Y:S01]  /*3800*/  FFMA.FTZ R134, R60, UR10, -R10.reuse ;  /* 0x0000000a3c867c23 */ /* 0x100fe2000801080a */
[--C-:B------:R-:W-:Y:S01]  /*3810*/  FFMA.FTZ R128, R64, UR10, -R10.reuse ;  /* 0x0000000a40807c23 */ /* 0x100fe2000801080a */
[----:B------:R-:W-:Y:S01]  /*3820*/  FMNMX.FTZ R12, R46, R9, !PT ;  /* 0x000000092e0c7209 */ /* 0x000fe20007810000 */
[----:B------:R-:W5:Y:S01]  /*3830*/  MUFU.EX2 R15, R15 ;  /* 0x0000000f000f7308 */ /* 0x000f620000000800 */
        /* <DEDUP_REMOVED lines=12> */
[----:B------:R-:W-:-:S02]  /*3900*/  FFMA.FTZ R65, R85, UR10, -R10 ;  /* 0x0000000a55417c23 */ /* 0x000fc4000801080a */
[----:B------:R-:W-:Y:S01]  /*3910*/  FMNMX.FTZ R12, R54, R9, !PT ;  /* 0x00000009360c7209 */ /* 0x000fe20007810000 */
[----:B------:R-:W5:Y:S03]  /*3920*/  MUFU.EX2 R21, R21 ;  /* 0x0000001500157308 */ /* 0x000f660000000800 */
[----:B------:R-:W-:-:S04]  /*3930*/  FMNMX.FTZ R9, R55, R12, !PT ;  /* 0x0000000c37097209 */ /* 0x000fc80007810000 */
[----:B------:R-:W-:Y:S01]  /*3940*/  FMNMX.FTZ R12, R58, R9, !PT ;  /* 0x000000093a0c7209 */ /* 0x000fe20007810000 */
[----:B------:R-:W5:Y:S03]  /*3950*/  MUFU.EX2 R140, R140 ;  /* 0x0000008c008c7308 */ /* 0x000f660000000800 */
[----:B------:R-:W-:-:S04]  /*3960*/  FMNMX.FTZ R9, R59, R12, !PT ;  /* 0x0000000c3b097209 */ /* 0x000fc80007810000 */
[----:B------:R-:W-:Y:S01]  /*3970*/  FMNMX.FTZ R12, R62, R9, !PT ;  /* 0x000000093e0c7209 */ /* 0x000fe20007810000 */
[----:B------:R1:W-:Y:S03]  /*3980*/  MUFU.EX2 R5, R57 ;  /* 0x0000003900057308 */ /* 0x0003e60000000800 */
[----:B------:R-:W-:-:S04]  /*3990*/  FMNMX.FTZ R9, R63, R12, !PT ;  /* 0x0000000c3f097209 */ /* 0x000fc80007810000 */
[----:B------:R-:W-:Y:S01]  /*39a0*/  FMNMX.FTZ R12, R66, R9, !PT ;  /* 0x00000009420c7209 */ /* 0x000fe20007810000 */
[----:B------:R-:W-:Y:S01]  /*39b0*/  MUFU.EX2 R25, R25 ;  /* 0x0000001900197308 */ /* 0x000fe20000000800 */
[----:B-1----:R-:W-:Y:S02]  /*39c0*/  FFMA.FTZ R57, R77, UR10, -R10 ;  /* 0x0000000a4d397c23 */ /* 0x002fe4000801080a */
[----:B------:R-:W-:-:S04]  /*39d0*/  FMNMX.FTZ R9, R67, R12, !PT ;  /* 0x0000000c43097209 */ /* 0x000fc80007810000 */
[----:B------:R-:W-:Y:S01]  /*39e0*/  FMNMX.FTZ R12, R70, R9, !PT ;  /* 0x00000009460c7209 */ /* 0x000fe20007810000 */
[----:B------:R-:W-:Y:S03]  /*39f0*/  MUFU.EX2 R142, R142 ;  /* 0x0000008e008e7308 */ /* 0x000fe60000000800 */
        /* <DEDUP_REMOVED lines=12> */
[----:B------:R-:W-:-:S05]  /*3ac0*/  FMNMX.FTZ R8, R87, R8, !PT ;  /* 0x0000000857087209 */ /* 0x000fca0007810000 */
[----:B------:R-:W1:Y:S01]  /*3ad0*/  SHFL.BFLY PT, R9, R8, 0x2, 0x1f ;  /* 0x0c401f0008097f89 */ /* 0x000e6200000e0000 */
[----:B------:R-:W-:Y:S08]  /*3ae0*/  MUFU.EX2 R37, R37 ;  /* 0x0000002500257308 */ /* 0x000ff00000000800 */
[----:B------:R-:W-:Y:S08]  /*3af0*/  MUFU.EX2 R132, R132 ;  /* 0x0000008400847308 */ /* 0x000ff00000000800 */
[----:B------:R-:W-:Y:S01]  /*3b00*/  MUFU.EX2 R134, R134 ;  /* 0x0000008600867308 */ /* 0x000fe20000000800 */
[----:B-1----:R-:W-:-:S07]  /*3b10*/  FMNMX.FTZ R12, R8, R9, !PT ;  /* 0x00000009080c7209 */ /* 0x002fce0007810000 */
[----:B------:R-:W-:Y:S01]  /*3b20*/  MUFU.EX2 R41, R41 ;  /* 0x0000002900297308 */ /* 0x000fe20000000800 */
[----:B------:R-:W1:Y:S07]  /*3b30*/  SHFL.BFLY PT, R9, R12, 0x1, 0x1f ;  /* 0x0c201f000c097f89 */ /* 0x000e6e00000e0000 */
[----:B------:R-:W-:Y:S08]  /*3b40*/  MUFU.EX2 R128, R128 ;  /* 0x0000008000807308 */ /* 0x000ff00000000800 */
[----:B------:R-:W-:Y:S08]  /*3b50*/  MUFU.EX2 R45, R45 ;  /* 0x0000002d002d7308 */ /* 0x000ff00000000800 */
[----:B------:R-:W-:Y:S01]  /*3b60*/  MUFU.EX2 R130, R130 ;  /* 0x0000008200827308 */ /* 0x000fe20000000800 */
[----:B-1----:R-:W-:-:S04]  /*3b70*/  FMNMX.FTZ R9, R12, R9, !PT ;  /* 0x000000090c097209 */ /* 0x002fc80007810000 */
[C---:B------:R-:W-:Y:S01]  /*3b80*/  FSETP.NEU.FTZ.AND P2, PT, R9.reuse, -INF , PT ;  /* 0xff8000000900780b */ /* 0x040fe20003f5d000 */
[----:B------:R-:W-:Y:S02]  /*3b90*/  FMUL.FTZ R28, R9, UR10 ;  /* 0x0000000a091c7c20 */ /* 0x000fe40008410000 */
[----:B------:R-:W-:Y:S03]  /*3ba0*/  MUFU.EX2 R49, R49 ;  /* 0x0000003100317308 */ /* 0x000fe60000000800 */
[----:B------:R-:W-:Y:S02]  /*3bb0*/  FSEL R28, R28, RZ, P2 ;  /* 0x000000ff1c1c7208 */ /* 0x000fe40001000000 */
[----:B------:R-:W-:-:S03]  /*3bc0*/  PLOP3.LUT P2, PT, PT, PT, UP0, 0x40, 0x0 ;  /* 0x000000000000781c */ /* 0x000fc60003f4e808 */
[----:B------:R-:W-:Y:S01]  /*3bd0*/  MUFU.EX2 R124, R124 ;  /* 0x0000007c007c7308 */ /* 0x000fe20000000800 */
[--C-:B------:R-:W-:Y:S01]  /*3be0*/  FFMA.FTZ R8, R27, UR10, -R28.reuse ;  /* 0x0000000a1b087c23 */ /* 0x100fe2000801081c */
[----:B------:R-:W-:Y:S01]  /*3bf0*/  FADD.FTZ R27, R148, R11 ;  /* 0x0000000b941b7221 */ /* 0x000fe20000010000 */
[--C-:B------:R-:W-:Y:S01]  /*3c00*/  FFMA.FTZ R149, R26, UR10, -R28.reuse ;  /* 0x0000000a1a957c23 */ /* 0x100fe2000801081c */
[--C-:B------:R-:W-:Y:S01]  /*3c10*/  FFMA.FTZ R151, R30, UR10, -R28.reuse ;  /* 0x0000000a1e977c23 */ /* 0x100fe2000801081c */
[--C-:B------:R-:W-:Y:S01]  /*3c20*/  FFMA.FTZ R10, R31, UR10, -R28.reuse ;  /* 0x0000000a1f0a7c23 */ /* 0x100fe2000801081c */
[----:B--2---:R-:W-:Y:S01]  /*3c30*/  FADD.FTZ R32, R150, R27 ;  /* 0x0000001b96207221 */ /* 0x004fe20000010000 */
[--C-:B------:R-:W-:Y:S01]  /*3c40*/  FFMA.FTZ R145, R34, UR10, -R28.reuse ;  /* 0x0000000a22917c23 */ /* 0x100fe2000801081c */
[----:B------:R-:W-:Y:S01]  /*3c50*/  MUFU.EX2 R8, R8 ;  /* 0x0000000800087308 */ /* 0x000fe20000000800 */
[----:B------:R-:W-:Y:S01]  /*3c60*/  FFMA.FTZ R12, R35, UR10, -R28 ;  /* 0x0000000a230c7c23 */ /* 0x000fe2000801081c */
[----:B---3--:R-:W-:Y:S01]  /*3c70*/  FADD.FTZ R27, R13, R32 ;  /* 0x000000200d1b7221 */ /* 0x008fe20000010000 */
[--C-:B------:R-:W-:Y:S01]  /*3c80*/  FFMA.FTZ R147, R38, UR10, -R28.reuse ;  /* 0x0000000a26937c23 */ /* 0x100fe2000801081c */
[--C-:B------:R-:W-:Y:S01]  /*3c90*/  FFMA.FTZ R14, R39, UR10, -R28.reuse ;  /* 0x0000000a270e7c23 */ /* 0x100fe2000801081c */
[--C-:B------:R-:W-:Y:S01]  /*3ca0*/  FFMA.FTZ R141, R42, UR10, -R28.reuse ;  /* 0x0000000a2a8d7c23 */ /* 0x100fe2000801081c */
[----:B----4-:R-:W-:Y:S01]  /*3cb0*/  FADD.FTZ R32, R144, R27 ;  /* 0x0000001b90207221 */ /* 0x010fe20000010000 */
[--C-:B------:R-:W-:Y:S01]  /*3cc0*/  FFMA.FTZ R20, R43, UR10, -R28.reuse ;  /* 0x0000000a2b147c23 */ /* 0x100fe2000801081c */
[----:B------:R-:W1:Y:S01]  /*3cd0*/  MUFU.EX2 R149, R149 ;  /* 0x0000009500957308 */ /* 0x000e620000000800 */
[----:B------:R-:W-:Y:S01]  /*3ce0*/  FFMA.FTZ R143, R46, UR10, -R28 ;  /* 0x0000000a2e8f7c23 */ /* 0x000fe2000801081c */
[----:B-----5:R-:W-:Y:S01]  /*3cf0*/  FADD.FTZ R27, R15, R32 ;  /* 0x000000200f1b7221 */ /* 0x020fe20000010000 */
[--C-:B------:R-:W-:Y:S01]  /*3d00*/  FFMA.FTZ R24, R47, UR10, -R28.reuse ;  /* 0x0000000a2f187c23 */ /* 0x100fe2000801081c */
[--C-:B------:R-:W-:Y:S01]  /*3d10*/  FFMA.FTZ R137, R50, UR10, -R28.reuse ;  /* 0x0000000a32897c23 */ /* 0x100fe2000801081c */
[--C-:B------:R-:W-:Y:S01]  /*3d20*/  FFMA.FTZ R26, R51, UR10, -R28.reuse ;  /* 0x0000000a331a7c23 */ /* 0x100fe2000801081c */
[----:B------:R-:W-:Y:S01]  /*3d30*/  FADD.FTZ R34, R146, R27 ;  /* 0x0000001b92227221 */ /* 0x000fe20000010000 */
[--C-:B------:R-:W-:Y:S01]  /*3d40*/  FFMA.FTZ R139, R54, UR10, -R28.reuse ;  /* 0x0000000a368b7c23 */ /* 0x100fe2000801081c */
[----:B------:R-:W2:Y:S01]  /*3d50*/  MUFU.EX2 R151, R151 ;  /* 0x0000009700977308 */ /* 0x000ea20000000800 */
[----:B------:R-:W-:Y:S01]  /*3d60*/  FFMA.FTZ R30, R55, UR10, -R28 ;  /* 0x0000000a371e7c23 */ /* 0x000fe2000801081c */
[----:B------:R-:W-:Y:S01]  /*3d70*/  FADD.FTZ R27, R21, R34 ;  /* 0x00000022151b7221 */ /* 0x000fe20000010000 */
[--C-:B------:R-:W-:Y:S01]  /*3d80*/  FFMA.FTZ R133, R58, UR10, -R28.reuse ;  /* 0x0000000a3a857c23 */ /* 0x100fe2000801081c */
[--C-:B------:R-:W-:Y:S01]  /*3d90*/  FFMA.FTZ R32, R59, UR10, -R28.reuse ;  /* 0x0000000a3b207c23 */ /* 0x100fe2000801081c */
[----:B------:R-:W-:Y:S01]  /*3da0*/  FFMA.FTZ R135, R62, UR10, -R28 ;  /* 0x0000000a3e877c23 */ /* 0x000fe2000801081c */
[----:B------:R-:W-:Y:S01]  /*3db0*/  FADD.FTZ R34, R140, R27 ;  /* 0x0000001b8c227221 */ /* 0x000fe20000010000 */
[----:B------:R-:W-:Y:S01]  /*3dc0*/  F2FP.BF16.F32.PACK_AB R148, R11, R148 ;  /* 0x000000940b94723e */ /* 0x000fe200000010ff */
[----:B------:R-:W3:Y:S01]  /*3dd0*/  MUFU.EX2 R10, R10 ;  /* 0x0000000a000a7308 */ /* 0x000ee20000000800 */
[----:B-1----:R-:W-:Y:S01]  /*3de0*/  FADD.FTZ R36, R149, R8 ;  /* 0x0000000895247221 */ /* 0x002fe20000010000 */
[----:B------:R-:W-:Y:S01]  /*3df0*/  FADD.FTZ R31, R25, R34 ;  /* 0x00000022191f7221 */ /* 0x000fe20000010000 */
[--C-:B------:R-:W-:Y:S01]  /*3e00*/  FFMA.FTZ R34, R63, UR10, -R28.reuse ;  /* 0x0000000a3f227c23 */ /* 0x100fe2000801081c */
[--C-:B------:R-:W-:Y:S01]  /*3e10*/  FFMA.FTZ R129, R66, UR10, -R28.reuse ;  /* 0x0000000a42817c23 */ /* 0x100fe2000801081c */
[----:B------:R-:W-:Y:S01]  /*3e20*/  F2FP.BF16.F32.PACK_AB R150, R13, R150 ;  /* 0x000000960d96723e */ /* 0x000fe200000010ff */
[----:B------:R-:W-:Y:S01]  /*3e30*/  FADD.FTZ R38, R142, R31 ;  /* 0x0000001f8e267221 */ /* 0x000fe20000010000 */
[----:B------:R-:W-:Y:S01]  /*3e40*/  FFMA.FTZ R67, R67, UR10, -R28 ;  /* 0x0000000a43437c23 */ /* 0x000fe2000801081c */
[----:B------:R-:W1:Y:S01]  /*3e50*/  MUFU.EX2 R145, R145 ;  /* 0x0000009100917308 */ /* 0x000e620000000800 */
[----:B--2---:R-:W-:Y:S01]  /*3e60*/  FADD.FTZ R27, R151, R36 ;  /* 0x00000024971b7221 */ /* 0x004fe20000010000 */
[----:B------:R-:W-:Y:S01]  /*3e70*/  FADD.FTZ R31, R29, R38 ;  /* 0x000000261d1f7221 */ /* 0x000fe20000010000 */
[--C-:B------:R-:W-:Y:S01]  /*3e80*/  FFMA.FTZ R131, R70, UR10, -R28.reuse ;  /* 0x0000000a46837c23 */ /* 0x100fe2000801081c */
[--C-:B------:R-:W-:Y:S01]  /*3e90*/  FFMA.FTZ R71, R71, UR10, -R28.reuse ;  /* 0x0000000a47477c23 */ /* 0x100fe2000801081c */
[--C-:B------:R-:W-:Y:S01]  /*3ea0*/  FFMA.FTZ R74, R74, UR10, -R28.reuse ;  /* 0x0000000a4a4a7c23 */ /* 0x100fe2000801081c */
[----:B------:R-:W-:Y:S01]  /*3eb0*/  FADD.FTZ R38, R136, R31 ;  /* 0x0000001f88267221 */ /* 0x000fe20000010000 */
[----:B------:R-:W-:Y:S01]  /*3ec0*/  FFMA.FTZ R75, R75, UR10, -R28 ;  /* 0x0000000a4b4b7c23 */ /* 0x000fe2000801081c */
[----:B------:R-:W2:Y:S01]  /*3ed0*/  MUFU.EX2 R12, R12 ;  /* 0x0000000c000c7308 */ /* 0x000ea20000000800 */
[----:B---3--:R-:W-:Y:S01]  /*3ee0*/  FADD.FTZ R36, R10, R27 ;  /* 0x0000001b0a247221 */ /* 0x008fe20000010000 */
[----:B------:R-:W-:Y:S01]  /*3ef0*/  FADD.FTZ R31, R33, R38 ;  /* 0x00000026211f7221 */ /* 0x000fe20000010000 */
[--C-:B------:R-:W-:Y:S01]  /*3f00*/  FFMA.FTZ R78, R78, UR10, -R28.reuse ;  /* 0x0000000a4e4e7c23 */ /* 0x100fe2000801081c */
[--C-:B------:R-:W-:Y:S01]  /*3f10*/  FFMA.FTZ R79, R79, UR10, -R28.reuse ;  /* 0x0000000a4f4f7c23 */ /* 0x100fe2000801081c */
[--C-:B------:R-:W-:Y:S01]  /*3f20*/  FFMA.FTZ R82, R82, UR10, -R28.reuse ;  /* 0x0000000a52527c23 */ /* 0x100fe2000801081c */
[----:B------:R-:W-:Y:S01]  /*3f30*/  FADD.FTZ R38, R138, R31 ;  /* 0x0000001f8a267221 */ /* 0x000fe20000010000 */
[----:B------:R-:W-:Y:S01]  /*3f40*/  FFMA.FTZ R83, R83, UR10, -R28 ;  /* 0x0000000a53537c23 */ /* 0x000fe2000801081c */
[----:B------:R-:W3:Y:S01]  /*3f50*/  MUFU.EX2 R147, R147 ;  /* 0x0000009300937308 */ /* 0x000ee20000000800 */
[----:B-1----:R-:W-:Y:S01]  /*3f60*/  FADD.FTZ R27, R145, R36 ;  /* 0x00000024911b7221 */ /* 0x002fe20000010000 */
[----:B------:R-:W-:Y:S01]  /*3f70*/  FADD.FTZ R31, R37, R38 ;  /* 0x00000026251f7221 */ /* 0x000fe20000010000 */
[--C-:B------:R-:W-:Y:S01]  /*3f80*/  FFMA.FTZ R86, R86, UR10, -R28.reuse ;  /* 0x0000000a56567c23 */ /* 0x100fe2000801081c */
[----:B------:R-:W-:Y:S01]  /*3f90*/  FFMA.FTZ R28, R87, UR10, -R28 ;  /* 0x0000000a571c7c23 */ /* 0x000fe2000801081c */
[----:B------:R-:W-:Y:S01]  /*3fa0*/  F2FP.BF16.F32.PACK_AB R149, R8, R149 ;  /* 0x000000950895723e */ /* 0x000fe200000010ff */
[----:B------:R-:W-:Y:S01]  /*3fb0*/  FADD.FTZ R38, R132, R31 ;  /* 0x0000001f84267221 */ /* 0x000fe20000010000 */
[C---:B------:R-:W-:Y:S01]  /*3fc0*/  F2FP.BF16.F32.PACK_AB R132, R5.reuse, R132 ;  /* 0x000000840584723e */ /* 0x040fe200000010ff */
[----:B------:R-:W1:Y:S01]  /*3fd0*/  MUFU.EX2 R14, R14 ;  /* 0x0000000e000e7308 */ /* 0x000e620000000800 */
[----:B--2---:R-:W-:Y:S01]  /*3fe0*/  FADD.FTZ R36, R12, R27 ;  /* 0x0000001b0c247221 */ /* 0x004fe20000010000 */
[----:B------:R-:W-:Y:S01]  /*3ff0*/  FADD.FTZ R31, R5, R38 ;  /* 0x00000026051f7221 */ /* 0x000fe20000010000 */
[----:B------:R-:W-:-:S02]  /*4000*/  F2FP.BF16.F32.PACK_AB R144, R15, R144 ;  /* 0x000000900f90723e */ /* 0x000fc400000010ff */
[----:B------:R-:W-:Y:S01]  /*4010*/  F2FP.BF16.F32.PACK_AB R146, R21, R146 ;  /* 0x000000921592723e */ /* 0x000fe200000010ff */
[----:B------:R-:W-:Y:S01]  /*4020*/  FADD.FTZ R40, R134, R31 ;  /* 0x0000001f86287221 */ /* 0x000fe20000010000 */
[----:B------:R-:W-:Y:S01]  /*4030*/  F2FP.BF16.F32.PACK_AB R140, R25, R140 ;  /* 0x0000008c198c723e */ /* 0x000fe200000010ff */
[----:B------:R-:W2:Y:S01]  /*4040*/  MUFU.EX2 R141, R141 ;  /* 0x0000008d008d7308 */ /* 0x000ea20000000800 */
[----:B---3--:R-:W-:Y:S01]  /*4050*/  FADD.FTZ R27, R147, R36 ;  /* 0x00000024931b7221 */ /* 0x008fe20000010000 */
[----:B------:R-:W-:Y:S01]  /*4060*/  FADD.FTZ R31, R41, R40 ;  /* 0x00000028291f7221 */ /* 0x000fe20000010000 */
[----:B------:R-:W-:Y:S02]  /*4070*/  F2FP.BF16.F32.PACK_AB R142, R29, R142 ;  /* 0x0000008e1d8e723e */ /* 0x000fe400000010ff */
[----:B------:R-:W-:Y:S01]  /*4080*/  F2FP.BF16.F32.PACK_AB R136, R33, R136 ;  /* 0x000000882188723e */ /* 0x000fe200000010ff */
[----:B------:R-:W-:Y:S01]  /*4090*/  FADD.FTZ R40, R128, R31 ;  /* 0x0000001f80287221 */ /* 0x000fe20000010000 */
[----:B------:R-:W-:Y:S01]  /*40a0*/  F2FP.BF16.F32.PACK_AB R138, R37, R138 ;  /* 0x0000008a258a723e */ /* 0x000fe200000010ff */
[----:B------:R-:W3:Y:S01]  /*40b0*/  MUFU.EX2 R20, R20 ;  /* 0x0000001400147308 */ /* 0x000ee20000000800 */
[----:B-1----:R-:W-:Y:S01]  /*40c0*/  FADD.FTZ R36, R14, R27 ;  /* 0x0000001b0e247221 */ /* 0x002fe20000010000 */
[----:B------:R-:W-:-:S02]  /*40d0*/  F2FP.BF16.F32.PACK_AB R134, R41, R134 ;  /* 0x000000862986723e */ /* 0x000fc400000010ff */
[----:B------:R-:W-:Y:S02]  /*40e0*/  F2FP.BF16.F32.PACK_AB R128, R45, R128 ;  /* 0x000000802d80723e */ /* 0x000fe400000010ff */
[----:B------:R-:W-:Y:S02]  /*40f0*/  F2FP.BF16.F32.PACK_AB R151, R10, R151 ;  /* 0x000000970a97723e */ /* 0x000fe400000010ff */
[----:B------:R-:W1:Y:S01]  /*4100*/  MUFU.EX2 R143, R143 ;  /* 0x0000008f008f7308 */ /* 0x000e620000000800 */
[----:B--2---:R-:W-:Y:S01]  /*4110*/  FADD.FTZ R27, R141, R36 ;  /* 0x000000248d1b7221 */ /* 0x004fe20000010000 */
[----:B------:R-:W-:Y:S02]  /*4120*/  F2FP.BF16.F32.PACK_AB R145, R12, R145 ;  /* 0x000000910c91723e */ /* 0x000fe400000010ff */
[----:B------:R-:W-:-:S04]  /*4130*/  F2FP.BF16.F32.PACK_AB R147, R14, R147 ;  /* 0x000000930e93723e */ /* 0x000fc800000010ff */
[----:B------:R-:W2:Y:S01]  /*4140*/  MUFU.EX2 R24, R24 ;  /* 0x0000001800187308 */ /* 0x000ea20000000800 */
[C---:B---3--:R-:W-:Y:S01]  /*4150*/  FADD.FTZ R36, R20.reuse, R27 ;  /* 0x0000001b14247221 */ /* 0x048fe20000010000 */
[----:B------:R-:W-:-:S06]  /*4160*/  F2FP.BF16.F32.PACK_AB R141, R20, R141 ;  /* 0x0000008d148d723e */ /* 0x000fcc00000010ff */
[----:B------:R-:W3:Y:S01]  /*4170*/  MUFU.EX2 R137, R137 ;  /* 0x0000008900897308 */ /* 0x000ee20000000800 */
[----:B-1----:R-:W-:-:S07]  /*4180*/  FADD.FTZ R27, R143, R36 ;  /* 0x000000248f1b7221 */ /* 0x002fce0000010000 */
[----:B------:R-:W1:Y:S01]  /*4190*/  MUFU.EX2 R26, R26 ;  /* 0x0000001a001a7308 */ /* 0x000e620000000800 */
[C---:B--2---:R-:W-:Y:S01]  /*41a0*/  FADD.FTZ R38, R24.reuse, R27 ;  /* 0x0000001b18267221 */ /* 0x044fe20000010000 */
[----:B------:R-:W-:-:S06]  /*41b0*/  F2FP.BF16.F32.PACK_AB R143, R24, R143 ;  /* 0x0000008f188f723e */ /* 0x000fcc00000010ff */
[----:B------:R-:W2:Y:S01]  /*41c0*/  MUFU.EX2 R139, R139 ;  /* 0x0000008b008b7308 */ /* 0x000ea20000000800 */
[----:B---3--:R-:W-:-:S07]  /*41d0*/  FADD.FTZ R27, R137, R38 ;  /* 0x00000026891b7221 */ /* 0x008fce0000010000 */
[----:B------:R-:W3:Y:S01]  /*41e0*/  MUFU.EX2 R30, R30 ;  /* 0x0000001e001e7308 */ /* 0x000ee20000000800 */
[C---:B-1----:R-:W-:Y:S01]  /*41f0*/  FADD.FTZ R38, R26.reuse, R27 ;  /* 0x0000001b1a267221 */ /* 0x042fe20000010000 */
[----:B------:R-:W-:Y:S01]  /*4200*/  FADD.FTZ R27, R45, R40 ;  /* 0x000000282d1b7221 */ /* 0x000fe20000010000 */
[----:B------:R-:W-:-:S03]  /*4210*/  F2FP.BF16.F32.PACK_AB R137, R26, R137 ;  /* 0x000000891a89723e */ /* 0x000fc600000010ff */
[----:B------:R-:W-:Y:S01]  /*4220*/  FADD.FTZ R40, R130, R27 ;  /* 0x0000001b82287221 */ /* 0x000fe20000010000 */
[----:B------:R-:W-:Y:S01]  /*4230*/  F2FP.BF16.F32.PACK_AB R130, R49, R130 ;  /* 0x000000823182723e */ /* 0x000fe200000010ff */
[----:B------:R-:W1:Y:S01]  /*4240*/  MUFU.EX2 R133, R133 ;  /* 0x0000008500857308 */ /* 0x000e620000000800 */
[----:B--2---:R-:W-:Y:S01]  /*4250*/  FADD.FTZ R11, R139, R38 ;  /* 0x000000268b0b7221 */ /* 0x004fe20000010000 */
[----:B------:R-:W-:-:S04]  /*4260*/  FADD.FTZ R13, R49, R40 ;  /* 0x00000028310d7221 */ /* 0x000fc80000010000 */
[----:B------:R-:W-:Y:S02]  /*4270*/  FADD.FTZ R40, R124, R13 ;  /* 0x0000000d7c287221 */ /* 0x000fe40000010000 */
        /* <DEDUP_REMOVED lines=9> */
[C---:B---3--:R-:W-:Y:S01]  /*4310*/  FADD.FTZ R13, R53.reuse, R40 ;  /* 0x00000028350d7221 */ /* 0x048fe20000010000 */
[----:B------:R-:W-:-:S06]  /*4320*/  F2FP.BF16.F32.PACK_AB R124, R53, R124 ;  /* 0x0000007c357c723e */ /* 0x000fcc00000010ff */
[----:B------:R-:W3:Y:S01]  /*4330*/  MUFU.EX2 R34, R34 ;  /* 0x0000002200227308 */ /* 0x000ee20000000800 */
[----:B-1----:R-:W-:-:S07]  /*4340*/  FADD.FTZ R11, R135, R38 ;  /* 0x00000026870b7221 */ /* 0x002fce0000010000 */
[----:B------:R-:W1:Y:S01]  /*4350*/  MUFU.EX2 R57, R57 ;  /* 0x0000003900397308 */ /* 0x000e620000000800 */
[----:B--2---:R-:W-:-:S07]  /*4360*/  FADD.FTZ R40, R126, R13 ;  /* 0x0000000d7e287221 */ /* 0x004fce0000010000 */
[----:B------:R-:W2:Y:S01]  /*4370*/  MUFU.EX2 R129, R129 ;  /* 0x0000008100817308 */ /* 0x000ea20000000800 */
[C---:B---3--:R-:W-:Y:S01]  /*4380*/  FADD.FTZ R38, R34.reuse, R11 ;  /* 0x0000000b22267221 */ /* 0x048fe20000010000 */
[----:B------:R-:W-:-:S06]  /*4390*/  F2FP.BF16.F32.PACK_AB R135, R34, R135 ;  /* 0x000000872287723e */ /* 0x000fcc00000010ff */
[----:B------:R-:W3:Y:S01]  /*43a0*/  MUFU.EX2 R120, R120 ;  /* 0x0000007800787308 */ /* 0x000ee20000000800 */
[C---:B-1----:R-:W-:Y:S01]  /*43b0*/  FADD.FTZ R11, R57.reuse, R40 ;  /* 0x00000028390b7221 */ /* 0x042fe20000010000 */
[----:B------:R-:W-:-:S06]  /*43c0*/  F2FP.BF16.F32.PACK_AB R126, R57, R126 ;  /* 0x0000007e397e723e */ /* 0x000fcc00000010ff */
[----:B------:R-:W1:Y:S01]  /*43d0*/  MUFU.EX2 R4, R67 ;  /* 0x0000004300047308 */ /* 0x000e620000000800 */
[----:B--2---:R-:W-:-:S07]  /*43e0*/  FADD.FTZ R5, R129, R38 ;  /* 0x0000002681057221 */ /* 0x004fce0000010000 */
[----:B------:R-:W2:Y:S01]  /*43f0*/  MUFU.EX2 R61, R61 ;  /* 0x0000003d003d7308 */ /* 0x000ea20000000800 */
[----:B---3--:R-:W-:-:S07]  /*4400*/  FADD.FTZ R40, R120, R11 ;  /* 0x0000000b78287221 */ /* 0x008fce0000010000 */
[----:B------:R-:W3:Y:S01]  /*4410*/  MUFU.EX2 R131, R131 ;  /* 0x0000008300837308 */ /* 0x000ee20000000800 */
[C---:B-1----:R-:W-:Y:S01]  /*4420*/  FADD.FTZ R38, R4.reuse, R5 ;  /* 0x0000000504267221 */ /* 0x042fe20000010000 */
[----:B------:R-:W-:-:S06]  /*4430*/  F2FP.BF16.F32.PACK_AB R129, R4, R129 ;  /* 0x000000810481723e */ /* 0x000fcc00000010ff */
[----:B------:R-:W1:Y:S01]  /*4440*/  MUFU.EX2 R122, R122 ;  /* 0x0000007a007a7308 */ /* 0x000e620000000800 */
[C---:B--2---:R-:W-:Y:S01]  /*4450*/  FADD.FTZ R11, R61.reuse, R40 ;  /* 0x000000283d0b7221 */ /* 0x044fe20000010000 */
[----:B------:R-:W-:-:S06]  /*4460*/  F2FP.BF16.F32.PACK_AB R120, R61, R120 ;  /* 0x000000783d78723e */ /* 0x000fcc00000010ff */
[----:B------:R-:W2:Y:S01]  /*4470*/  MUFU.EX2 R36, R71 ;  /* 0x0000004700247308 */ /* 0x000ea20000000800 */
[----:B---3--:R-:W-:-:S07]  /*4480*/  FADD.FTZ R5, R131, R38 ;  /* 0x0000002683057221 */ /* 0x008fce0000010000 */
        /* <DEDUP_REMOVED lines=17> */
[----:B------:R-:W-:-:S06]  /*45a0*/  F2FP.BF16.F32.PACK_AB R127, R79, R78 ;  /* 0x0000004e4f7f723e */ /* 0x000fcc00000010ff */
[----:B------:R-:W1:Y:S01]  /*45b0*/  MUFU.EX2 R86, R86 ;  /* 0x0000005600567308 */ /* 0x000e620000000800 */
[----:B--2---:R-:W-:-:S07]  /*45c0*/  FADD.FTZ R8, R82, R11 ;  /* 0x0000000b52087221 */ /* 0x004fce0000010000 */
[----:B------:R-:W2:Y:S01]  /*45d0*/  MUFU.EX2 R123, R28 ;  /* 0x0000001c007b7308 */ /* 0x000ea20000000800 */
[C---:B---3--:R-:W-:Y:S01]  /*45e0*/  FADD.FTZ R11, R83.reuse, R8 ;  /* 0x00000008530b7221 */ /* 0x048fe20000010000 */
[----:B------:R-:W-:Y:S01]  /*45f0*/  F2FP.BF16.F32.PACK_AB R121, R83, R82 ;  /* 0x000000525379723e */ /* 0x000fe200000010ff */
[----:B------:R-:W-:Y:S02]  /*4600*/  VIADD R8, R88, 0xfffffffe ;  /* 0xfffffffe58087836 */ /* 0x000fe40000000000 */
[----:B-1----:R-:W-:-:S04]  /*4610*/  FADD.FTZ R4, R86, R11 ;  /* 0x0000000b56047221 */ /* 0x002fc80000010000 */
[C---:B--2---:R-:W-:Y:S01]  /*4620*/  FADD.FTZ R4, R123.reuse, R4 ;  /* 0x000000047b047221 */ /* 0x044fe20000010000 */
[----:B------:R-:W-:Y:S01]  /*4630*/  F2FP.BF16.F32.PACK_AB R123, R123, R86 ;  /* 0x000000567b7b723e */ /* 0x000fe200000010ff */
[----:B------:R-:W-:Y:S06]  /*4640*/  @P2 BRA `(.L_x_675) ;  /* 0x0000000000442947 */ /* 0x000fec0003800000 */
        /* <DEDUP_REMOVED lines=10> */
.L_x_676:
[----:B------:R-:W-:-:S11]  /*46f0*/  UISETP.NE.AND UP1, UPT, UR7, 0x1, UPT ;  /* 0x000000010700788c */ /* 0x000fd6000bf25270 */
[----:B------:R-:W-:Y:S02]  /*4700*/  @UP1 ULDC.64 UR18, c[0x0][0x9e8] ;  /* 0x00027a0000121ab9 */ /* 0x000fe40000000a00 */
[----:B------:R-:W-:-:S04]  /*4710*/  UIMAD.WIDE.U32 UR14, UR11, UR18, URZ ;  /* 0x000000120b0e72a5 */ /* 0x000fc8000f8e003f */
[----:B------:R-:W-:-:S12]  /*4720*/  @UP1 USHF.R.U32.HI UR11, URZ, UR19, UR15 ;  /* 0x000000133f0b1299 */ /* 0x000fd8000801160f */
.L_x_677:
[----:B------:R-:W-:-:S04]  /*4730*/  UIMAD UR7, UR11, UR7, UR7 ;  /* 0x000000070b0772a4 */ /* 0x000fc8000f8e0207 */
[----:B------:R-:W-:-:S04]  /*4740*/  UISETP.LT.AND UP1, UPT, UR6, UR7, UPT ;  /* 0x000000070600728c */ /* 0x000fc8000bf21270 */
[----:B------:R-:W-:-:S12]  /*4750*/  USEL UR6, UR6, UR7, UP1 ;  /* 0x0000000706067287 */ /* 0x000fd80008800000 */
.L_x_675:
[----:B------:R-:W-:Y:S01]  /*4760*/  USHF.R.S32.HI UR7, URZ, 0x1f, UR6 ;  /* 0x0000001f3f077899 */ /* 0x000fe20008011406 */
[----:B------:R-:W-:Y:S02]  /*4770*/  CS2R R118, SRZ ;  /* 0x0000000000767805 */ /* 0x000fe4000001ff00 */
[----:B------:R-:W-:Y:S02]  /*4780*/  CS2R R116, SRZ ;  /* 0x0000000000747805 */ /* 0x000fe4000001ff00 */
[----:B------:R-:W-:Y:S01]  /*4790*/  CS2R R114, SRZ ;  /* 0x0000000000727805 */ /* 0x000fe2000001ff00 */
[----:B------:R-:W-:Y:S01]  /*47a0*/  ULEA.HI UR7, UR7, UR6, URZ, 0x7 ;  /* 0x0000000607077291 */ /* 0x000fe2000f8f383f */
[----:B------:R-:W-:Y:S02]  /*47b0*/  CS2R R112, SRZ ;  /* 0x0000000000707805 */ /* 0x000fe4000001ff00 */
[----:B------:R-:W-:Y:S02]  /*47c0*/  CS2R R110, SRZ ;  /* 0x00000000006e7805 */ /* 0x000fe4000001ff00 */
[----:B------:R-:W-:Y:S01]  /*47d0*/  CS2R R108, SRZ ;  /* 0x00000000006c7805 */ /* 0x000fe2000001ff00 */
[----:B------:R-:W-:Y:S01]  /*47e0*/  USHF.R.S32.HI UR7, URZ, 0x7, UR7 ;  /* 0x000000073f077899 */ /* 0x000fe20008011407 */
[----:B------:R-:W-:-:S02]  /*47f0*/  CS2R R106, SRZ ;  /* 0x00000000006a7805 */ /* 0x000fc4000001ff00 */
[----:B------:R-:W-:Y:S02]  /*4800*/  CS2R R104, SRZ ;  /* 0x0000000000687805 */ /* 0x000fe4000001ff00 */
[----:B------:R-:W-:Y:S01]  /*4810*/  CS2R R102, SRZ ;  /* 0x0000000000667805 */ /* 0x000fe2000001ff00 */
[----:B------:R-:W-:Y:S01]  /*4820*/  UISETP.LT.AND UP1, UPT, UR45, UR7, UPT ;  /* 0x000000072d00728c */ /* 0x000fe2000bf21270 */
[----:B------:R-:W-:Y:S02]  /*4830*/  CS2R R100, SRZ ;  /* 0x0000000000647805 */ /* 0x000fe4000001ff00 */
[----:B------:R-:W-:Y:S02]  /*4840*/  CS2R R98, SRZ ;  /* 0x0000000000627805 */ /* 0x000fe4000001ff00 */
[----:B------:R-:W-:Y:S01]  /*4850*/  CS2R R96, SRZ ;  /* 0x0000000000607805 */ /* 0x000fe2000001ff00 */
[----:B------:R-:W-:Y:S01]  /*4860*/  USEL UR28, UR45, UR7, !UP1 ;  /* 0x000000072d1c7287 */ /* 0x000fe2000c800000 */
[----:B------:R-:W-:-:S02]  /*4870*/  CS2R R94, SRZ ;  /* 0x00000000005e7805 */ /* 0x000fc4000001ff00 */
[----:B------:R-:W-:Y:S02]  /*4880*/  CS2R R92, SRZ ;  /* 0x00000000005c7805 */ /* 0x000fe4000001ff00 */
[----:B------:R-:W-:Y:S02]  /*4890*/  CS2R R90, SRZ ;  /* 0x00000000005a7805 */ /* 0x000fe4000001ff00 */
[----:B------:R-:W-:Y:S02]  /*48a0*/  CS2R R88, SRZ ;  /* 0x0000000000587805 */ /* 0x000fe4000001ff00 */
[----:B------:R-:W-:-:S13]  /*48b0*/  ISETP.GE.AND P2, PT, R8, UR28, PT ;  /* 0x0000001c08007c0c */ /* 0x000fda000bf46270 */
[----:B------:R-:W-:Y:S05]  /*48c0*/  @!P2 BRA `(.L_x_678) ;  /* 0x0000002c0058a947 */ /* 0x000fea0003800000 */
[----:B------:R-:W-:Y:S01]  /*48d0*/  IMAD.IADD R10, R0, 0x1, R7 ;  /* 0x00000001000a7824 */ /* 0x000fe200078e0207 */
[----:B------:R-:W-:Y:S01]  /*48e0*/  ULDC UR22, c[0x0][0x9e4] ;  /* 0x0002790000167ab9 */ /* 0x000fe20000000800 */
[----:B------:R-:W-:Y:S01]  /*48f0*/  IMAD.MOV.U32 R119, RZ, RZ, RZ ;  /* 0x000000ffff777224 */ /* 0x000fe200078e00ff */
[----:B------:R-:W-:Y:S01]  /*4900*/  ULDC UR23, c[0x0][0x9dc] ;  /* 0x0002770000177ab9 */ /* 0x000fe20000000800 */
[----:B------:R-:W-:Y:S01]  /*4910*/  ULDC UR25, c[0x0][0x288] ;  /* 0x0000a20000197ab9 */ /* 0x000fe20000000800 */
[----:B------:R-:W-:Y:S01]  /*4920*/  ULDC UR21, c[0x0][0x988] ;  /* 0x0002620000157ab9 */ /* 0x000fe20000000800 */
[----:B------:R-:W-:-:S05]  /*4930*/  ULDC UR24, c[0x0][0x9e0] ;  /* 0x0002780000187ab9 */ /* 0x000fca0000000800 */
.L_x_695:
[----:B------:R-:W-:Y:S01]  /*4940*/  UIADD3 UR27, UR39, 0x1, URZ ;  /* 0x00000001271b7890 */ /* 0x000fe2000fffe03f */
[----:B------:R-:W-:-:S03]  /*4950*/  ISETP.NE.AND P3, PT, RZ, UR41, PT ;  /* 0x00000029ff007c0c */ /* 0x000fc6000bf65270 */
[----:B------:R-:W-:-:S04]  /*4960*/  UISETP.NE.AND UP1, UPT, UR27, 0x2, UPT ;  /* 0x000000021b00788c */ /* 0x000fc8000bf25270 */
[----:B------:R-:W-:Y:S02]  /*4970*/  USEL UR26, URZ, 0x1, UP1 ;  /* 0x000000013f1a7887 */ /* 0x000fe40008800000 */
[----:B------:R-:W-:Y:S02]  /*4980*/  USEL UR27, UR27, URZ, UP1 ;  /* 0x0000003f1b1b7287 */ /* 0x000fe40008800000 */
[----:B------:R-:W-:Y:S02]  /*4990*/  ULOP3.LUT UR26, UR37, UR26, URZ, 0x3c, !UPT ;  /* 0x0000001a251a7292 */ /* 0x000fe4000f8e3c3f */
[----:B------:R-:W-:Y:S10]  /*49a0*/  @P3 BRA `(.L_x_679) ;  /* 0x00000000002c3947 */ /* 0x000ff40003800000 */
[----:B------:R-:W-:Y:S05]  /*49b0*/  @!P0 BRA `(.L_x_680) ;  /* 0x0000000000048947 */ /* 0x000fea0003800000 */
[----:B------:R-:W-:Y:S01]  /*49c0*/  BPT.TRAP 0x1 ;  /* 0x000000040000795c */ /* 0x000fe20000300000 */
.L_x_680:
[----:B------:R-:W-:Y:S01]  /*49d0*/  ULEA UR6, UR27, UR40, 0x3 ;  /* 0x000000281b067291 */ /* 0x000fe2000f8e183f */
[----:B------:R-:W-:-:S05]  /*49e0*/  IMAD.U32 R11, RZ, RZ, UR26 ;  /* 0x0000001aff0b7e24 */ /* 0x000fca000f8e00ff */
[----:B------:R-:W-:-:S04]  /*49f0*/  SHF.L.U32 R11, R11, 0x1f, RZ ;  /* 0x0000001f0b0b7819 */ /* 0x000fc800000006ff */
[----:B------:R1:W2:Y:S01]  /*4a00*/  SYNCS.PHASECHK.TRANS64.TRYWAIT P2, [UR6+0x16830], R11 ;  /* 0x0168300bff0075a7 */ /* 0x0002a20008040146 */
[----:B------:R-:W-:Y:S05]  /*4a10*/  @!P0 BRA `(.L_x_681) ;  /* 0x0000000000048947 */ /* 0x000fea0003800000 */
[----:B------:R-:W-:Y:S01]  /*4a20*/  BPT.TRAP 0x1 ;  /* 0x000000040000795c */ /* 0x000fe20000300000 */
.L_x_681:
[----:B--2---:R-:W-:Y:S05]  /*4a30*/  @P2 BRA `(.L_x_679) ;  /* 0x0000000000082947 */ /* 0x004fea0003800000 */
[----:B------:R-:W2:Y:S02]  /*4a40*/  SYNCS.PHASECHK.TRANS64.TRYWAIT P2, [UR6+0x16830], R11 ;  /* 0x0168300bff0075a7 */ /* 0x000ea40008040146 */
[----:B--2---:R-:W-:Y:S05]  /*4a50*/  @!P2 BRA `(.L_x_682) ;  /* 0x000000b800e4a947 */ /* 0x004fea0003800000 */
.L_x_679:
[----:B-12---:R-:W-:Y:S01]  /*4a60*/  VIADD R11, R16, 0x8 ;  /* 0x00000008100b7836 */ /* 0x006fe20000000000 */
[----:B------:R-:W-:Y:S01]  /*4a70*/  ULEA UR18, UR27, UR20, 0xa ;  /* 0x000000141b127291 */ /* 0x000fe2000f8e503f */
[----:B------:R-:W-:Y:S01]  /*4a80*/  UMOV UR19, 0x40000040 ;  /* 0x4000004000137882 */ /* 0x000fe20000000000 */
[----:B------:R-:W-:Y:S02]  /*4a90*/  UMOV UR7, 0x40000040 ;  /* 0x4000004000077882 */ /* 0x000fe40000000000 */
[----:B------:R1:W-:Y:S01]  /*4aa0*/  BAR.SYNC.DEFER_BLOCKING R11, 0x100 ;  /* 0x0004000b0000751d */ /* 0x0003e20000010000 */
[----:B------:R-:W-:Y:S02]  /*4ab0*/  UIADD3 UR6, UR18, 0x2, URZ ;  /* 0x0000000212067890 */ /* 0x000fe4000fffe03f */
[----:B------:R-:W-:Y:S02]  /*4ac0*/  UIADD3 UR10, UR18, 0x4, URZ ;  /* 0x00000004120a7890 */ /* 0x000fe4000fffe03f */
[----:B------:R-:W-:Y:S01]  /*4ad0*/  UIADD3 UR14, UR18, 0x6, URZ ;  /* 0x00000006120e7890 */ /* 0x000fe2000fffe03f */
[----:B------:R-:W-:Y:S01]  /*4ae0*/  UMOV UR11, 0x40000040 ;  /* 0x40000040000b7882 */ /* 0x000fe20000000000 */
[----:B------:R-:W-:Y:S01]  /*4af0*/  UMOV UR15, 0x40000040 ;  /* 0x40000040000f7882 */ /* 0x000fe20000000000 */
[----:B------:R-:W-:-:S06]  /*4b00*/  WARPGROUP.ARRIVE ;  /* 0x00000000000079c5 */ /* 0x000fcc0000000000 */
[----:B------:R-:W-:Y:S03]  /*4b10*/  HGMMA.64x128x16.F32.BF16 R24, gdesc[UR16], RZ, !UPT, gsb0 ;  /* 0x01e00000101879f0 */ /* 0x000fe6000c0018ff */
[----:B------:R-:W-:Y:S02]  /*4b20*/  WARPGROUP.DEPBAR.LE gsb0, 0x0 ;  /* 0x00008000000079c5 */ /* 0x000fe40000010000 */
[----:B------:R-:W-:-:S07]  /*4b30*/  WARPGROUP.ARRIVE ;  /* 0x00000000000079c5 */ /* 0x000fce0000000000 */
[----:B------:R-:W-:Y:S03]  /*4b40*/  HGMMA.64x128x16.F32.BF16 R24, gdesc[UR4], R24, gsb0 ;  /* 0x01e00000041879f0 */ /* 0x000fe60008001818 */
[----:B------:R-:W-:Y:S02]  /*4b50*/  WARPGROUP.DEPBAR.LE gsb0, 0x0 ;  /* 0x00008000000079c5 */ /* 0x000fe40000010000 */
[----:B------:R-:W-:-:S07]  /*4b60*/  WARPGROUP.ARRIVE ;  /* 0x00000000000079c5 */ /* 0x000fce0000000000 */
[----:B------:R-:W-:Y:S03]  /*4b70*/  HGMMA.64x128x16.F32.BF16 R24, gdesc[UR8], R24, gsb0 ;  /* 0x01e00000081879f0 */ /* 0x000fe60008001818 */
[----:B------:R-:W-:Y:S02]  /*4b80*/  WARPGROUP.DEPBAR.LE gsb0, 0x0 ;  /* 0x00008000000079c5 */ /* 0x000fe40000010000 */
[----:B------:R-:W-:-:S07]  /*4b90*/  WARPGROUP.ARRIVE ;  /* 0x00000000000079c5 */ /* 0x000fce0000000000 */
[----:B------:R-:W-:Y:S03]  /*4ba0*/  HGMMA.64x128x16.F32.BF16 R24, gdesc[UR12], R24, gsb0 ;  /* 0x01e000000c1879f0 */ /* 0x000fe60008001818 */
[----:B------:R-:W-:Y:S02]  /*4bb0*/  WARPGROUP.DEPBAR.LE gsb0, 0x0 ;  /* 0x00008000000079c5 */ /* 0x000fe40000010000 */
[----:B-1----:R-:W-:Y:S05]  /*4bc0*/  @P3 BRA `(.L_x_683) ;  /* 0x00000000002c3947 */ /* 0x002fea0003800000 */
[----:B------:R-:W-:Y:S05]  /*4bd0*/  @!P0 BRA `(.L_x_684) ;  /* 0x0000000000048947 */ /* 0x000fea0003800000 */
[----:B------:R-:W-:Y:S01]  /*4be0*/  BPT.TRAP 0x1 ;  /* 0x000000040000795c */ /* 0x000fe20000300000 */
.L_x_684:
[----:B------:R-:W-:Y:S01]  /*4bf0*/  ULEA UR6, UR39, UR40, 0x3 ;  /* 0x0000002827067291 */ /* 0x000fe2000f8e183f */
[----:B------:R-:W-:-:S05]  /*4c00*/  IMAD.U32 R11, RZ, RZ, UR37 ;  /* 0x00000025ff0b7e24 */ /* 0x000fca000f8e00ff */
[----:B------:R-:W-:-:S04]  /*4c10*/  SHF.L.U32 R11, R11, 0x1f, RZ ;  /* 0x0000001f0b0b7819 */ /* 0x000fc800000006ff */
[----:B------:R1:W2:Y:S01]  /*4c20*/  SYNCS.PHASECHK.TRANS64.TRYWAIT P2, [UR6+0x16850], R11 ;  /* 0x0168500bff0075a7 */ /* 0x0002a20008040146 */
[----:B------:R-:W-:Y:S05]  /*4c30*/  @!P0 BRA `(.L_x_685) ;  /* 0x0000000000048947 */ /* 0x000fea0003800000 */
[----:B------:R-:W-:Y:S01]  /*4c40*/  BPT.TRAP 0x1 ;  /* 0x000000040000795c */ /* 0x000fe20000300000 */
.L_x_685:
[----:B--2---:R-:W-:Y:S05]  /*4c50*/  @P2 BRA `(.L_x_683) ;  /* 0x0000000000082947 */ /* 0x004fea0003800000 */
[----:B------:R-:W2:Y:S02]  /*4c60*/  SYNCS.PHASECHK.TRANS64.TRYWAIT P2, [UR6+0x16850], R11 ;  /* 0x0168500bff0075a7 */ /* 0x000ea40008040146 */
[----:B--2---:R-:W-:Y:S05]  /*4c70*/  @!P2 BRA `(.L_x_686) ;  /* 0x000000b80074a947 */ /* 0x004fea0003800000 */
.L_x_683:
[----:B------:R-:W-:Y:S01]  /*4c80*/  UIADD3 UR6, UR40, 0x400, URZ ;  /* 0x0000040028067890 */ /* 0x000fe2000fffe03f */
[----:B------:R-:W-:Y:S01]  /*4c90*/  WARPGROUP.ARRIVE ;  /* 0x00000000000079c5 */ /* 0x000fe20000000000 */
[----:B------:R-:W-:Y:S01]  /*4ca0*/  UMOV UR7, 0x40000040 ;  /* 0x4000004000077882 */ /* 0x000fe20000000000 */
[----:B------:R-:W3:Y:S01]  /*4cb0*/  LDC R15, c[0x0][0x2e0] ;  /* 0x0000b800ff0f7b82 */ /* 0x000ee20000000800 */
[----:B------:R-:W-:Y:S01]  /*4cc0*/  USHF.R.U32.HI UR6, URZ, 0x4, UR6 ;  /* 0x000000043f067899 */ /* 0x000fe20008011606 */
[----:B-12---:R-:W-:Y:S01]  /*4cd0*/  IMAD.SHL.U32 R11, R8, 0x80, RZ ;  /* 0x00000080080b7824 */ /* 0x006fe200078e00ff */
[----:B------:R-:W-:Y:S01]  /*4ce0*/  ISETP.GE.U32.AND P2, PT, R2, 0x180, PT ;  /* 0x000001800200780c */ /* 0x000fe20003f46070 */
[----:B------:R-:W-:Y:S01]  /*4cf0*/  IMAD.U32 R13, RZ, RZ, UR27 ;  /* 0x0000001bff0d7e24 */ /* 0x000fe2000f8e00ff */
[----:B------:R-:W-:Y:S01]  /*4d00*/  ULOP3.LUT UR6, UR6, 0x3fff, URZ, 0xc0, !UPT ;  /* 0x00003fff06067892 */ /* 0x000fe2000f8ec03f */
[----:B------:R-:W-:Y:S01]  /*4d10*/  VIADD R12, R16, 0x9 ;  /* 0x00000009100c7836 */ /* 0x000fe20000000000 */
[----:B------:R-:W-:-:S02]  /*4d20*/  IADD3 R14, -R11, 0x1, RZ ;  /* 0x000000010b0e7810 */ /* 0x000fc40007ffe1ff */
[----:B------:R-:W-:Y:S01]  /*4d30*/  ULEA UR10, UR39, UR6, 0xa ;  /* 0x00000006270a7291 */ /* 0x000fe2000f8e503f */
[----:B------:R-:W-:Y:S02]  /*4d40*/  @!P1 LEA R13, R13, UR40, 0x3 ;  /* 0x000000280d0d9c11 */ /* 0x000fe4000f8e18ff */
[----:B------:R-:W-:Y:S02]  /*4d50*/  SEL R20, R12, 0x9, !P2 ;  /* 0x000000090c147807 */ /* 0x000fe40005000000 */
[----:B------:R-:W-:Y:S01]  /*4d60*/  PLOP3.LUT P2, PT, PT, PT, UP0, 0x40, 0x0 ;  /* 0x000000000000781c */ /* 0x000fe20003f4e808 */
[----:B------:R-:W-:Y:S01]  /*4d70*/  @!P1 VIADD R13, R13, 0x16840 ;  /* 0x000168400d0d9836 */ /* 0x000fe20000000000 */
[----:B------:R-:W-:Y:S02]  /*4d80*/  UMOV UR6, UR10 ;  /* 0x0000000a00067c82 */ /* 0x000fe40008000000 */
[----:B------:R-:W-:Y:S01]  /*4d90*/  HGMMA.64x64x16.F32.BF16 R88, R148, gdesc[UR4].tnspB, R88, gsb0 ;  /* 0x40e0000494587df0 */ /* 0x000fe20008001858 */
[----:B------:R-:W-:Y:S01]  /*4da0*/  UIADD3 UR6, UR10, 0x80, URZ ;  /* 0x000000800a067890 */ /* 0x000fe2000fffe03f */
[----:B------:R-:W-:Y:S01]  /*4db0*/  @!P1 PRMT R13, RZ, 0x654, R13 ;  /* 0x00000654ff0d9816 */ /* 0x000fe2000000000d */
[----:B------:R-:W-:Y:S01]  /*4dc0*/  UMOV UR7, 0x40000040 ;  /* 0x4000004000077882 */ /* 0x000fe20000000000 */
[----:B---3--:R-:W-:-:S04]  /*4dd0*/  IMAD R14, R15, UR47, R14 ;  /* 0x0000002f0f0e7c24 */ /* 0x008fc8000f8e020e */
[----:B------:R-:W-:-:S04]  /*4de0*/  VIADD R14, R14, -UR25 ;  /* 0x800000190e0e7c36 */ /* 0x000fc80008000000 */
[----:B------:R-:W-:-:S04]  /*4df0*/  IMAD R14, R17, -0x2, R14 ;  /* 0xfffffffe110e7824 */ /* 0x000fc800078e020e */
[----:B------:R-:W-:-:S04]  /*4e00*/  VIADD R15, R14, UR24 ;  /* 0x000000180e0f7c36 */ /* 0x000fc80008000000 */
[----:B------:R-:W-:Y:S01]  /*4e10*/  IMAD.IADD R12, R0, 0x1, R15 ;  /* 0x00000001000c7824 */ /* 0x000fe200078e020f */
[----:B------:R-:W-:Y:S02]  /*4e20*/  WARPGROUP.DEPBAR.LE gsb0, 0x0 ;  /* 0x00008000000079c5 */ /* 0x000fe40000010000 */
[----:B------:R-:W-:-:S06]  /*4e30*/  WARPGROUP.ARRIVE ;  /* 0x00000000000079c5 */ /* 0x000fcc0000000000 */
[----:B------:R-:W-:Y:S01]  /*4e40*/  HGMMA.64x64x16.F32.BF16 R88, R144, gdesc[UR4].tnspB, R88, gsb0 ;  /* 0x40e0000490587df0 */ /* 0x000fe20008001858 */
[----:B------:R-:W-:Y:S01]  /*4e50*/  UIADD3 UR6, UR10, 0x100, URZ ;  /* 0x000001000a067890 */ /* 0x000fe2000fffe03f */
[----:B------:R-:W-:Y:S01]  /*4e60*/  UMOV UR7, 0x40000040 ;  /* 0x4000004000077882 */ /* 0x000fe20000000000 */
        /* <DEDUP_REMOVED lines=28> */
[----:B------:R-:W-:-:S06]  /*5030*/  ULOP3.LUT UR6, URZ, UR23, URZ, 0x33, !UPT ;  /* 0x000000173f067292 */ /* 0x000fcc000f8e333f */
[----:B------:R-:W-:Y:S01]  /*5040*/  VIADD R14, R14, UR6 ;  /* 0x000000060e0e7c36 */ /* 0x000fe20008000000 */
[----:B------:R-:W-:Y:S02]  /*5050*/  WARPGROUP.DEPBAR.LE gsb0, 0x0 ;  /* 0x00008000000079c5 */ /* 0x000fe40000010000 */
[----:B------:R1:W-:Y:S06]  /*5060*/  BAR.ARV R20, 0x100 ;  /* 0x000400140000751d */ /* 0x0003ec0000002000 */
[----:B------:R2:W-:Y:S02]  /*5070*/  @!P1 SYNCS.ARRIVE.TRANS64.RED.A1T0 RZ, [R13+URZ], RZ ;  /* 0x000000ff0dff99a7 */ /* 0x0005e4000810043f */
[----:B--2---:R-:W-:Y:S01]  /*5080*/  IMAD.IADD R13, R0, 0x1, R14 ;  /* 0x00000001000d7824 */ /* 0x004fe200078e020e */
[----:B-1----:R-:W-:Y:S06]  /*5090*/  @P2 BRA `(.L_x_687) ;  /* 0x00000000005c2947 */ /* 0x002fec0003800000 */
[----:B------:R-:W-:Y:S01]  /*50a0*/  ISETP.GT.AND P2, PT, R10, -0x1, PT ;  /* 0xffffffff0a00780c */ /* 0x000fe20003f44270 */
[----:B------:R-:W-:-:S12]  /*50b0*/  BSSY B0, `(.L_x_688) ;  /* 0x0000011000007945 */ /* 0x000fd80003800000 */
[----:B------:R-:W-:Y:S05]  /*50c0*/  @P2 BRA `(.L_x_689) ;  /* 0x0000000000202947 */ /* 0x000fea0003800000 */
[----:B------:R-:W-:Y:S01]  /*50d0*/  IMAD.U32 R121, RZ, RZ, UR22 ;  /* 0x00000016ff797e24 */ /* 0x000fe2000f8e00ff */
[----:B------:R-:W-:-:S04]  /*50e0*/  LOP3.LUT R21, RZ, R10, RZ, 0x33, !PT ;  /* 0x0000000aff157212 */ /* 0x000fc800078e33ff */
[----:B------:R-:W-:-:S13]  /*50f0*/  ISETP.NE.AND P2, PT, R121, 0x1, PT ;  /* 0x000000017900780c */ /* 0x000fda0003f45270 */
[----:B------:R-:W1:Y:S02]  /*5100*/  @P2 LDC.64 R122, c[0x0][0x9e8] ;  /* 0x00027a00ff7a2b82 */ /* 0x000e640000000a00 */
[----:B-1----:R-:W-:-:S05]  /*5110*/  @P2 IMAD.HI.U32 R20, R21, R122, RZ ;  /* 0x0000007a15142227 */ /* 0x002fca00078e00ff */
[----:B------:R-:W-:-:S04]  /*5120*/  @P2 SHF.R.U32.HI R21, RZ, R123, R20 ;  /* 0x0000007bff152219 */ /* 0x000fc80000011614 */
[----:B------:R-:W-:Y:S01]  /*5130*/  LOP3.LUT R20, RZ, R21, RZ, 0x33, !PT ;  /* 0x00000015ff147212 */ /* 0x000fe200078e33ff */
[----:B------:R-:W-:Y:S06]  /*5140*/  BRA `(.L_x_690) ;  /* 0x00000000001c7947 */ /* 0x000fec0003800000 */
.L_x_689:
[----:B------:R-:W-:Y:S02]  /*5150*/  IMAD.U32 R121, RZ, RZ, UR22 ;  /* 0x00000016ff797e24 */ /* 0x000fe4000f8e00ff */
[----:B------:R-:W-:-:S03]  /*5160*/  IMAD.MOV.U32 R20, RZ, RZ, R10 ;  /* 0x000000ffff147224 */ /* 0x000fc600078e000a */
[----:B------:R-:W-:-:S13]  /*5170*/  ISETP.NE.AND P2, PT, R121, 0x1, PT ;  /* 0x000000017900780c */ /* 0x000fda0003f45270 */
[----:B------:R-:W1:Y:S01]  /*5180*/  @P2 LDC.64 R122, c[0x0][0x9e8] ;  /* 0x00027a00ff7a2b82 */ /* 0x000e620000000a00 */
[----:B------:R-:W-:-:S04]  /*5190*/  @P2 IMAD.IADD R21, R0, 0x1, R7 ;  /* 0x0000000100152824 */ /* 0x000fc800078e0207 */
[----:B-1----:R-:W-:-:S05]  /*51a0*/  @P2 IMAD.HI.U32 R120, R21, R122, RZ ;  /* 0x0000007a15782227 */ /* 0x002fca00078e00ff */
[----:B------:R-:W-:-:S07]  /*51b0*/  @P2 SHF.R.U32.HI R20, RZ, R123, R120 ;  /* 0x0000007bff142219 */ /* 0x000fce0000011678 */
.L_x_690:
[----:B------:R-:W-:Y:S05]  /*51c0*/  BSYNC B0 ;  /* 0x0000000000007941 */ /* 0x000fea0003800000 */
.L_x_688:
[----:B------:R-:W-:-:S04]  /*51d0*/  IMAD R20, R20, R121, -R11 ;  /* 0x0000007914147224 */ /* 0x000fc800078e0a0b */
[----:B------:R-:W-:-:S05]  /*51e0*/  IMAD R20, R17, -0x2, R20 ;  /* 0xfffffffe11147824 */ /* 0x000fca00078e0214 */
[----:B------:R-:W-:Y:S02]  /*51f0*/  VIADDMNMX R12, R20, R121, R12, PT ;  /* 0x00000079140c7246 */ /* 0x000fe4000380010c */
[----:B------:R-:W-:-:S07]  /*5200*/  VIMNMX R13, R13, R20, !PT ;  /* 0x000000140d0d7248 */ /* 0x000fce0007fe0100 */
.L_x_687:
[----:B------:R-:W-:Y:S01]  /*5210*/  ISETP.GT.AND P2, PT, R8, -0x1, PT ;  /* 0xffffffff0800780c */ /* 0x000fe20003f44270 */
[C---:B------:R-:W-:Y:S02]  /*5220*/  IMAD.IADD R15, R3.reuse, 0x1, R15 ;  /* 0x00000001030f7824 */ /* 0x040fe400078e020f */
[----:B------:R-:W-:Y:S01]  /*5230*/  IMAD.IADD R14, R3, 0x1, R14 ;  /* 0x00000001030e7824 */ /* 0x000fe200078e020e */
[C---:B------:R-:W-:Y:S02]  /*5240*/  ISETP.GT.AND P5, PT, R13.reuse, RZ, P2 ;  /* 0x000000ff0d00720c */ /* 0x040fe400017a4270 */
[C---:B------:R-:W-:Y:S02]  /*5250*/  ISETP.GT.AND P4, PT, R13.reuse, 0x1, P2 ;  /* 0x000000010d00780c */ /* 0x040fe40001784270 */
[----:B------:R-:W-:Y:S02]  /*5260*/  ISETP.LT.OR P5, PT, R12, 0x1, P5 ;  /* 0x000000010c00780c */ /* 0x000fe40002fa1670 */
[----:B------:R-:W-:-:S02]  /*5270*/  ISETP.GT.AND P6, PT, R13, 0x8, P2 ;  /* 0x000000080d00780c */ /* 0x000fc400017c4270 */
[----:B------:R-:W-:Y:S02]  /*5280*/  FSEL R121, R24, -INF , !P5 ;  /* 0xff80000018797808 */ /* 0x000fe40006800000 */
[C---:B------:R-:W-:Y:S02]  /*5290*/  ISETP.GT.AND P5, PT, R13.reuse, 0x10, P2 ;  /* 0x000000100d00780c */ /* 0x040fe400017a4270 */
[----:B------:R-:W-:Y:S02]  /*52a0*/  ISETP.GT.AND P3, PT, R13, 0x9, P2 ;  /* 0x000000090d00780c */ /* 0x000fe40001764270 */
[C---:B------:R-:W-:Y:S02]  /*52b0*/  ISETP.LT.OR P5, PT, R12.reuse, 0x11, P5 ;  /* 0x000000110c00780c */ /* 0x040fe40002fa1670 */
[----:B------:R-:W-:Y:S02]  /*52c0*/  ISETP.LT.OR P4, PT, R12, 0x2, P4 ;  /* 0x000000020c00780c */ /* 0x000fe40002781670 */
[----:B------:R-:W-:-:S02]  /*52d0*/  FSEL R32, R32, -INF , !P5 ;  /* 0xff80000020207808 */ /* 0x000fc40006800000 */
[----:B------:R-:W-:Y:S02]  /*52e0*/  ISETP.GT.AND P5, PT, R13, 0x20, P2 ;  /* 0x000000200d00780c */ /* 0x000fe400017a4270 */
[C---:B------:R-:W-:Y:S02]  /*52f0*/  ISETP.LT.OR P6, PT, R12.reuse, 0x9, P6 ;  /* 0x000000090c00780c */ /* 0x040fe400037c1670 */
[C---:B------:R-:W-:Y:S02]  /*5300*/  ISETP.LT.OR P3, PT, R12.reuse, 0xa, P3 ;  /* 0x0000000a0c00780c */ /* 0x040fe40001f61670 */
[----:B------:R-:W-:Y:S02]  /*5310*/  ISETP.LT.OR P5, PT, R12, 0x21, P5 ;  /* 0x000000210c00780c */ /* 0x000fe40002fa1670 */
[----:B------:R-:W-:Y:S02]  /*5320*/  FSEL R25, R25, -INF , !P4 ;  /* 0xff80000019197808 */ /* 0x000fe40006000000 */
[----:B------:R-:W-:-:S02]  /*5330*/  FSEL R21, R28, -INF , !P6 ;  /* 0xff8000001c157808 */ /* 0x000fc40007000000 */
[----:B------:R-:W-:Y:S02]  /*5340*/  FSEL R29, R29, -INF , !P3 ;  /* 0xff8000001d1d7808 */ /* 0x000fe40005800000 */
[C---:B------:R-:W-:Y:S02]  /*5350*/  ISETP.GT.AND P4, PT, R13.reuse, 0x11, P2 ;  /* 0x000000110d00780c */ /* 0x040fe40001784270 */
[C---:B------:R-:W-:Y:S02]  /*5360*/  ISETP.GT.AND P6, PT, R13.reuse, 0x18, P2 ;  /* 0x000000180d00780c */ /* 0x040fe400017c4270 */
[C---:B------:R-:W-:Y:S02]  /*5370*/  ISETP.GT.AND P3, PT, R13.reuse, 0x19, P2 ;  /* 0x000000190d00780c */ /* 0x040fe40001764270 */
[----:B------:R-:W-:Y:S02]  /*5380*/  FSEL R40, R40, -INF , !P5 ;  /* 0xff80000028287808 */ /* 0x000fe40006800000 */
[----:B------:R-:W-:-:S02]  /*5390*/  ISETP.GT.AND P5, PT, R13, 0x30, P2 ;  /* 0x000000300d00780c */ /* 0x000fc400017a4270 */
[C---:B------:R-:W-:Y:S02]  /*53a0*/  ISETP.LT.OR P4, PT, R12.reuse, 0x12, P4 ;  /* 0x000000120c00780c */ /* 0x040fe40002781670 */
        /* <DEDUP_REMOVED lines=56> */
[----:B------:R-:W-:Y:S02]  /*5730*/  ISETP.GT.AND P3, PT, R13, 0x69, P2 ;  /* 0x000000690d00780c */ /* 0x000fe40001764270 */
[----:B------:R-:W-:Y:S02]  /*5740*/  FSEL R80, R80, -INF , !P5 ;  /* 0xff80000050507808 */ /* 0x000fe40006800000 */
[----:B------:R-:W-:-:S02]  /*5750*/  PLOP3.LUT P5, PT, PT, PT, UP0, 0x40, 0x0 ;  /* 0x000000000000781c */ /* 0x000fc40003fae808 */
[C---:B------:R-:W-:Y:S02]  /*5760*/  ISETP.LT.OR P4, PT, R12.reuse, 0x62, P4 ;  /* 0x000000620c00780c */ /* 0x040fe40002781670 */
[C---:B------:R-:W-:Y:S02]  /*5770*/  ISETP.LT.OR P6, PT, R12.reuse, 0x69, P6 ;  /* 0x000000690c00780c */ /* 0x040fe400037c1670 */
[----:B------:R-:W-:Y:S02]  /*5780*/  ISETP.LT.OR P3, PT, R12, 0x6a, P3 ;  /* 0x0000006a0c00780c */ /* 0x000fe40001f61670 */
[----:B------:R-:W-:Y:S02]  /*5790*/  FSEL R73, R73, -INF , !P4 ;  /* 0xff80000049497808 */ /* 0x000fe40006000000 */
[----:B------:R-:W-:Y:S02]  /*57a0*/  FSEL R76, R76, -INF , !P6 ;  /* 0xff8000004c4c7808 */ /* 0x000fe40007000000 */
[----:B------:R-:W-:-:S02]  /*57b0*/  FSEL R77, R77, -INF , !P3 ;  /* 0xff8000004d4d7808 */ /* 0x000fc40005800000 */
[C---:B------:R-:W-:Y:S02]  /*57c0*/  ISETP.GT.AND P4, PT, R13.reuse, 0x71, P2 ;  /* 0x000000710d00780c */ /* 0x040fe40001784270 */
[C---:B------:R-:W-:Y:S02]  /*57d0*/  ISETP.GT.AND P6, PT, R13.reuse, 0x78, P2 ;  /* 0x000000780d00780c */ /* 0x040fe400017c4270 */
[----:B------:R-:W-:Y:S02]  /*57e0*/  ISETP.GT.AND P3, PT, R13, 0x79, P2 ;  /* 0x000000790d00780c */ /* 0x000fe40001764270 */
[C---:B------:R-:W-:Y:S02]  /*57f0*/  ISETP.LT.OR P4, PT, R12.reuse, 0x72, P4 ;  /* 0x000000720c00780c */ /* 0x040fe40002781670 */
[C---:B------:R-:W-:Y:S02]  /*5800*/  ISETP.LT.OR P6, PT, R12.reuse, 0x79, P6 ;  /* 0x000000790c00780c */ /* 0x040fe400037c1670 */
[----:B------:R-:W-:-:S02]  /*5810*/  ISETP.LT.OR P3, PT, R12, 0x7a, P3 ;  /* 0x0000007a0c00780c */ /* 0x000fc40001f61670 */
[----:B------:R-:W-:Y:S02]  /*5820*/  FSEL R81, R81, -INF , !P4 ;  /* 0xff80000051517808 */ /* 0x000fe40006000000 */
[----:B------:R-:W-:Y:S02]  /*5830*/  FSEL R84, R84, -INF , !P6 ;  /* 0xff80000054547808 */ /* 0x000fe40007000000 */
[----:B------:R-:W-:Y:S01]  /*5840*/  FSEL R85, R85, -INF , !P3 ;  /* 0xff80000055557808 */ /* 0x000fe20005800000 */
[----:B------:R-:W-:Y:S06]  /*5850*/  @P5 BRA `(.L_x_691) ;  /* 0x0000000000585947 */ /* 0x000fec0003800000 */
[----:B------:R-:W-:Y:S01]  /*5860*/  IMAD.IADD R123, R3, 0x1, R7 ;  /* 0x00000001037b7824 */ /* 0x000fe200078e0207 */
[----:B------:R-:W-:Y:S04]  /*5870*/  BSSY B0, `(.L_x_692) ;  /* 0x0000010000007945 */ /* 0x000fe80003800000 */
[----:B------:R-:W-:-:S13]  /*5880*/  ISETP.GT.AND P3, PT, R123, -0x1, PT ;  /* 0xffffffff7b00780c */ /* 0x000fda0003f64270 */
        /* <DEDUP_REMOVED lines=9> */
.L_x_693:
[----:B------:R-:W-:-:S05]  /*5920*/  IMAD.U32 R20, RZ, RZ, UR22 ;  /* 0x00000016ff147e24 */ /* 0x000fca000f8e00ff */
[----:B------:R-:W-:-:S13]  /*5930*/  ISETP.NE.AND P3, PT, R20, 0x1, PT ;  /* 0x000000011400780c */ /* 0x000fda0003f65270 */
[----:B------:R-:W1:Y:S02]  /*5940*/  @P3 LDC.64 R12, c[0x0][0x9e8] ;  /* 0x00027a00ff0c3b82 */ /* 0x000e640000000a00 */
[----:B-1----:R-:W-:-:S05]  /*5950*/  @P3 IMAD.HI.U32 R12, R123, R12, RZ ;  /* 0x0000000c7b0c3227 */ /* 0x002fca00078e00ff */
[----:B------:R-:W-:-:S07]  /*5960*/  @P3 SHF.R.U32.HI R123, RZ, R13, R12 ;  /* 0x0000000dff7b3219 */ /* 0x000fce000001160c */
.L_x_694:
[----:B------:R-:W-:Y:S05]  /*5970*/  BSYNC B0 ;  /* 0x0000000000007941 */ /* 0x000fea0003800000 */
.L_x_692:
[----:B------:R-:W-:-:S04]  /*5980*/  IMAD R12, R123, R20, -R11 ;  /* 0x000000147b0c7224 */ /* 0x000fc800078e0a0b */
[----:B------:R-:W-:-:S05]  /*5990*/  IMAD R12, R17, -0x2, R12 ;  /* 0xfffffffe110c7824 */ /* 0x000fca00078e020c */
[----:B------:R-:W-:Y:S02]  /*59a0*/  VIADDMNMX R15, R12, R20, R15, PT ;  /* 0x000000140c0f7246 */ /* 0x000fe4000380010f */
[----:B------:R-:W-:-:S07]  /*59b0*/  VIMNMX R14, R14, R12, !PT ;  /* 0x0000000c0e0e7248 */ /* 0x000fce0007fe0100 */
.L_x_691:
[----:B------:R-:W-:Y:S01]  /*59c0*/  FMNMX.FTZ R12, R121, R6, !PT ;  /* 0x00000006790c7209 */ /* 0x000fe20007810000 */
[----:B------:R-:W-:Y:S01]  /*59d0*/  UMOV UR10, UR21 ;  /* 0x00000015000a7c82 */ /* 0x000fe20008000000 */
[----:B------:R-:W-:Y:S01]  /*59e0*/  ISETP.GT.AND P5, PT, R14, 0x8, P2 ;  /* 0x000000080e00780c */ /* 0x000fe200017a4270 */
[----:B------:R-:W-:Y:S01]  /*59f0*/  UMOV UR37, UR26 ;  /* 0x0000001a00257c82 */ /* 0x000fe20008000000 */
[----:B------:R-:W-:Y:S02]  /*5a00*/  FMNMX.FTZ R12, R25, R12, !PT ;  /* 0x0000000c190c7209 */ /* 0x000fe40007810000 */
[----:B------:R-:W-:Y:S02]  /*5a10*/  ISETP.LT.OR P5, PT, R15, 0x9, P5 ;  /* 0x000000090f00780c */ /* 0x000fe40002fa1670 */
[----:B------:R-:W-:Y:S02]  /*5a20*/  FMNMX.FTZ R12, R21, R12, !PT ;  /* 0x0000000c150c7209 */ /* 0x000fe40007810000 */
[----:B------:R-:W-:-:S02]  /*5a30*/  FSEL R30, R30, -INF , !P5 ;  /* 0xff8000001e1e7808 */ /* 0x000fc40006800000 */
[----:B------:R-:W-:Y:S02]  /*5a40*/  FMNMX.FTZ R11, R29, R12, !PT ;  /* 0x0000000c1d0b7209 */ /* 0x000fe40007810000 */
[----:B------:R-:W-:Y:S02]  /*5a50*/  ISETP.GT.AND P5, PT, R14, 0x11, P2 ;  /* 0x000000110e00780c */ /* 0x000fe400017a4270 */
        /* <DEDUP_REMOVED lines=11> */
[----:B------:R-:W-:Y:S02]  /*5b10*/  ISETP.GT.AND P5, PT, R14, RZ, P2 ;  /* 0x000000ff0e00720c */ /* 0x000fe400017a4270 */
[----:B------:R-:W-:Y:S02]  /*5b20*/  FMNMX.FTZ R12, R44, R11, !PT ;  /* 0x0000000b2c0c7209 */ /* 0x000fe40007810000 */
[----:B------:R-:W-:Y:S02]  /*5b30*/  ISETP.GT.AND P4, PT, R14, 0x1, P2 ;  /* 0x000000010e00780c */ /* 0x000fe40001784270 */
[----:B------:R-:W-:Y:S02]  /*5b40*/  FMNMX.FTZ R11, R45, R12, !PT ;  /* 0x0000000c2d0b7209 */ /* 0x000fe40007810000 */
[----:B------:R-:W-:-:S02]  /*5b50*/  ISETP.LT.OR P5, PT, R15, 0x1, P5 ;  /* 0x000000010f00780c */ /* 0x000fc40002fa1670 */
[----:B------:R-:W-:Y:S02]  /*5b60*/  FMNMX.FTZ R12, R48, R11, !PT ;  /* 0x0000000b300c7209 */ /* 0x000fe40007810000 */
[----:B------:R-:W-:Y:S02]  /*5b70*/  ISETP.LT.OR P4, PT, R15, 0x2, P4 ;  /* 0x000000020f00780c */ /* 0x000fe40002781670 */
[----:B------:R-:W-:Y:S02]  /*5b80*/  FMNMX.FTZ R11, R49, R12, !PT ;  /* 0x0000000c310b7209 */ /* 0x000fe40007810000 */
[----:B------:R-:W-:Y:S02]  /*5b90*/  FSEL R26, R26, -INF , !P5 ;  /* 0xff8000001a1a7808 */ /* 0x000fe40006800000 */
[----:B------:R-:W-:Y:S02]  /*5ba0*/  FMNMX.FTZ R12, R52, R11, !PT ;  /* 0x0000000b340c7209 */ /* 0x000fe40007810000 */
[----:B------:R-:W-:-:S02]  /*5bb0*/  ISETP.GT.AND P3, PT, R14, 0x9, P2 ;  /* 0x000000090e00780c */ /* 0x000fc40001764270 */
[----:B------:R-:W-:Y:S02]  /*5bc0*/  FMNMX.FTZ R11, R53, R12, !PT ;  /* 0x0000000c350b7209 */ /* 0x000fe40007810000 */
[----:B------:R-:W-:Y:S02]  /*5bd0*/  FSEL R27, R27, -INF , !P4 ;  /* 0xff8000001b1b7808 */ /* 0x000fe40006000000 */
        /* <DEDUP_REMOVED lines=32> */
[----:B------:R-:W-:Y:S01]  /*5de0*/  ISETP.GT.AND P3, PT, R14, 0x29, P2 ;  /* 0x000000290e00780c */ /* 0x000fe20001764270 */
[----:B------:R-:W1:Y:S01]  /*5df0*/  SHFL.BFLY PT, R11, R12, 0x2, 0x1f ;  /* 0x0c401f000c0b7f89 */ /* 0x000e6200000e0000 */
[----:B------:R-:W-:-:S02]  /*5e00*/  FSEL R46, R46, -INF , !P4 ;  /* 0xff8000002e2e7808 */ /* 0x000fc40006000000 */
[C---:B------:R-:W-:Y:S02]  /*5e10*/  ISETP.GT.AND P4, PT, R14.reuse, 0x30, P2 ;  /* 0x000000300e00780c */ /* 0x040fe40001784270 */
[----:B------:R-:W-:Y:S02]  /*5e20*/  ISETP.LT.OR P5, PT, R15, 0x2a, P3 ;  /* 0x0000002a0f00780c */ /* 0x000fe40001fa1670 */
[C---:B------:R-:W-:Y:S02]  /*5e30*/  ISETP.GT.AND P3, PT, R14.reuse, 0x31, P2 ;  /* 0x000000310e00780c */ /* 0x040fe40001764270 */
[----:B------:R-:W-:Y:S02]  /*5e40*/  FSEL R47, R47, -INF , !P5 ;  /* 0xff8000002f2f7808 */ /* 0x000fe40006800000 */
[----:B------:R-:W-:Y:S02]  /*5e50*/  ISETP.LT.OR P4, PT, R15, 0x31, P4 ;  /* 0x000000310f00780c */ /* 0x000fe40002781670 */
[----:B------:R-:W-:-:S02]  /*5e60*/  ISETP.GT.AND P5, PT, R14, 0x38, P2 ;  /* 0x000000380e00780c */ /* 0x000fc400017a4270 */
[----:B------:R-:W-:Y:S02]  /*5e70*/  ISETP.LT.OR P3, PT, R15, 0x32, P3 ;  /* 0x000000320f00780c */ /* 0x000fe40001f61670 */
[----:B------:R-:W-:Y:S02]  /*5e80*/  FSEL R50, R50, -INF , !P4 ;  /* 0xff80000032327808 */ /* 0x000fe40006000000 */
[----:B------:R-:W-:Y:S02]  /*5e90*/  ISETP.GT.AND P4, PT, R14, 0x39, P2 ;  /* 0x000000390e00780c */ /* 0x000fe40001784270 */
[----:B------:R-:W-:Y:S02]  /*5ea0*/  FSEL R51, R51, -INF , !P3 ;  /* 0xff80000033337808 */ /* 0x000fe40005800000 */
[----:B------:R-:W-:Y:S02]  /*5eb0*/  ISETP.LT.OR P5, PT, R15, 0x39, P5 ;  /* 0x000000390f00780c */ /* 0x000fe40002fa1670 */
[----:B-1----:R-:W-:-:S02]  /*5ec0*/  FMNMX.FTZ R13, R12, R11, !PT ;  /* 0x0000000b0c0d7209 */ /* 0x002fc40007810000 */
[----:B------:R-:W-:Y:S02]  /*5ed0*/  ISETP.GT.AND P3, PT, R14, 0x40, P2 ;  /* 0x000000400e00780c */ /* 0x000fe40001764270 */
[----:B------:R-:W-:Y:S01]  /*5ee0*/  ISETP.LT.OR P4, PT, R15, 0x3a, P4 ;  /* 0x0000003a0f00780c */ /* 0x000fe20002781670 */
[----:B------:R-:W1:Y:S01]  /*5ef0*/  SHFL.BFLY PT, R20, R13, 0x1, 0x1f ;  /* 0x0c201f000d147f89 */ /* 0x000e6200000e0000 */
[----:B------:R-:W-:Y:S02]  /*5f00*/  FSEL R54, R54, -INF , !P5 ;  /* 0xff80000036367808 */ /* 0x000fe40006800000 */
[----:B------:R-:W-:Y:S02]  /*5f10*/  ISETP.GT.AND P5, PT, R14, 0x41, P2 ;  /* 0x000000410e00780c */ /* 0x000fe400017a4270 */
[----:B------:R-:W-:Y:S02]  /*5f20*/  FSEL R55, R55, -INF , !P4 ;  /* 0xff80000037377808 */ /* 0x000fe40006000000 */
[----:B------:R-:W-:-:S02]  /*5f30*/  ISETP.LT.OR P3, PT, R15, 0x41, P3 ;  /* 0x000000410f00780c */ /* 0x000fc40001f61670 */
[----:B------:R-:W-:Y:S02]  /*5f40*/  ISETP.GT.AND P4, PT, R14, 0x48, P2 ;  /* 0x000000480e00780c */ /* 0x000fe40001784270 */
[----:B------:R-:W-:Y:S02]  /*5f50*/  ISETP.LT.OR P5, PT, R15, 0x42, P5 ;  /* 0x000000420f00780c */ /* 0x000fe40002fa1670 */
[----:B------:R-:W-:Y:S02]  /*5f60*/  FSEL R58, R58, -INF , !P3 ;  /* 0xff8000003a3a7808 */ /* 0x000fe40005800000 */
[----:B------:R-:W-:Y:S02]  /*5f70*/  ISETP.GT.AND P3, PT, R14, 0x49, P2 ;  /* 0x000000490e00780c */ /* 0x000fe40001764270 */
[----:B------:R-:W-:Y:S02]  /*5f80*/  FSEL R59, R59, -INF , !P5 ;  /* 0xff8000003b3b7808 */ /* 0x000fe40006800000 */
[----:B------:R-:W-:-:S02]  /*5f90*/  ISETP.LT.OR P4, PT, R15, 0x49, P4 ;  /* 0x000000490f00780c */ /* 0x000fc40002781670 */
[----:B------:R-:W-:Y:S02]  /*5fa0*/  ISETP.GT.AND P5, PT, R14, 0x50, P2 ;  /* 0x000000500e00780c */ /* 0x000fe400017a4270 */
[----:B------:R-:W-:Y:S02]  /*5fb0*/  ISETP.LT.OR P3, PT, R15, 0x4a, P3 ;  /* 0x0000004a0f00780c */ /* 0x000fe40001f61670 */
[----:B-1----:R-:W-:Y:S02]  /*5fc0*/  FMNMX.FTZ R11, R13, R20, !PT ;  /* 0x000000140d0b7209 */ /* 0x002fe40007810000 */
[----:B------:R-:W-:Y:S02]  /*5fd0*/  FSEL R62, R62, -INF , !P4 ;  /* 0xff8000003e3e7808 */ /* 0x000fe40006000000 */
[C---:B------:R-:W-:Y:S01]  /*5fe0*/  FSETP.NEU.FTZ.AND P6, PT, R11.reuse, -INF , PT ;  /* 0xff8000000b00780b */ /* 0x040fe20003fdd000 */
[----:B------:R-:W-:Y:S01]  /*5ff0*/  FMUL.FTZ R20, R11, UR10 ;  /* 0x0000000a0b147c20 */ /* 0x000fe20008410000 */
[----:B------:R-:W-:-:S02]  /*6000*/  ISETP.GT.AND P4, PT, R14, 0x51, P2 ;  /* 0x000000510e00780c */ /* 0x000fc40001784270 */
[----:B------:R-:W-:Y:S02]  /*6010*/  FSEL R63, R63, -INF , !P3 ;  /* 0xff8000003f3f7808 */ /* 0x000fe40005800000 */
[----:B------:R-:W-:Y:S02]  /*6020*/  FSEL R12, R20, RZ, P6 ;  /* 0x000000ff140c7208 */ /* 0x000fe40003000000 */
[----:B------:R-:W-:Y:S02]  /*6030*/  FMNMX.FTZ R20, R26, R9, !PT ;  /* 0x000000091a147209 */ /* 0x000fe40007810000 */
[----:B------:R-:W-:Y:S01]  /*6040*/  ISETP.LT.OR P5, PT, R15, 0x51, P5 ;  /* 0x000000510f00780c */ /* 0x000fe20002fa1670 */
[--C-:B------:R-:W-:Y:S01]  /*6050*/  FFMA.FTZ R150, R21, UR10, -R12.reuse ;  /* 0x0000000a15967c23 */ /* 0x100fe2000801080c */
[--C-:B------:R-:W-:Y:S01]  /*6060*/  FFMA.FTZ R21, R29, UR10, -R12.reuse ;  /* 0x0000000a1d157c23 */ /* 0x100fe2000801080c */
[----:B------:R-:W-:Y:S01]  /*6070*/  FMNMX.FTZ R29, R27, R20, !PT ;  /* 0x000000141b1d7209 */ /* 0x000fe20007810000 */
[--C-:B------:R-:W-:Y:S01]  /*6080*/  FFMA.FTZ R13, R25, UR10, -R12.reuse ;  /* 0x0000000a190d7c23 */ /* 0x100fe2000801080c */
[--C-:B------:R-:W-:Y:S01]  /*6090*/  FFMA.FTZ R25, R33, UR10, -R12.reuse ;  /* 0x0000000a21197c23 */ /* 0x100fe2000801080c */
[----:B------:R-:W-:Y:S01]  /*60a0*/  ISETP.GT.AND P3, PT, R14, 0x58, P2 ;  /* 0x000000580e00780c */ /* 0x000fe20001764270 */
[--C-:B------:R-:W-:Y:S01]  /*60b0*/  FFMA.FTZ R148, R121, UR10, -R12.reuse ;  /* 0x0000000a79947c23 */ /* 0x100fe2000801080c */
[----:B------:R-:W-:Y:S01]  /*60c0*/  FMNMX.FTZ R20, R30, R29, !PT ;  /* 0x0000001d1e147209 */ /* 0x000fe20007810000 */
[--C-:B------:R-:W-:Y:S01]  /*60d0*/  FFMA.FTZ R144, R32, UR10, -R12.reuse ;  /* 0x0000000a20907c23 */ /* 0x100fe2000801080c */
[----:B------:R-:W-:Y:S01]  /*60e0*/  ISETP.LT.OR P4, PT, R15, 0x52, P4 ;  /* 0x000000520f00780c */ /* 0x000fe20002781670 */
[--C-:B------:R-:W-:Y:S01]  /*60f0*/  FFMA.FTZ R146, R36, UR10, -R12.reuse ;  /* 0x0000000a24927c23 */ /* 0x100fe2000801080c */
[----:B------:R-:W-:Y:S01]  /*6100*/  FMNMX.FTZ R29, R31, R20, !PT ;  /* 0x000000141f1d7209 */ /* 0x000fe20007810000 */
[--C-:B------:R-:W-:Y:S01]  /*6110*/  FFMA.FTZ R140, R40, UR10, -R12.reuse ;  /* 0x0000000a288c7c23 */ /* 0x100fe2000801080c */
[----:B------:R-:W-:Y:S01]  /*6120*/  FSEL R66, R66, -INF , !P5 ;  /* 0xff80000042427808 */ /* 0x000fe20006800000 */
[--C-:B------:R-:W-:Y:S01]  /*6130*/  FFMA.FTZ R142, R44, UR10, -R12.reuse ;  /* 0x0000000a2c8e7c23 */ /* 0x100fe2000801080c */
[----:B------:R-:W-:Y:S01]  /*6140*/  FMNMX.FTZ R20, R34, R29, !PT ;  /* 0x0000001d22147209 */ /* 0x000fe20007810000 */
[--C-:B------:R-:W-:Y:S01]  /*6150*/  FFMA.FTZ R29, R37, UR10, -R12.reuse ;  /* 0x0000000a251d7c23 */ /* 0x100fe2000801080c */
[----:B------:R-:W-:Y:S01]  /*6160*/  ISETP.GT.AND P5, PT, R14, 0x59, P2 ;  /* 0x000000590e00780c */ /* 0x000fe200017a4270 */
[--C-:B------:R-:W-:Y:S01]  /*6170*/  FFMA.FTZ R136, R48, UR10, -R12.reuse ;  /* 0x0000000a30887c23 */ /* 0x100fe2000801080c */
[----:B------:R-:W-:Y:S01]  /*6180*/  FMNMX.FTZ R33, R35, R20, !PT ;  /* 0x0000001423217209 */ /* 0x000fe20007810000 */
[--C-:B------:R-:W-:Y:S01]  /*6190*/  FFMA.FTZ R138, R52, UR10, -R12.reuse ;  /* 0x0000000a348a7c23 */ /* 0x100fe2000801080c */
[----:B------:R-:W-:Y:S01]  /*61a0*/  FSEL R67, R67, -INF , !P4 ;  /* 0xff80000043437808 */ /* 0x000fe20006000000 */
[--C-:B------:R-:W-:Y:S01]  /*61b0*/  FFMA.FTZ R132, R56, UR10, -R12.reuse ;  /* 0x0000000a38847c23 */ /* 0x100fe2000801080c */
[----:B------:R-:W-:Y:S01]  /*61c0*/  FMNMX.FTZ R20, R38, R33, !PT ;  /* 0x0000002126147209 */ /* 0x000fe20007810000 */
[--C-:B------:R-:W-:Y:S01]  /*61d0*/  FFMA.FTZ R134, R60, UR10, -R12.reuse ;  /* 0x0000000a3c867c23 */ /* 0x100fe2000801080c */
[----:B------:R-:W-:Y:S01]  /*61e0*/  ISETP.LT.OR P3, PT, R15, 0x59, P3 ;  /* 0x000000590f00780c */ /* 0x000fe20001f61670 */
[--C-:B------:R-:W-:Y:S01]  /*61f0*/  FFMA.FTZ R128, R64, UR10, -R12.reuse ;  /* 0x0000000a40807c23 */ /* 0x100fe2000801080c */
[----:B------:R-:W-:Y:S01]  /*6200*/  FMNMX.FTZ R33, R39, R20, !PT ;  /* 0x0000001427217209 */ /* 0x000fe20007810000 */
        /* <DEDUP_REMOVED lines=12> */
[----:B------:R-:W-:Y:S01]  /*62d0*/  FFMA.FTZ R85, R85, UR10, -R12 ;  /* 0x0000000a55557c23 */ /* 0x000fe2000801080c */
[----:B------:R-:W-:Y:S01]  /*62e0*/  ISETP.GT.AND P3, PT, R14, 0x61, P2 ;  /* 0x000000610e00780c */ /* 0x000fe20001764270 */
[----:B------:R-:W-:Y:S01]  /*62f0*/  MUFU.EX2 R148, R148 ;  /* 0x0000009400947308 */ /* 0x000fe20000000800 */
[----:B------:R-:W-:-:S02]  /*6300*/  FMNMX.FTZ R37, R47, R20, !PT ;  /* 0x000000142f257209 */ /* 0x000fc40007810000 */
[----:B------:R-:W-:Y:S02]  /*6310*/  FSEL R71, R71, -INF , !P5 ;  /* 0xff80000047477808 */ /* 0x000fe40006800000 */
[----:B------:R-:W-:Y:S01]  /*6320*/  FMNMX.FTZ R20, R50, R37, !PT ;  /* 0x0000002532147209 */ /* 0x000fe20007810000 */
[----:B------:R-:W-:Y:S01]  /*6330*/  FFMA.FTZ R37, R45, UR10, -R12 ;  /* 0x0000000a2d257c23 */ /* 0x000fe2000801080c */
[----:B------:R-:W-:Y:S01]  /*6340*/  ISETP.LT.OR P4, PT, R15, 0x61, P4 ;  /* 0x000000610f00780c */ /* 0x000fe20002781670 */
[----:B------:R-:W-:Y:S01]  /*6350*/  MUFU.EX2 R13, R13 ;  /* 0x0000000d000d7308 */ /* 0x000fe20000000800 */
[----:B------:R-:W-:Y:S02]  /*6360*/  FMNMX.FTZ R41, R51, R20, !PT ;  /* 0x0000001433297209 */ /* 0x000fe40007810000 */
[----:B------:R-:W-:Y:S02]  /*6370*/  ISETP.GT.AND P5, PT, R14, 0x68, P2 ;  /* 0x000000680e00780c */ /* 0x000fe400017a4270 */
[----:B------:R-:W-:-:S02]  /*6380*/  FMNMX.FTZ R20, R54, R41, !PT ;  /* 0x0000002936147209 */ /* 0x000fc40007810000 */
[----:B------:R-:W-:Y:S01]  /*6390*/  ISETP.LT.OR P3, PT, R15, 0x62, P3 ;  /* 0x000000620f00780c */ /* 0x000fe20001f61670 */
[----:B------:R-:W-:Y:S01]  /*63a0*/  MUFU.EX2 R150, R150 ;  /* 0x0000009600967308 */ /* 0x000fe20000000800 */
[----:B------:R-:W-:Y:S02]  /*63b0*/  FMNMX.FTZ R41, R55, R20, !PT ;  /* 0x0000001437297209 */ /* 0x000fe40007810000 */
[----:B------:R-:W-:Y:S02]  /*63c0*/  FSEL R74, R74, -INF , !P4 ;  /* 0xff8000004a4a7808 */ /* 0x000fe40006000000 */
[----:B------:R-:W-:Y:S01]  /*63d0*/  FMNMX.FTZ R20, R58, R41, !PT ;  /* 0x000000293a147209 */ /* 0x000fe20007810000 */
[----:B------:R-:W-:Y:S01]  /*63e0*/  FFMA.FTZ R41, R49, UR10, -R12 ;  /* 0x0000000a31297c23 */ /* 0x000fe2000801080c */
[----:B------:R-:W-:Y:S01]  /*63f0*/  ISETP.GT.AND P4, PT, R14, 0x69, P2 ;  /* 0x000000690e00780c */ /* 0x000fe20001784270 */
[----:B------:R-:W-:Y:S01]  /*6400*/  MUFU.EX2 R21, R21 ;  /* 0x0000001500157308 */ /* 0x000fe20000000800 */
[----:B------:R-:W-:-:S02]  /*6410*/  FMNMX.FTZ R45, R59, R20, !PT ;  /* 0x000000143b2d7209 */ /* 0x000fc40007810000 */
[----:B------:R-:W-:Y:S02]  /*6420*/  FSEL R75, R75, -INF , !P3 ;  /* 0xff8000004b4b7808 */ /* 0x000fe40005800000 */
[----:B------:R-:W-:Y:S02]  /*6430*/  FMNMX.FTZ R20, R62, R45, !PT ;  /* 0x0000002d3e147209 */ /* 0x000fe40007810000 */
[----:B------:R-:W-:Y:S01]  /*6440*/  ISETP.LT.OR P5, PT, R15, 0x69, P5 ;  /* 0x000000690f00780c */ /* 0x000fe20002fa1670 */
[----:B------:R-:W-:Y:S01]  /*6450*/  MUFU.EX2 R144, R144 ;  /* 0x0000009000907308 */ /* 0x000fe20000000800 */
[----:B------:R-:W-:Y:S02]  /*6460*/  FMNMX.FTZ R45, R63, R20, !PT ;  /* 0x000000143f2d7209 */ /* 0x000fe40007810000 */
[----:B------:R-:W-:Y:S02]  /*6470*/  ISETP.LT.OR P4, PT, R15, 0x6a, P4 ;  /* 0x0000006a0f00780c */ /* 0x000fe40002781670 */
[----:B------:R-:W-:Y:S01]  /*6480*/  FMNMX.FTZ R20, R66, R45, !PT ;  /* 0x0000002d42147209 */ /* 0x000fe20007810000 */
[----:B------:R-:W-:Y:S01]  /*6490*/  FFMA.FTZ R45, R53, UR10, -R12 ;  /* 0x0000000a352d7c23 */ /* 0x000fe2000801080c */
[----:B------:R-:W-:Y:S01]  /*64a0*/  ISETP.GT.AND P3, PT, R14, 0x70, P2 ;  /* 0x000000700e00780c */ /* 0x000fe20001764270 */
[----:B------:R-:W-:Y:S01]  /*64b0*/  MUFU.EX2 R25, R25 ;  /* 0x0000001900197308 */ /* 0x000fe20000000800 */
[----:B------:R-:W-:-:S02]  /*64c0*/  FMNMX.FTZ R49, R67, R20, !PT ;  /* 0x0000001443317209 */ /* 0x000fc40007810000 */
[----:B------:R-:W-:Y:S02]  /*64d0*/  FSEL R78, R78, -INF , !P5 ;  /* 0xff8000004e4e7808 */ /* 0x000fe40006800000 */
[----:B------:R-:W-:Y:S02]  /*64e0*/  FMNMX.FTZ R20, R70, R49, !PT ;  /* 0x0000003146147209 */ /* 0x000fe40007810000 */
[----:B------:R-:W-:Y:S01]  /*64f0*/  FSEL R79, R79, -INF , !P4 ;  /* 0xff8000004f4f7808 */ /* 0x000fe20006000000 */
[----:B------:R-:W-:Y:S01]  /*6500*/  MUFU.EX2 R146, R146 ;  /* 0x0000009200927308 */ /* 0x000fe20000000800 */
[----:B------:R-:W-:Y:S02]  /*6510*/  FMNMX.FTZ R49, R71, R20, !PT ;  /* 0x0000001447317209 */ /* 0x000fe40007810000 */
[----:B------:R-:W-:Y:S02]  /*6520*/  ISETP.GT.AND P5, PT, R14, 0x71, P2 ;  /* 0x000000710e00780c */ /* 0x000fe400017a4270 */
[----:B------:R-:W-:Y:S01]  /*6530*/  FMNMX.FTZ R20, R74, R49, !PT ;  /* 0x000000314a147209 */ /* 0x000fe20007810000 */
[--C-:B------:R-:W-:Y:S01]  /*6540*/  FFMA.FTZ R49, R57, UR10, -R12.reuse ;  /* 0x0000000a39317c23 */ /* 0x100fe2000801080c */
[C---:B------:R-:W-:Y:S01]  /*6550*/  ISETP.GT.AND P4, PT, R14.reuse, 0x78, P2 ;  /* 0x000000780e00780c */ /* 0x040fe20001784270 */
[--C-:B------:R-:W-:Y:S01]  /*6560*/  FFMA.FTZ R57, R69, UR10, -R12.reuse ;  /* 0x0000000a45397c23 */ /* 0x100fe2000801080c */
[----:B------:R-:W-:Y:S01]  /*6570*/  FMNMX.FTZ R53, R75, R20, !PT ;  /* 0x000000144b357209 */ /* 0x000fe20007810000 */
[----:B------:R-:W-:Y:S01]  /*6580*/  FFMA.FTZ R69, R81, UR10, -R12 ;  /* 0x0000000a51457c23 */ /* 0x000fe2000801080c */
[----:B------:R-:W-:Y:S01]  /*6590*/  ISETP.GT.AND P2, PT, R14, 0x79, P2 ;  /* 0x000000790e00780c */ /* 0x000fe20001744270 */
[----:B------:R-:W-:Y:S01]  /*65a0*/  MUFU.EX2 R29, R29 ;  /* 0x0000001d001d7308 */ /* 0x000fe20000000800 */
[----:B------:R-:W-:-:S02]  /*65b0*/  ISETP.LT.OR P3, PT, R15, 0x71, P3 ;  /* 0x000000710f00780c */ /* 0x000fc40001f61670 */
[----:B------:R-:W-:Y:S02]  /*65c0*/  FMNMX.FTZ R14, R78, R53, !PT ;  /* 0x000000354e0e7209 */ /* 0x000fe40007810000 */
[----:B------:R-:W-:Y:S02]  /*65d0*/  ISETP.LT.OR P5, PT, R15, 0x72, P5 ;  /* 0x000000720f00780c */ /* 0x000fe40002fa1670 */
[----:B------:R-:W-:Y:S01]  /*65e0*/  FSEL R82, R82, -INF , !P3 ;  /* 0xff80000052527808 */ /* 0x000fe20005800000 */
[----:B------:R-:W-:Y:S01]  /*65f0*/  MUFU.EX2 R140, R140 ;  /* 0x0000008c008c7308 */ /* 0x000fe20000000800 */
[----:B------:R-:W-:Y:S02]  /*6600*/  FMNMX.FTZ R53, R79, R14, !PT ;  /* 0x0000000e4f357209 */ /* 0x000fe40007810000 */
[----:B------:R-:W-:Y:S02]  /*6610*/  ISETP.LT.OR P4, PT, R15, 0x79, P4 ;  /* 0x000000790f00780c */ /* 0x000fe40002781670 */
[----:B------:R-:W-:-:S02]  /*6620*/  FSEL R83, R83, -INF , !P5 ;  /* 0xff80000053537808 */ /* 0x000fc40006800000 */
[----:B------:R-:W-:Y:S01]  /*6630*/  FMNMX.FTZ R14, R82, R53, !PT ;  /* 0x00000035520e7209 */ /* 0x000fe20007810000 */
[----:B------:R-:W-:Y:S01]  /*6640*/  MUFU.EX2 R33, R33 ;  /* 0x0000002100217308 */ /* 0x000fe20000000800 */
[----:B------:R-:W-:Y:S01]  /*6650*/  ISETP.LT.OR P2, PT, R15, 0x7a, P2 ;  /* 0x0000007a0f00780c */ /* 0x000fe20001741670 */
[--C-:B------:R-:W-:Y:S01]  /*6660*/  FFMA.FTZ R15, R61, UR10, -R12.reuse ;  /* 0x0000000a3d0f7c23 */ /* 0x100fe2000801080c */
[----:B------:R-:W-:Y:S01]  /*6670*/  FSEL R86, R86, -INF , !P4 ;  /* 0xff80000056567808 */ /* 0x000fe20006000000 */
[--C-:B------:R-:W-:Y:S01]  /*6680*/  FFMA.FTZ R61, R73, UR10, -R12.reuse ;  /* 0x0000000a493d7c23 */ /* 0x100fe2000801080c */
[----:B------:R-:W-:Y:S02]  /*6690*/  FMNMX.FTZ R53, R83, R14, !PT ;  /* 0x0000000e53357209 */ /* 0x000fe40007810000 */
[----:B------:R-:W-:Y:S01]  /*66a0*/  FSEL R87, R87, -INF , !P2 ;  /* 0xff80000057577808 */ /* 0x000fe20005000000 */
[----:B------:R-:W-:Y:S01]  /*66b0*/  MUFU.EX2 R142, R142 ;  /* 0x0000008e008e7308 */ /* 0x000fe20000000800 */
[----:B------:R-:W-:Y:S01]  /*66c0*/  FMNMX.FTZ R14, R86, R53, !PT ;  /* 0x00000035560e7209 */ /* 0x000fe20007810000 */
[----:B------:R-:W-:-:S03]  /*66d0*/  FFMA.FTZ R53, R65, UR10, -R12 ;  /* 0x0000000a41357c23 */ /* 0x000fc6000801080c */
[----:B------:R-:W-:-:S03]  /*66e0*/  FMNMX.FTZ R14, R87, R14, !PT ;  /* 0x0000000e570e7209 */ /* 0x000fc60007810000 */
[----:B------:R-:W-:Y:S02]  /*66f0*/  MUFU.EX2 R37, R37 ;  /* 0x0000002500257308 */ /* 0x000fe40000000800 */
[----:B------:R-:W1:Y:S06]  /*6700*/  SHFL.BFLY PT, R65, R14, 0x2, 0x1f ;  /* 0x0c401f000e417f89 */ /* 0x000e6c00000e0000 */
[----:B------:R-:W-:Y:S08]  /*6710*/  MUFU.EX2 R136, R136 ;  /* 0x0000008800887308 */ /* 0x000ff00000000800 */
[----:B------:R-:W-:Y:S08]  /*6720*/  MUFU.EX2 R41, R41 ;  /* 0x0000002900297308 */ /* 0x000ff00000000800 */
[----:B------:R-:W-:Y:S01]  /*6730*/  MUFU.EX2 R138, R138 ;  /* 0x0000008a008a7308 */ /* 0x000fe20000000800 */
[----:B-1----:R-:W-:Y:S01]  /*6740*/  FMNMX.FTZ R20, R14, R65, !PT ;  /* 0x000000410e147209 */ /* 0x002fe20007810000 */
[----:B------:R-:W-:Y:S01]  /*6750*/  FFMA.FTZ R65, R77, UR10, -R12 ;  /* 0x0000000a4d417c23 */ /* 0x000fe2000801080c */
[----:B------:R-:W-:-:S03]  /*6760*/  FSEL R77, R11, RZ, P6 ;  /* 0x000000ff0b4d7208 */ /* 0x000fc60003000000 */
[----:B------:R-:W1:Y:S02]  /*6770*/  SHFL.BFLY PT, R73, R20, 0x1, 0x1f ;  /* 0x0c201f0014497f89 */ /* 0x000e6400000e0000 */
[----:B------:R-:W-:Y:S01]  /*6780*/  MUFU.EX2 R45, R45 ;  /* 0x0000002d002d7308 */ /* 0x000fe20000000800 */
[----:B------:R-:W-:-:S07]  /*6790*/  FADD.FTZ R6, -R77, R6 ;  /* 0x000000064d067221 */ /* 0x000fce0000010100 */
[----:B------:R-:W-:Y:S08]  /*67a0*/  MUFU.EX2 R132, R132 ;  /* 0x0000008400847308 */ /* 0x000ff00000000800 */
[----:B------:R-:W-:Y:S01]  /*67b0*/  MUFU.EX2 R49, R49 ;  /* 0x0000003100317308 */ /* 0x000fe20000000800 */
[----:B-1----:R-:W-:Y:S01]  /*67c0*/  FMNMX.FTZ R12, R20, R73, !PT ;  /* 0x00000049140c7209 */ /* 0x002fe20007810000 */
[----:B------:R-:W-:-:S06]  /*67d0*/  FMUL.FTZ R73, R6, UR10 ;  /* 0x0000000a06497c20 */ /* 0x000fcc0008410000 */
[----:B------:R-:W-:Y:S01]  /*67e0*/  MUFU.EX2 R134, R134 ;  /* 0x0000008600867308 */ /* 0x000fe20000000800 */
[C---:B------:R-:W-:Y:S01]  /*67f0*/  FSETP.NEU.FTZ.AND P2, PT, R12.reuse, -INF , PT ;  /* 0xff8000000c00780b */ /* 0x040fe20003f5d000 */
[----:B------:R-:W-:-:S06]  /*6800*/  FMUL.FTZ R32, R12, UR10 ;  /* 0x0000000a0c207c20 */ /* 0x000fcc0008410000 */
[----:B------:R-:W1:Y:S01]  /*6810*/  MUFU.EX2 R73, R73 ;  /* 0x0000004900497308 */ /* 0x000e620000000800 */
[----:B------:R-:W-:-:S05]  /*6820*/  FSEL R32, R32, RZ, P2 ;  /* 0x000000ff20207208 */ /* 0x000fca0001000000 */
        /* <DEDUP_REMOVED lines=10> */
[----:B------:R-:W-:Y:S01]  /*68d0*/  FFMA.FTZ R26, R43, UR10, -R32 ;  /* 0x0000000a2b1a7c23 */ /* 0x000fe20008010820 */
[----:B-1----:R-:W-:Y:S01]  /*68e0*/  FFMA.FTZ R34, R73, R5, R148 ;  /* 0x0000000549227223 */ /* 0x002fe20000010094 */
[--C-:B------:R-:W-:Y:S01]  /*68f0*/  FFMA.FTZ R143, R46, UR10, -R32.reuse ;  /* 0x0000000a2e8f7c23 */ /* 0x100fe20008010820 */
[--C-:B------:R-:W-:Y:S01]  /*6900*/  FFMA.FTZ R28, R47, UR10, -R32.reuse ;  /* 0x0000000a2f1c7c23 */ /* 0x100fe20008010820 */
[----:B------:R-:W-:Y:S01]  /*6910*/  FFMA.FTZ R137, R50, UR10, -R32 ;  /* 0x0000000a32897c23 */ /* 0x000fe20008010820 */
[----:B------:R-:W-:Y:S01]  /*6920*/  FADD.FTZ R5, R13, R34 ;  /* 0x000000220d057221 */ /* 0x000fe20000010000 */
[----:B------:R-:W-:Y:S01]  /*6930*/  MUFU.EX2 R149, R149 ;  /* 0x0000009500957308 */ /* 0x000fe20000000800 */
[--C-:B------:R-:W-:Y:S01]  /*6940*/  FFMA.FTZ R30, R51, UR10, -R32.reuse ;  /* 0x0000000a331e7c23 */ /* 0x100fe20008010820 */
[--C-:B------:R-:W-:Y:S01]  /*6950*/  FFMA.FTZ R139, R54, UR10, -R32.reuse ;  /* 0x0000000a368b7c23 */ /* 0x100fe20008010820 */
[----:B------:R-:W-:Y:S01]  /*6960*/  FADD.FTZ R34, R150, R5 ;  /* 0x0000000596227221 */ /* 0x000fe20000010000 */
[--C-:B------:R-:W-:Y:S01]  /*6970*/  FFMA.FTZ R55, R55, UR10, -R32.reuse ;  /* 0x0000000a37377c23 */ /* 0x100fe20008010820 */
[--C-:B------:R-:W-:Y:S01]  /*6980*/  FFMA.FTZ R133, R58, UR10, -R32.reuse ;  /* 0x0000000a3a857c23 */ /* 0x100fe20008010820 */
[----:B------:R-:W-:Y:S01]  /*6990*/  FFMA.FTZ R135, R62, UR10, -R32 ;  /* 0x0000000a3e877c23 */ /* 0x000fe20008010820 */
[----:B------:R-:W-:Y:S01]  /*69a0*/  FADD.FTZ R5, R21, R34 ;  /* 0x0000002215057221 */ /* 0x000fe20000010000 */
[----:B------:R-:W-:Y:S01]  /*69b0*/  FSEL R34, R12, RZ, P2 ;  /* 0x000000ff0c227208 */ /* 0x000fe20001000000 */
[----:B------:R-:W-:Y:S01]  /*69c0*/  MUFU.EX2 R151, R151 ;  /* 0x0000009700977308 */ /* 0x000fe20000000800 */
[----:B------:R-:W-:Y:S01]  /*69d0*/  F2FP.BF16.F32.PACK_AB R148, R13, R148 ;  /* 0x000000940d94723e */ /* 0x000fe200000010ff */
[----:B------:R-:W-:Y:S01]  /*69e0*/  FADD.FTZ R36, R144, R5 ;  /* 0x0000000590247221 */ /* 0x000fe20000010000 */
[--C-:B------:R-:W-:Y:S01]  /*69f0*/  FFMA.FTZ R129, R66, UR10, -R32.reuse ;  /* 0x0000000a42817c23 */ /* 0x100fe20008010820 */
[----:B------:R-:W-:Y:S01]  /*6a00*/  FADD.FTZ R5, -R34, R9 ;  /* 0x0000000922057221 */ /* 0x000fe20000010100 */
[----:B------:R-:W-:Y:S01]  /*6a10*/  FFMA.FTZ R131, R70, UR10, -R32 ;  /* 0x0000000a46837c23 */ /* 0x000fe20008010820 */
[----:B------:R-:W-:Y:S01]  /*6a20*/  FADD.FTZ R9, R25, R36 ;  /* 0x0000002419097221 */ /* 0x000fe20000010000 */
[--C-:B------:R-:W-:Y:S01]  /*6a30*/  FFMA.FTZ R125, R74, UR10, -R32.reuse ;  /* 0x0000000a4a7d7c23 */ /* 0x100fe20008010820 */
[----:B------:R-:W-:Y:S01]  /*6a40*/  FMUL.FTZ R5, R5, UR10 ;  /* 0x0000000a05057c20 */ /* 0x000fe20008410000 */
[----:B------:R-:W-:Y:S01]  /*6a50*/  MUFU.EX2 R14, R14 ;  /* 0x0000000e000e7308 */ /* 0x000fe20000000800 */
[----:B------:R-:W-:Y:S01]  /*6a60*/  FADD.FTZ R36, R146, R9 ;  /* 0x0000000992247221 */ /* 0x000fe20000010000 */
[--C-:B------:R-:W-:Y:S01]  /*6a70*/  FFMA.FTZ R75, R75, UR10, -R32.reuse ;  /* 0x0000000a4b4b7c23 */ /* 0x100fe20008010820 */
[--C-:B------:R-:W-:Y:S01]  /*6a80*/  FFMA.FTZ R78, R78, UR10, -R32.reuse ;  /* 0x0000000a4e4e7c23 */ /* 0x100fe20008010820 */
[----:B------:R-:W-:Y:S01]  /*6a90*/  FFMA.FTZ R79, R79, UR10, -R32 ;  /* 0x0000000a4f4f7c23 */ /* 0x000fe20008010820 */
[----:B------:R-:W-:Y:S01]  /*6aa0*/  FADD.FTZ R27, R29, R36 ;  /* 0x000000241d1b7221 */ /* 0x000fe20000010000 */
[--C-:B------:R-:W-:Y:S01]  /*6ab0*/  FFMA.FTZ R82, R82, UR10, -R32.reuse ;  /* 0x0000000a52527c23 */ /* 0x100fe20008010820 */
[--C-:B------:R-:W-:Y:S01]  /*6ac0*/  FFMA.FTZ R83, R83, UR10, -R32.reuse ;  /* 0x0000000a53537c23 */ /* 0x100fe20008010820 */
[----:B------:R1:W2:Y:S01]  /*6ad0*/  MUFU.EX2 R9, R5 ;  /* 0x0000000500097308 */ /* 0x0002a20000000800 */
[----:B------:R-:W-:Y:S01]  /*6ae0*/  FADD.FTZ R36, R140, R27 ;  /* 0x0000001b8c247221 */ /* 0x000fe20000010000 */
[----:B------:R-:W-:Y:S01]  /*6af0*/  FFMA.FTZ R86, R86, UR10, -R32 ;  /* 0x0000000a56567c23 */ /* 0x000fe20008010820 */
[----:B------:R-:W-:Y:S01]  /*6b00*/  IMAD.U32 R31, RZ, RZ, UR39 ;  /* 0x00000027ff1f7e24 */ /* 0x000fe2000f8e00ff */
[----:B------:R-:W-:Y:S01]  /*6b10*/  ISETP.GT.AND P2, PT, R8, UR28, PT ;  /* 0x0000001c08007c0c */ /* 0x000fe2000bf44270 */
[----:B------:R-:W-:Y:S01]  /*6b20*/  FADD.FTZ R27, R33, R36 ;  /* 0x00000024211b7221 */ /* 0x000fe20000010000 */
[----:B------:R-:W-:Y:S01]  /*6b30*/  FFMA.FTZ R36, R59, UR10, -R32 ;  /* 0x0000000a3b247c23 */ /* 0x000fe20008010820 */
[----:B------:R-:W-:Y:S01]  /*6b40*/  UMOV UR39, UR27 ;  /* 0x0000001b00277c82 */ /* 0x000fe20008000000 */
[----:B------:R-:W3:Y:S01]  /*6b50*/  MUFU.EX2 R145, R145 ;  /* 0x0000009100917308 */ /* 0x000ee20000000800 */
[----:B------:R-:W-:Y:S01]  /*6b60*/  FADD.FTZ R38, R142, R27 ;  /* 0x0000001b8e267221 */ /* 0x000fe20000010000 */
[----:B------:R-:W-:Y:S01]  /*6b70*/  @!P1 LEA R31, R31, UR40, 0x3 ;  /* 0x000000281f1f9c11 */ /* 0x000fe2000f8e18ff */
[----:B------:R-:W-:Y:S01]  /*6b80*/  FMUL.FTZ R88, R88, R73 ;  /* 0x0000004958587220 */ /* 0x000fe20000410000 */
[----:B------:R-:W-:Y:S01]  /*6b90*/  F2FP.BF16.F32.PACK_AB R150, R21, R150 ;  /* 0x000000961596723e */ /* 0x000fe200000010ff */
[----:B-1----:R-:W-:Y:S01]  /*6ba0*/  FADD.FTZ R5, R37, R38 ;  /* 0x0000002625057221 */ /* 0x002fe20000010000 */
[----:B------:R-:W-:Y:S01]  /*6bb0*/  F2FP.BF16.F32.PACK_AB R144, R25, R144 ;  /* 0x000000901990723e */ /* 0x000fe200000010ff */
[----:B------:R-:W-:Y:S01]  /*6bc0*/  @!P1 VIADD R31, R31, 0x16860 ;  /* 0x000168601f1f9836 */ /* 0x000fe20000000000 */
[----:B------:R-:W1:Y:S01]  /*6bd0*/  MUFU.EX2 R20, R20 ;  /* 0x0000001400147308 */ /* 0x000e620000000800 */
[----:B--2---:R-:W-:Y:S01]  /*6be0*/  FFMA.FTZ R38, R9, R4, R6 ;  /* 0x0000000409267223 */ /* 0x004fe20000010006 */
[----:B------:R-:W-:Y:S01]  /*6bf0*/  FADD.FTZ R42, R136, R5 ;  /* 0x00000005882a7221 */ /* 0x000fe20000010000 */
[----:B------:R-:W-:Y:S01]  /*6c00*/  FFMA.FTZ R4, R63, UR10, -R32 ;  /* 0x0000000a3f047c23 */ /* 0x000fe20008010820 */
[----:B------:R-:W-:Y:S01]  /*6c10*/  @!P1 PRMT R31, RZ, 0x654, R31 ;  /* 0x00000654ff1f9816 */ /* 0x000fe2000000001f */
[----:B------:R-:W-:Y:S01]  /*6c20*/  FADD.FTZ R40, R149, R38 ;  /* 0x0000002695287221 */ /* 0x000fe20000010000 */
[----:B------:R-:W-:Y:S01]  /*6c30*/  FADD.FTZ R27, R41, R42 ;  /* 0x0000002a291b7221 */ /* 0x000fe20000010000 */
[----:B------:R-:W-:Y:S01]  /*6c40*/  FFMA.FTZ R38, R67, UR10, -R32 ;  /* 0x0000000a43267c23 */ /* 0x000fe20008010820 */
[----:B------:R-:W2:Y:S01]  /*6c50*/  MUFU.EX2 R147, R147 ;  /* 0x0000009300937308 */ /* 0x000ea20000000800 */
[----:B------:R-:W-:Y:S01]  /*6c60*/  FADD.FTZ R5, R151, R40 ;  /* 0x0000002897057221 */ /* 0x000fe20000010000 */
[----:B------:R-:W-:Y:S01]  /*6c70*/  FADD.FTZ R40, R138, R27 ;  /* 0x0000001b8a287221 */ /* 0x000fe20000010000 */
[----:B------:R4:W-:Y:S01]  /*6c80*/  @!P1 SYNCS.ARRIVE.TRANS64.RED.A1T0 RZ, [R31+URZ], RZ ;  /* 0x000000ff1fff99a7 */ /* 0x0009e2000810043f */
[----:B------:R-:W-:Y:S01]  /*6c90*/  F2FP.BF16.F32.PACK_AB R149, R149, R6 ;  /* 0x000000069595723e */ /* 0x000fe200000010ff */
[----:B------:R-:W-:Y:S01]  /*6ca0*/  FADD.FTZ R42, R14, R5 ;  /* 0x000000050e2a7221 */ /* 0x000fe20000010000 */
[----:B------:R-:W-:Y:S01]  /*6cb0*/  FADD.FTZ R27, R45, R40 ;  /* 0x000000282d1b7221 */ /* 0x000fe20000010000 */
[----:B------:R-:W-:Y:S01]  /*6cc0*/  FFMA.FTZ R40, R71, UR10, -R32 ;  /* 0x0000000a47287c23 */ /* 0x000fe20008010820 */
[----:B------:R-:W5:Y:S01]  /*6cd0*/  MUFU.EX2 R24, R24 ;  /* 0x0000001800187308 */ /* 0x000f620000000800 */
[----:B---3--:R-:W-:Y:S01]  /*6ce0*/  FADD.FTZ R5, R145, R42 ;  /* 0x0000002a91057221 */ /* 0x008fe20000010000 */
[----:B------:R-:W-:Y:S01]  /*6cf0*/  FADD.FTZ R44, R132, R27 ;  /* 0x0000001b842c7221 */ /* 0x000fe20000010000 */
[----:B------:R-:W-:Y:S01]  /*6d00*/  FFMA.FTZ R32, R87, UR10, -R32 ;  /* 0x0000000a57207c23 */ /* 0x000fe20008010820 */
[-C--:B------:R-:W-:Y:S01]  /*6d10*/  FMUL.FTZ R90, R90, R9.reuse ;  /* 0x000000095a5a7220 */ /* 0x080fe20000410000 */
[----:B-1----:R-:W-:Y:S01]  /*6d20*/  FADD.FTZ R42, R20, R5 ;  /* 0x00000005142a7221 */ /* 0x002fe20000010000 */
[----:B------:R-:W-:Y:S01]  /*6d30*/  FADD.FTZ R27, R49, R44 ;  /* 0x0000002c311b7221 */ /* 0x000fe20000010000 */
[-C--:B------:R-:W-:Y:S01]  /*6d40*/  FMUL.FTZ R91, R91, R9.reuse ;  /* 0x000000095b5b7220 */ /* 0x080fe20000410000 */
[----:B------:R-:W1:Y:S01]  /*6d50*/  MUFU.EX2 R141, R141 ;  /* 0x0000008d008d7308 */ /* 0x000e620000000800 */
[----:B--2---:R-:W-:Y:S01]  /*6d60*/  FADD.FTZ R5, R147, R42 ;  /* 0x0000002a93057221 */ /* 0x004fe20000010000 */
[----:B------:R-:W-:Y:S01]  /*6d70*/  FADD.FTZ R44, R134, R27 ;  /* 0x0000001b862c7221 */ /* 0x000fe20000010000 */
[-C--:B------:R-:W-:Y:S01]  /*6d80*/  FMUL.FTZ R94, R94, R9.reuse ;  /* 0x000000095e5e7220 */ /* 0x080fe20000410000 */
[-C--:B------:R-:W-:Y:S01]  /*6d90*/  FMUL.FTZ R95, R95, R9.reuse ;  /* 0x000000095f5f7220 */ /* 0x080fe20000410000 */
[-C--:B------:R-:W-:Y:S01]  /*6da0*/  FMUL.FTZ R98, R98, R9.reuse ;  /* 0x0000000962627220 */ /* 0x080fe20000410000 */
[-C--:B------:R-:W-:Y:S01]  /*6db0*/  FMUL.FTZ R99, R99, R9.reuse ;  /* 0x0000000963637220 */ /* 0x080fe20000410000 */
[-C--:B------:R-:W-:Y:S01]  /*6dc0*/  FMUL.FTZ R102, R102, R9.reuse ;  /* 0x0000000966667220 */ /* 0x080fe20000410000 */
[----:B------:R-:W2:Y:S01]  /*6dd0*/  MUFU.EX2 R15, R15 ;  /* 0x0000000f000f7308 */ /* 0x000ea20000000800 */
[----:B-----5:R-:W-:Y:S01]  /*6de0*/  FADD.FTZ R42, R24, R5 ;  /* 0x00000005182a7221 */ /* 0x020fe20000010000 */
[-C--:B------:R-:W-:Y:S01]  /*6df0*/  FMUL.FTZ R103, R103, R9.reuse ;  /* 0x0000000967677220 */ /* 0x080fe20000410000 */
[-C--:B------:R-:W-:Y:S01]  /*6e00*/  FMUL.FTZ R106, R106, R9.reuse ;  /* 0x000000096a6a7220 */ /* 0x080fe20000410000 */
[-C--:B------:R-:W-:Y:S01]  /*6e10*/  FMUL.FTZ R107, R107, R9.reuse ;  /* 0x000000096b6b7220 */ /* 0x080fe20000410000 */
[-C--:B------:R-:W-:Y:S01]  /*6e20*/  FMUL.FTZ R110, R110, R9.reuse ;  /* 0x000000096e6e7220 */ /* 0x080fe20000410000 */
[-C--:B------:R-:W-:Y:S01]  /*6e30*/  FMUL.FTZ R111, R111, R9.reuse ;  /* 0x000000096f6f7220 */ /* 0x080fe20000410000 */
[-C--:B------:R-:W-:Y:S01]  /*6e40*/  FMUL.FTZ R114, R114, R9.reuse ;  /* 0x0000000972727220 */ /* 0x080fe20000410000 */
[----:B------:R-:W3:Y:S01]  /*6e50*/  MUFU.EX2 R26, R26 ;  /* 0x0000001a001a7308 */ /* 0x000ee20000000800 */
[----:B-1----:R-:W-:Y:S01]  /*6e60*/  FADD.FTZ R5, R141, R42 ;  /* 0x0000002a8d057221 */ /* 0x002fe20000010000 */
[-C--:B------:R-:W-:Y:S01]  /*6e70*/  FMUL.FTZ R115, R115, R9.reuse ;  /* 0x0000000973737220 */ /* 0x080fe20000410000 */
[-C--:B------:R-:W-:Y:S01]  /*6e80*/  FMUL.FTZ R118, R118, R9.reuse ;  /* 0x0000000976767220 */ /* 0x080fe20000410000 */
[----:B------:R-:W-:Y:S01]  /*6e90*/  FMUL.FTZ R119, R119, R9 ;  /* 0x0000000977777220 */ /* 0x000fe20000410000 */
[----:B------:R-:W-:Y:S01]  /*6ea0*/  F2FP.BF16.F32.PACK_AB R146, R29, R146 ;  /* 0x000000921d92723e */ /* 0x000fe200000010ff */
[-C--:B------:R-:W-:Y:S01]  /*6eb0*/  FMUL.FTZ R89, R89, R73.reuse ;  /* 0x0000004959597220 */ /* 0x080fe20000410000 */
[----:B------:R-:W-:Y:S01]  /*6ec0*/  F2FP.BF16.F32.PACK_AB R140, R33, R140 ;  /* 0x0000008c218c723e */ /* 0x000fe200000010ff */
[----:B------:R-:W1:Y:S01]  /*6ed0*/  MUFU.EX2 R128, R128 ;  /* 0x0000008000807308 */ /* 0x000e620000000800 */
[----:B--2---:R-:W-:Y:S01]  /*6ee0*/  FADD.FTZ R27, R15, R44 ;  /* 0x0000002c0f1b7221 */ /* 0x004fe20000010000 */
[----:B------:R-:W-:Y:S01]  /*6ef0*/  F2FP.BF16.F32.PACK_AB R142, R37, R142 ;  /* 0x0000008e258e723e */ /* 0x000fe200000010ff */
[-C--:B------:R-:W-:Y:S01]  /*6f00*/  FMUL.FTZ R92, R92, R73.reuse ;  /* 0x000000495c5c7220 */ /* 0x080fe20000410000 */
[----:B------:R-:W-:Y:S01]  /*6f10*/  F2FP.BF16.F32.PACK_AB R136, R41, R136 ;  /* 0x000000882988723e */ /* 0x000fe200000010ff */
[-C--:B------:R-:W-:Y:S01]  /*6f20*/  FMUL.FTZ R93, R93, R73.reuse ;  /* 0x000000495d5d7220 */ /* 0x080fe20000410000 */
[----:B------:R-:W-:Y:S01]  /*6f30*/  F2FP.BF16.F32.PACK_AB R138, R45, R138 ;  /* 0x0000008a2d8a723e */ /* 0x000fe200000010ff */
[-C--:B------:R-:W-:Y:S01]  /*6f40*/  FMUL.FTZ R96, R96, R73.reuse ;  /* 0x0000004960607220 */ /* 0x080fe20000410000 */
[----:B------:R-:W2:Y:S01]  /*6f50*/  MUFU.EX2 R143, R143 ;  /* 0x0000008f008f7308 */ /* 0x000ea20000000800 */
[----:B---3--:R-:W-:Y:S01]  /*6f60*/  FADD.FTZ R42, R26, R5 ;  /* 0x000000051a2a7221 */ /* 0x008fe20000010000 */
[----:B------:R-:W-:Y:S01]  /*6f70*/  F2FP.BF16.F32.PACK_AB R132, R49, R132 ;  /* 0x000000843184723e */ /* 0x000fe200000010ff */
[-C--:B------:R-:W-:Y:S01]  /*6f80*/  FMUL.FTZ R97, R97, R73.reuse ;  /* 0x0000004961617220 */ /* 0x080fe20000410000 */
[----:B------:R-:W-:Y:S01]  /*6f90*/  F2FP.BF16.F32.PACK_AB R134, R15, R134 ;  /* 0x000000860f86723e */ /* 0x000fe200000010ff */
[-C--:B------:R-:W-:Y:S01]  /*6fa0*/  FMUL.FTZ R100, R100, R73.reuse ;  /* 0x0000004964647220 */ /* 0x080fe20000410000 */
[-C--:B------:R-:W-:Y:S01]  /*6fb0*/  FMUL.FTZ R101, R101, R73.reuse ;  /* 0x0000004965657220 */ /* 0x080fe20000410000 */
[-C--:B------:R-:W-:Y:S01]  /*6fc0*/  FMUL.FTZ R104, R104, R73.reuse ;  /* 0x0000004968687220 */ /* 0x080fe20000410000 */
[----:B------:R-:W3:Y:S01]  /*6fd0*/  MUFU.EX2 R53, R53 ;  /* 0x0000003500357308 */ /* 0x000ee20000000800 */
[----:B-1----:R-:W-:Y:S01]  /*6fe0*/  FADD.FTZ R44, R128, R27 ;  /* 0x0000001b802c7221 */ /* 0x002fe20000010000 */
[-C--:B------:R-:W-:Y:S01]  /*6ff0*/  FMUL.FTZ R105, R105, R73.reuse ;  /* 0x0000004969697220 */ /* 0x080fe20000410000 */
[-C--:B------:R-:W-:Y:S01]  /*7000*/  FMUL.FTZ R108, R108, R73.reuse ;  /* 0x000000496c6c7220 */ /* 0x080fe20000410000 */
[-C--:B------:R-:W-:Y:S01]  /*7010*/  FMUL.FTZ R109, R109, R73.reuse ;  /* 0x000000496d6d7220 */ /* 0x080fe20000410000 */
[-C--:B------:R-:W-:Y:S01]  /*7020*/  FMUL.FTZ R112, R112, R73.reuse ;  /* 0x0000004970707220 */ /* 0x080fe20000410000 */
[-C--:B------:R-:W-:Y:S01]  /*7030*/  FMUL.FTZ R113, R113, R73.reuse ;  /* 0x0000004971717220 */ /* 0x080fe20000410000 */
[-C--:B------:R-:W-:Y:S01]  /*7040*/  FMUL.FTZ R116, R116, R73.reuse ;  /* 0x0000004974747220 */ /* 0x080fe20000410000 */
[----:B------:R-:W1:Y:S01]  /*7050*/  MUFU.EX2 R28, R28 ;  /* 0x0000001c001c7308 */ /* 0x000e620000000800 */
[----:B--2---:R-:W-:Y:S01]  /*7060*/  FADD.FTZ R5, R143, R42 ;  /* 0x0000002a8f057221 */ /* 0x004fe20000010000 */
[----:B------:R-:W-:Y:S01]  /*7070*/  FMUL.FTZ R117, R117, R73 ;  /* 0x0000004975757220 */ /* 0x000fe20000410000 */
[----:B------:R-:W-:Y:S01]  /*7080*/  F2FP.BF16.F32.PACK_AB R151, R14, R151 ;  /* 0x000000970e97723e */ /* 0x000fe200000010ff */
[----:B------:R-:W-:Y:S01]  /*7090*/  VIADD R8, R8, 0xffffffff ;  /* 0xffffffff08087836 */ /* 0x000fe20000000000 */
[----:B------:R-:W-:Y:S01]  /*70a0*/  F2FP.BF16.F32.PACK_AB R145, R20, R145 ;  /* 0x000000911491723e */ /* 0x000fe200000010ff */
[----:B------:R-:W-:Y:S01]  /*70b0*/  IMAD.MOV.U32 R6, RZ, RZ, R11 ;  /* 0x000000ffff067224 */ /* 0x000fe200078e000b */
[----:B------:R-:W-:Y:S01]  /*70c0*/  F2FP.BF16.F32.PACK_AB R147, R24, R147 ;  /* 0x000000931893723e */ /* 0x000fe200000010ff */
[----:B------:R-:W2:Y:S01]  /*70d0*/  MUFU.EX2 R130, R130 ;  /* 0x0000008200827308 */ /* 0x000ea20000000800 */
[C---:B---3--:R-:W-:Y:S01]  /*70e0*/  FADD.FTZ R27, R53.reuse, R44 ;  /* 0x0000002c351b7221 */ /* 0x048fe20000010000 */
[----:B------:R-:W-:Y:S01]  /*70f0*/  F2FP.BF16.F32.PACK_AB R128, R53, R128 ;  /* 0x000000803580723e */ /* 0x000fe200000010ff */
[----:B------:R-:W-:Y:S01]  /*7100*/  IMAD.MOV.U32 R9, RZ, RZ, R12 ;  /* 0x000000ffff097224 */ /* 0x000fe200078e000c */
[----:B------:R-:W-:-:S04]  /*7110*/  F2FP.BF16.F32.PACK_AB R141, R26, R141 ;  /* 0x0000008d1a8d723e */ /* 0x000fc800000010ff */
        /* <DEDUP_REMOVED lines=71> */
[----:B--2---:R-:W-:Y:S01]  /*7590*/  FADD.FTZ R42, R123, R42 ;  /* 0x0000002a7b2a7221 */ /* 0x004fe20000010000 */
[C---:B---3--:R-:W-:Y:S01]  /*75a0*/  FADD.FTZ R5, R77.reuse, R44 ;  /* 0x0000002c4d057221 */ /* 0x048fe20000010000 */
[----:B------:R-:W-:Y:S02]  /*75b0*/  F2FP.BF16.F32.PACK_AB R122, R77, R122 ;  /* 0x0000007a4d7a723e */ /* 0x000fe400000010ff */
[C---:B-1----:R-:W-:Y:S01]  /*75c0*/  FADD.FTZ R4, R32.reuse, R42 ;  /* 0x0000002a20047221 */ /* 0x042fe20000010000 */
[----:B------:R-:W-:Y:S01]  /*75d0*/  F2FP.BF16.F32.PACK_AB R123, R32, R123 ;  /* 0x0000007b207b723e */ /* 0x000fe200000010ff */
[----:B----4-:R-:W-:Y:S06]  /*75e0*/  @P2 BRA `(.L_x_695) ;  /* 0xffffffd000d42947 */ /* 0x010fec000383ffff */
[----:B------:R-:W-:Y:S01]  /*75f0*/  IMAD.MOV.U32 R9, RZ, RZ, R12 ;  /* 0x000000ffff097224 */ /* 0x000fe200078e000c */
[----:B------:R-:W-:Y:S01]  /*7600*/  UMOV UR39, UR27 ;  /* 0x0000001b00277c82 */ /* 0x000fe20008000000 */
[----:B------:R-:W-:Y:S01]  /*7610*/  IMAD.MOV.U32 R6, RZ, RZ, R11 ;  /* 0x000000ffff067224 */ /* 0x000fe200078e000b */
[----:B------:R-:W-:-:S06]  /*7620*/  UMOV UR37, UR26 ;  /* 0x0000001a00257c82 */ /* 0x000fcc0008000000 */
.L_x_678:
[----:B------:R-:W-:Y:S01]  /*7630*/  ULDC UR11, c[0x0][0x9e4] ;  /* 0x00027900000b7ab9 */ /* 0x000fe20000000800 */
[----:B------:R-:W-:Y:S02]  /*7640*/  UIADD3 UR23, UR49, -UR23, URZ ;  /* 0x8000001731177290 */ /* 0x000fe4000fffe03f */
[----:B------:R-:W-:-:S06]  /*7650*/  UISETP.GE.AND UP0, UPT, UR11, 0x1, UPT ;  /* 0x000000010b00788c */ /* 0x000fcc000bf06270 */
[----:B------:R-:W-:-:S13]  /*7660*/  PLOP3.LUT P5, PT, PT, PT, UP0, 0x80, 0x0 ;  /* 0x000000000000781c */ /* 0x000fda0003faf008 */
[----:B------:R-:W-:Y:S05]  /*7670*/  @!P5 BRA `(.L_x_696) ;  /* 0x000000000044d947 */ /* 0x000fea0003800000 */
        /* <DEDUP_REMOVED lines=10> */
.L_x_697:
[----:B------:R-:W-:-:S11]  /*7720*/  UISETP.NE.AND UP0, UPT, UR11, 0x1, UPT ;  /* 0x000000010b00788c */ /* 0x000fd6000bf05270 */
[----:B------:R-:W-:Y:S02]  /*7730*/  @UP0 ULDC.64 UR14, c[0x0][0x9e8] ;  /* 0x00027a00000e0ab9 */ /* 0x000fe40000000a00 */
[----:B------:R-:W-:-:S04]  /*7740*/  UIMAD.WIDE.U32 UR6, UR49, UR14, URZ ;  /* 0x0000000e310672a5 */ /* 0x000fc8000f8e003f */
[----:B------:R-:W-:-:S12]  /*7750*/  @UP0 USHF.R.U32.HI UR49, URZ, UR15, UR7 ;  /* 0x0000000f3f310299 */ /* 0x000fd80008011607 */
.L_x_698:
[----:B------:R-:W-:-:S04]  /*7760*/  UIMAD UR49, UR49, UR11, URZ ;  /* 0x0000000b313172a4 */ /* 0x000fc8000f8e023f */
[----:B------:R-:W-:-:S04]  /*7770*/  UISETP.LT.AND UP0, UPT, UR23, UR49, UPT ;  /* 0x000000311700728c */ /* 0x000fc8000bf01270 */
[----:B------:R-:W-:-:S12]  /*7780*/  USEL UR23, UR23, UR49, !UP0 ;  /* 0x0000003117177287 */ /* 0x000fd8000c000000 */
.L_x_696:
[----:B------:R-:W-:-:S04]  /*7790*/  UIADD3 UR23, UR23, 0x7f, URZ ;  /* 0x0000007f17177890 */ /* 0x000fc8000fffe03f */
[----:B------:R-:W-:-:S04]  /*77a0*/  USHF.R.S32.HI UR6, URZ, 0x1f, UR23 ;  /* 0x0000001f3f067899 */ /* 0x000fc80008011417 */
[----:B------:R-:W-:-:S04]  /*77b0*/  ULEA.HI UR6, UR6, UR23, URZ, 0x7 ;  /* 0x0000001706067291 */ /* 0x000fc8000f8f383f */
[----:B------:R-:W-:-:S04]  /*77c0*/  USHF.R.S32.HI UR6, URZ, 0x7, UR6 ;  /* 0x000000073f067899 */ /* 0x000fc80008011406 */
[----:B------:R-:W-:-:S04]  /*77d0*/  UISETP.LT.AND UP0, UPT, UR45, UR6, UPT ;  /* 0x000000062d00728c */ /* 0x000fc8000bf01270 */
[----:B------:R-:W-:-:S06]  /*77e0*/  USEL UR21, UR45, UR6, !UP0 ;  /* 0x000000062d157287 */ /* 0x000fcc000c000000 */
[----:B------:R-:W-:-:S13]  /*77f0*/  ISETP.GE.AND P2, PT, R8, UR21, PT ;  /* 0x0000001508007c0c */ /* 0x000fda000bf46270 */
[----:B------:R-:W-:Y:S05]  /*7800*/  @!P2 BRA `(.L_x_699) ;  /* 0x0000001c002ca947 */ /* 0x000fea0003800000 */
[----:B------:R-:W-:Y:S01]  /*7810*/  IMAD.MOV.U32 R10, RZ, RZ, R9 ;  /* 0x000000ffff0a7224 */ /* 0x000fe200078e0009 */
[----:B------:R-:W-:Y:S01]  /*7820*/  UMOV UR24, UR37 ;  /* 0x0000002500187c82 */ /* 0x000fe20008000000 */
[----:B------:R-:W-:Y:S01]  /*7830*/  IMAD.MOV.U32 R11, RZ, RZ, R6 ;  /* 0x000000ffff0b7224 */ /* 0x000fe200078e0006 */
[----:B------:R-:W-:Y:S01]  /*7840*/  UMOV UR23, UR39 ;  /* 0x0000002700177c82 */ /* 0x000fe20008000000 */
[----:B------:R-:W-:-:S05]  /*7850*/  ULDC UR22, c[0x0][0x988] ;  /* 0x0002620000167ab9 */ /* 0x000fca0000000800 */
.L_x_708:
        /* <DEDUP_REMOVED lines=9> */
.L_x_701:
[----:B------:R-:W-:Y:S01]  /*78f0*/  ULEA UR6, UR39, UR40, 0x3 ;  /* 0x0000002827067291 */ /* 0x000fe2000f8e183f */
[----:B------:R-:W-:-:S05]  /*7900*/  IMAD.U32 R6, RZ, RZ, UR37 ;  /* 0x00000025ff067e24 */ /* 0x000fca000f8e00ff */
[----:B------:R-:W-:-:S04]  /*7910*/  SHF.L.U32 R6, R6, 0x1f, RZ ;  /* 0x0000001f06067819 */ /* 0x000fc800000006ff */
[----:B------:R1:W2:Y:S01]  /*7920*/  SYNCS.PHASECHK.TRANS64.TRYWAIT P2, [UR6+0x16830], R6 ;  /* 0x01683006ff0075a7 */ /* 0x0002a20008040146 */
[----:B------:R-:W-:Y:S05]  /*7930*/  @!P0 BRA `(.L_x_702) ;  /* 0x0000000000048947 */ /* 0x000fea0003800000 */
[----:B------:R-:W-:Y:S01]  /*7940*/  BPT.TRAP 0x1 ;  /* 0x000000040000795c */ /* 0x000fe20000300000 */
.L_x_702:
[----:B--2---:R-:W-:Y:S05]  /*7950*/  @P2 BRA `(.L_x_700) ;  /* 0x0000000000082947 */ /* 0x004fea0003800000 */
[----:B------:R-:W2:Y:S02]  /*7960*/  SYNCS.PHASECHK.TRANS64.TRYWAIT P2, [UR6+0x16830], R6 ;  /* 0x01683006ff0075a7 */ /* 0x000ea40008040146 */
[----:B--2---:R-:W-:Y:S05]  /*7970*/  @!P2 BRA `(.L_x_703) ;  /* 0x0000008c004ca947 */ /* 0x004fea0003800000 */
.L_x_700:
        /* <DEDUP_REMOVED lines=25> */
.L_x_705:
[----:B------:R-:W-:Y:S01]  /*7b10*/  ULEA UR6, UR23, UR40, 0x3 ;  /* 0x0000002817067291 */ /* 0x000fe2000f8e183f */
[----:B------:R-:W-:-:S05]  /*7b20*/  IMAD.U32 R6, RZ, RZ, UR24 ;  /* 0x00000018ff067e24 */ /* 0x000fca000f8e00ff */
[----:B------:R-:W-:-:S04]  /*7b30*/  SHF.L.U32 R6, R6, 0x1f, RZ ;  /* 0x0000001f06067819 */ /* 0x000fc800000006ff */
[----:B------:R1:W2:Y:S01]  /*7b40*/  SYNCS.PHASECHK.TRANS64.TRYWAIT P2, [UR6+0x16850], R6 ;  /* 0x01685006ff0075a7 */ /* 0x0002a20008040146 */
[----:B------:R-:W-:Y:S05]  /*7b50*/  @!P0 BRA `(.L_x_706) ;  /* 0x0000000000048947 */ /* 0x000fea0003800000 */
[----:B------:R-:W-:Y:S01]  /*7b60*/  BPT.TRAP 0x1 ;  /* 0x000000040000795c */ /* 0x000fe20000300000 */
.L_x_706:
[----:B--2---:R-:W-:Y:S05]  /*7b70*/  @P2 BRA `(.L_x_704) ;  /* 0x0000000000082947 */ /* 0x004fea0003800000 */
[----:B------:R-:W2:Y:S02]  /*7b80*/  SYNCS.PHASECHK.TRANS64.TRYWAIT P2, [UR6+0x16850], R6 ;  /* 0x01685006ff0075a7 */ /* 0x000ea40008040146 */
[----:B--2---:R-:W-:Y:S05]  /*7b90*/  @!P2 BRA `(.L_x_707) ;  /* 0x0000008800dca947 */ /* 0x004fea0003800000 */
.L_x_704:
[----:B------:R-:W-:Y:S01]  /*7ba0*/  UIADD3 UR6, UR40, 0x400, URZ ;  /* 0x0000040028067890 */ /* 0x000fe2000fffe03f */
[----:B------:R-:W-:Y:S01]  /*7bb0*/  WARPGROUP.ARRIVE ;  /* 0x00000000000079c5 */ /* 0x000fe20000000000 */
[----:B------:R-:W-:Y:S01]  /*7bc0*/  UMOV UR7, 0x40000040 ;  /* 0x4000004000077882 */ /* 0x000fe20000000000 */
[----:B-12---:R-:W-:Y:S01]  /*7bd0*/  FMNMX.FTZ R6, R24, R11, !PT ;  /* 0x0000000b18067209 */ /* 0x006fe20007810000 */
[----:B------:R-:W-:Y:S01]  /*7be0*/  USHF.R.U32.HI UR6, URZ, 0x4, UR6 ;  /* 0x000000043f067899 */ /* 0x000fe20008011606 */
[----:B------:R-:W-:Y:S01]  /*7bf0*/  FMNMX.FTZ R14, R26, R10, !PT ;  /* 0x0000000a1a0e7209 */ /* 0x000fe20007810000 */
[----:B------:R-:W-:Y:S01]  /*7c00*/  UMOV UR10, UR22 ;  /* 0x00000016000a7c82 */ /* 0x000fe20008000000 */
[----:B------:R-:W-:Y:S01]  /*7c10*/  FMNMX.FTZ R9, R25, R6, !PT ;  /* 0x0000000619097209 */ /* 0x000fe20007810000 */
[----:B------:R-:W-:Y:S01]  /*7c20*/  ULOP3.LUT UR6, UR6, 0x3fff, URZ, 0xc0, !UPT ;  /* 0x00003fff06067892 */ /* 0x000fe2000f8ec03f */
[----:B------:R-:W-:Y:S01]  /*7c30*/  ISETP.GE.U32.AND P2, PT, R2, 0x180, PT ;  /* 0x000001800200780c */ /* 0x000fe20003f46070 */
[----:B------:R-:W-:Y:S01]  /*7c40*/  UMOV UR24, UR37 ;  /* 0x0000002500187c82 */ /* 0x000fe20008000000 */
[----:B------:R-:W-:Y:S01]  /*7c50*/  FMNMX.FTZ R6, R28, R9, !PT ;  /* 0x000000091c067209 */ /* 0x000fe20007810000 */
[----:B------:R-:W-:-:S03]  /*7c60*/  ULEA UR11, UR23, UR6, 0xa ;  /* 0x00000006170b7291 */ /* 0x000fc6000f8e503f */
[----:B------:R-:W-:-:S04]  /*7c70*/  FMNMX.FTZ R9, R29, R6, !PT ;  /* 0x000000061d097209 */ /* 0x000fc80007810000 */
[----:B------:R-:W-:Y:S01]  /*7c80*/  UMOV UR6, UR11 ;  /* 0x0000000b00067c82 */ /* 0x000fe20008000000 */
[----:B------:R-:W-:Y:S01]  /*7c90*/  FMNMX.FTZ R6, R32, R9, !PT ;  /* 0x0000000920067209 */ /* 0x000fe20007810000 */
[----:B------:R-:W-:Y:S01]  /*7ca0*/  HGMMA.64x64x16.F32.BF16 R88, R148, gdesc[UR4].tnspB, R88, gsb0 ;  /* 0x40e0000494587df0 */ /* 0x000fe20008001858 */
[----:B------:R-:W-:Y:S01]  /*7cb0*/  UIADD3 UR6, UR11, 0x80, URZ ;  /* 0x000000800b067890 */ /* 0x000fe2000fffe03f */
        /* <DEDUP_REMOVED lines=32> */
[----:B------:R-:W-:-:S05]  /*7ec0*/  FMNMX.FTZ R9, R85, R6, !PT ;  /* 0x0000000655097209 */ /* 0x000fca0007810000 */
[----:B------:R-:W1:Y:S02]  /*7ed0*/  SHFL.BFLY PT, R6, R9, 0x2, 0x1f ;  /* 0x0c401f0009067f89 */ /* 0x000e6400000e0000 */
[----:B-1----:R-:W-:Y:S02]  /*7ee0*/  FMNMX.FTZ R13, R9, R6, !PT ;  /* 0x00000006090d7209 */ /* 0x002fe40007810000 */
[----:B------:R-:W-:-:S03]  /*7ef0*/  FMNMX.FTZ R9, R27, R14, !PT ;  /* 0x0000000e1b097209 */ /* 0x000fc60007810000 */
[----:B------:R-:W1:Y:S01]  /*7f00*/  SHFL.BFLY PT, R6, R13, 0x1, 0x1f ;  /* 0x0c201f000d067f89 */ /* 0x000e6200000e0000 */
[----:B------:R-:W-:-:S04]  /*7f10*/  FMNMX.FTZ R14, R30, R9, !PT ;  /* 0x000000091e0e7209 */ /* 0x000fc80007810000 */
[----:B------:R-:W-:-:S04]  /*7f20*/  FMNMX.FTZ R9, R31, R14, !PT ;  /* 0x0000000e1f097209 */ /* 0x000fc80007810000 */
[----:B------:R-:W-:-:S04]  /*7f30*/  FMNMX.FTZ R14, R34, R9, !PT ;  /* 0x00000009220e7209 */ /* 0x000fc80007810000 */
[----:B------:R-:W-:-:S04]  /*7f40*/  FMNMX.FTZ R9, R35, R14, !PT ;  /* 0x0000000e23097209 */ /* 0x000fc80007810000 */
[----:B------:R-:W-:Y:S01]  /*7f50*/  FMNMX.FTZ R14, R38, R9, !PT ;  /* 0x00000009260e7209 */ /* 0x000fe20007810000 */
[----:B------:R-:W-:Y:S02]  /*7f60*/  WARPGROUP.DEPBAR.LE gsb0, 0x0 ;  /* 0x00008000000079c5 */ /* 0x000fe40000010000 */
[----:B------:R-:W-:Y:S01]  /*7f70*/  WARPGROUP.ARRIVE ;  /* 0x00000000000079c5 */ /* 0x000fe20000000000 */
[----:B------:R-:W-:Y:S02]  /*7f80*/  FMNMX.FTZ R9, R39, R14, !PT ;  /* 0x0000000e27097209 */ /* 0x000fe40007810000 */
[----:B-1----:R-:W-:Y:S02]  /*7f90*/  FMNMX.FTZ R6, R13, R6, !PT ;  /* 0x000000060d067209 */ /* 0x002fe40007810000 */
[----:B------:R-:W-:Y:S01]  /*7fa0*/  FMNMX.FTZ R14, R42, R9, !PT ;  /* 0x000000092a0e7209 */ /* 0x000fe20007810000 */
[----:B------:R-:W-:Y:S01]  /*7fb0*/  HGMMA.64x64x16.F32.BF16 R88, R140, gdesc[UR4].tnspB, R88, gsb0 ;  /* 0x40e000048c587df0 */ /* 0x000fe20008001858 */
[----:B------:R-:W-:Y:S01]  /*7fc0*/  UIADD3 UR6, UR11, 0x180, URZ ;  /* 0x000001800b067890 */ /* 0x000fe2000fffe03f */
[----:B------:R-:W-:Y:S01]  /*7fd0*/  FADD.FTZ R11, -R6, R11 ;  /* 0x0000000b060b7221 */ /* 0x000fe20000010100 */
[----:B------:R-:W-:Y:S01]  /*7fe0*/  UMOV UR7, 0x40000040 ;  /* 0x4000004000077882 */ /* 0x000fe20000000000 */
[----:B------:R-:W-:-:S02]  /*7ff0*/  FMNMX.FTZ R9, R43, R14, !PT ;  /* 0x0000000e2b097209 */ /* 0x000fc40007810000 */
[----:B------:R-:W-:Y:S01]  /*8000*/  FMUL.FTZ R12, R11, UR10 ;  /* 0x0000000a0b0c7c20 */ /* 0x000fe20008410000 */
[----:B------:R-:W-:Y:S01]  /*8010*/  FMUL.FTZ R11, R6, UR10 ;  /* 0x0000000a060b7c20 */ /* 0x000fe20008410000 */
[----:B------:R-:W-:-:S03]  /*8020*/  FMNMX.FTZ R14, R46, R9, !PT ;  /* 0x000000092e0e7209 */ /* 0x000fc60007810000 */
        /* <DEDUP_REMOVED lines=12> */
[----:B------:R-:W-:Y:S01]  /*80f0*/  MUFU.EX2 R12, R12 ;  /* 0x0000000c000c7308 */ /* 0x000fe20000000800 */
[----:B------:R-:W-:Y:S01]  /*8100*/  FMNMX.FTZ R14, R54, R9, !PT ;  /* 0x00000009360e7209 */ /* 0x000fe20007810000 */
[--C-:B------:R-:W-:Y:S01]  /*8110*/  FFMA.FTZ R144, R32, UR10, -R11.reuse ;  /* 0x0000000a20907c23 */ /* 0x100fe2000801080b */
[--C-:B------:R-:W-:Y:S01]  /*8120*/  FFMA.FTZ R15, R33, UR10, -R11.reuse ;  /* 0x0000000a210f7c23 */ /* 0x100fe2000801080b */
[--C-:B------:R-:W-:Y:S01]  /*8130*/  FFMA.FTZ R33, R41, UR10, -R11.reuse ;  /* 0x0000000a29217c23 */ /* 0x100fe2000801080b */
[----:B------:R-:W-:Y:S01]  /*8140*/  FMNMX.FTZ R9, R55, R14, !PT ;  /* 0x0000000e37097209 */ /* 0x000fe20007810000 */
[--C-:B------:R-:W-:Y:S01]  /*8150*/  FFMA.FTZ R25, R45, UR10, -R11.reuse ;  /* 0x0000000a2d197c23 */ /* 0x100fe2000801080b */
[--C-:B------:R-:W-:Y:S01]  /*8160*/  FFMA.FTZ R45, R53, UR10, -R11.reuse ;  /* 0x0000000a352d7c23 */ /* 0x100fe2000801080b */
[----:B------:R1:W2:Y:S01]  /*8170*/  MUFU.EX2 R13, R24 ;  /* 0x00000018000d7308 */ /* 0x0002a20000000800 */
[----:B------:R-:W-:Y:S01]  /*8180*/  FMNMX.FTZ R14, R58, R9, !PT ;  /* 0x000000093a0e7209 */ /* 0x000fe20007810000 */
[--C-:B------:R-:W-:Y:S01]  /*8190*/  FFMA.FTZ R41, R57, UR10, -R11.reuse ;  /* 0x0000000a39297c23 */ /* 0x100fe2000801080b */
[--C-:B------:R-:W-:Y:S01]  /*81a0*/  FFMA.FTZ R53, R65, UR10, -R11.reuse ;  /* 0x0000000a41357c23 */ /* 0x100fe2000801080b */
[--C-:B------:R-:W-:Y:S01]  /*81b0*/  FFMA.FTZ R20, R68, UR10, -R11.reuse ;  /* 0x0000000a44147c23 */ /* 0x100fe2000801080b */
[----:B------:R-:W-:Y:S01]  /*81c0*/  FMNMX.FTZ R9, R59, R14, !PT ;  /* 0x0000000e3b097209 */ /* 0x000fe20007810000 */
[--C-:B------:R-:W-:Y:S01]  /*81d0*/  FFMA.FTZ R57, R69, UR10, -R11.reuse ;  /* 0x0000000a45397c23 */ /* 0x100fe2000801080b */
[--C-:B------:R-:W-:Y:S01]  /*81e0*/  FFMA.FTZ R65, R77, UR10, -R11.reuse ;  /* 0x0000000a4d417c23 */ /* 0x100fe2000801080b */
[----:B------:R-:W3:Y:S01]  /*81f0*/  MUFU.EX2 R148, R148 ;  /* 0x0000009400947308 */ /* 0x000ee20000000800 */
[----:B------:R-:W-:Y:S01]  /*8200*/  FMNMX.FTZ R14, R62, R9, !PT ;  /* 0x000000093e0e7209 */ /* 0x000fe20007810000 */
[--C-:B-1----:R-:W-:Y:S01]  /*8210*/  FFMA.FTZ R24, R72, UR10, -R11.reuse ;  /* 0x0000000a48187c23 */ /* 0x102fe2000801080b */
[--C-:B------:R-:W-:Y:S01]  /*8220*/  FFMA.FTZ R32, R80, UR10, -R11.reuse ;  /* 0x0000000a50207c23 */ /* 0x100fe2000801080b */
[--C-:B------:R-:W-:Y:S01]  /*8230*/  FFMA.FTZ R69, R81, UR10, -R11.reuse ;  /* 0x0000000a51457c23 */ /* 0x100fe2000801080b */
[----:B------:R-:W-:Y:S01]  /*8240*/  FMNMX.FTZ R9, R63, R14, !PT ;  /* 0x0000000e3f097209 */ /* 0x000fe20007810000 */
[----:B------:R-:W-:-:S02]  /*8250*/  FFMA.FTZ R84, R84, UR10, -R11 ;  /* 0x0000000a54547c23 */ /* 0x000fc4000801080b */
[----:B------:R-:W1:Y:S01]  /*8260*/  MUFU.EX2 R150, R150 ;  /* 0x0000009600967308 */ /* 0x000e620000000800 */
[----:B------:R-:W-:Y:S01]  /*8270*/  FMNMX.FTZ R14, R66, R9, !PT ;  /* 0x00000009420e7209 */ /* 0x000fe20007810000 */
[----:B--2---:R-:W-:-:S03]  /*8280*/  FFMA.FTZ R5, R12, R5, R13 ;  /* 0x000000050c057223 */ /* 0x004fc6000001000d */
[----:B------:R-:W-:-:S03]  /*8290*/  FMNMX.FTZ R9, R67, R14, !PT ;  /* 0x0000000e43097209 */ /* 0x000fc60007810000 */
[----:B------:R-:W-:Y:S01]  /*82a0*/  MUFU.EX2 R21, R21 ;  /* 0x0000001500157308 */ /* 0x000fe20000000800 */
[----:B------:R-:W-:Y:S01]  /*82b0*/  FMNMX.FTZ R14, R70, R9, !PT ;  /* 0x00000009460e7209 */ /* 0x000fe20007810000 */
[C---:B---3--:R-:W-:Y:S01]  /*82c0*/  FADD.FTZ R5, R148.reuse, R5 ;  /* 0x0000000594057221 */ /* 0x048fe20000010000 */
[----:B------:R-:W-:Y:S02]  /*82d0*/  F2FP.BF16.F32.PACK_AB R148, R148, R13 ;  /* 0x0000000d9494723e */ /* 0x000fe400000010ff */
[----:B------:R-:W-:-:S03]  /*82e0*/  FMNMX.FTZ R9, R71, R14, !PT ;  /* 0x0000000e47097209 */ /* 0x000fc60007810000 */
[----:B------:R-:W-:Y:S01]  /*82f0*/  MUFU.EX2 R144, R144 ;  /* 0x0000009000907308 */ /* 0x000fe20000000800 */
[----:B------:R-:W-:-:S04]  /*8300*/  FMNMX.FTZ R14, R74, R9, !PT ;  /* 0x000000094a0e7209 */ /* 0x000fc80007810000 */
[----:B------:R-:W-:-:S03]  /*8310*/  FMNMX.FTZ R9, R75, R14, !PT ;  /* 0x0000000e4b097209 */ /* 0x000fc60007810000 */
[----:B------:R-:W-:Y:S01]  /*8320*/  MUFU.EX2 R15, R15 ;  /* 0x0000000f000f7308 */ /* 0x000fe20000000800 */
[----:B------:R-:W-:-:S04]  /*8330*/  FMNMX.FTZ R14, R78, R9, !PT ;  /* 0x000000094e0e7209 */ /* 0x000fc80007810000 */
[----:B------:R-:W-:Y:S01]  /*8340*/  FMNMX.FTZ R9, R79, R14, !PT ;  /* 0x0000000e4f097209 */ /* 0x000fe20007810000 */
[----:B------:R-:W-:Y:S02]  /*8350*/  WARPGROUP.DEPBAR.LE gsb0, 0x0 ;  /* 0x00008000000079c5 */ /* 0x000fe40000010000 */
[----:B------:R-:W-:Y:S01]  /*8360*/  WARPGROUP.ARRIVE ;  /* 0x00000000000079c5 */ /* 0x000fe20000000000 */
[----:B------:R-:W-:Y:S01]  /*8370*/  FMNMX.FTZ R14, R82, R9, !PT ;  /* 0x00000009520e7209 */ /* 0x000fe20007810000 */
[--C-:B------:R-:W-:Y:S01]  /*8380*/  FFMA.FTZ R140, R40, UR10, -R11.reuse ;  /* 0x0000000a288c7c23 */ /* 0x100fe2000801080b */
[----:B------:R-:W-:Y:S01]  /*8390*/  MUFU.EX2 R146, R146 ;  /* 0x0000009200927308 */ /* 0x000fe20000000800 */
[----:B------:R-:W-:Y:S01]  /*83a0*/  FFMA.FTZ R142, R44, UR10, -R11 ;  /* 0x0000000a2c8e7c23 */ /* 0x000fe2000801080b */
[----:B------:R-:W-:Y:S01]  /*83b0*/  FMNMX.FTZ R9, R83, R14, !PT ;  /* 0x0000000e53097209 */ /* 0x000fe20007810000 */
[----:B------:R-:W-:Y:S01]  /*83c0*/  HGMMA.64x64x16.F32.BF16 R88, R136, gdesc[UR4].tnspB, R88, gsb0 ;  /* 0x40e0000488587df0 */ /* 0x000fe20008001858 */
[----:B------:R-:W-:Y:S01]  /*83d0*/  UIADD3 UR6, UR11, 0x200, URZ ;  /* 0x000002000b067890 */ /* 0x000fe2000fffe03f */
[----:B------:R-:W-:Y:S01]  /*83e0*/  UMOV UR7, 0x40000040 ;  /* 0x4000004000077882 */ /* 0x000fe20000000000 */
[----:B------:R-:W-:-:S02]  /*83f0*/  FMNMX.FTZ R14, R86, R9, !PT ;  /* 0x00000009560e7209 */ /* 0x000fc40007810000 */
[----:B------:R-:W-:Y:S02]  /*8400*/  MUFU.EX2 R29, R29 ;  /* 0x0000001d001d7308 */ /* 0x000fe40000000800 */
[----:B------:R-:W-:Y:S01]  /*8410*/  FMNMX.FTZ R9, R87, R14, !PT ;  /* 0x0000000e57097209 */ /* 0x000fe20007810000 */
[----:B------:R-:W-:-:S04]  /*8420*/  FFMA.FTZ R14, R64, UR10, -R11 ;  /* 0x0000000a400e7c23 */ /* 0x000fc8000801080b */
[----:B------:R-:W2:Y:S01]  /*8430*/  SHFL.BFLY PT, R28, R9, 0x2, 0x1f ;  /* 0x0c401f00091c7f89 */ /* 0x000ea200000e0000 */
[----:B------:R-:W-:Y:S08]  /*8440*/  MUFU.EX2 R140, R140 ;  /* 0x0000008c008c7308 */ /* 0x000ff00000000800 */
[----:B------:R-:W-:Y:S08]  /*8450*/  MUFU.EX2 R33, R33 ;  /* 0x0000002100217308 */ /* 0x000ff00000000800 */
[----:B------:R-:W-:Y:S01]  /*8460*/  MUFU.EX2 R142, R142 ;  /* 0x0000008e008e7308 */ /* 0x000fe20000000800 */
[----:B--2---:R-:W-:-:S07]  /*8470*/  FMNMX.FTZ R36, R9, R28, !PT ;  /* 0x0000001c09247209 */ /* 0x004fce0007810000 */
[----:B------:R-:W-:Y:S01]  /*8480*/  MUFU.EX2 R25, R25 ;  /* 0x0000001900197308 */ /* 0x000fe20000000800 */
[----:B------:R-:W-:Y:S01]  /*8490*/  FFMA.FTZ R28, R76, UR10, -R11 ;  /* 0x0000000a4c1c7c23 */ /* 0x000fe2000801080b */
[----:B------:R-:W2:Y:S06]  /*84a0*/  SHFL.BFLY PT, R9, R36, 0x1, 0x1f ;  /* 0x0c201f0024097f89 */ /* 0x000eac00000e0000 */
[----:B------:R-:W-:Y:S08]  /*84b0*/  MUFU.EX2 R37, R37 ;  /* 0x0000002500257308 */ /* 0x000ff00000000800 */
[----:B------:R-:W-:Y:S08]  /*84c0*/  MUFU.EX2 R45, R45 ;  /* 0x0000002d002d7308 */ /* 0x000ff00000000800 */
[----:B------:R-:W-:Y:S01]  /*84d0*/  MUFU.EX2 R41, R41 ;  /* 0x0000002900297308 */ /* 0x000fe20000000800 */
[----:B--2---:R-:W-:-:S07]  /*84e0*/  FMNMX.FTZ R9, R36, R9, !PT ;  /* 0x0000000924097209 */ /* 0x004fce0007810000 */
[----:B------:R-:W-:Y:S01]  /*84f0*/  MUFU.EX2 R49, R49 ;  /* 0x0000003100317308 */ /* 0x000fe20000000800 */
[C---:B------:R-:W-:Y:S01]  /*8500*/  FMUL.FTZ R40, R9.reuse, UR10 ;  /* 0x0000000a09287c20 */ /* 0x040fe20008410000 */
[----:B------:R-:W-:-:S03]  /*8510*/  FADD.FTZ R10, -R9, R10 ;  /* 0x0000000a090a7221 */ /* 0x000fc60000010100 */
[--C-:B------:R-:W-:Y:S01]  /*8520*/  FFMA.FTZ R149, R27, UR10, -R40.reuse ;  /* 0x0000000a1b957c23 */ /* 0x100fe20008010828 */
[----:B------:R-:W-:Y:S02]  /*8530*/  IMAD.U32 R27, RZ, RZ, UR39 ;  /* 0x00000027ff1b7e24 */ /* 0x000fe4000f8e00ff */
[----:B------:R-:W-:Y:S01]  /*8540*/  FMUL.FTZ R73, R10, UR10 ;  /* 0x0000000a0a497c20 */ /* 0x000fe20008410000 */
[----:B------:R-:W-:Y:S02]  /*8550*/  WARPGROUP.DEPBAR.LE gsb0, 0x0 ;  /* 0x00008000000079c5 */ /* 0x000fe40000010000 */
[----:B------:R-:W-:Y:S01]  /*8560*/  WARPGROUP.ARRIVE ;  /* 0x00000000000079c5 */ /* 0x000fe20000000000 */
[--C-:B------:R-:W-:Y:S01]  /*8570*/  FFMA.FTZ R10, R26, UR10, -R40.reuse ;  /* 0x0000000a1a0a7c23 */ /* 0x100fe20008010828 */
[----:B------:R-:W-:Y:S01]  /*8580*/  @!P1 LEA R27, R27, UR40, 0x3 ;  /* 0x000000281b1b9c11 */ /* 0x000fe2000f8e18ff */
[--C-:B------:R-:W-:Y:S01]  /*8590*/  FFMA.FTZ R26, R31, UR10, -R40.reuse ;  /* 0x0000000a1f1a7c23 */ /* 0x100fe20008010828 */
[----:B------:R-:W-:Y:S01]  /*85a0*/  MUFU.EX2 R73, R73 ;  /* 0x0000004900497308 */ /* 0x000fe20000000800 */
[----:B------:R-:W-:Y:S01]  /*85b0*/  VIADD R31, R16, 0x9 ;  /* 0x00000009101f7836 */ /* 0x000fe20000000000 */
[----:B------:R-:W-:Y:S01]  /*85c0*/  HGMMA.64x64x16.F32.BF16 R88, R132, gdesc[UR4].tnspB, R88, gsb0 ;  /* 0x40e0000484587df0 */ /* 0x000fe20008001858 */
[----:B------:R-:W-:Y:S01]  /*85d0*/  UIADD3 UR6, UR11, 0x280, URZ ;  /* 0x000002800b067890 */ /* 0x000fe2000fffe03f */
[--C-:B------:R-:W-:Y:S01]  /*85e0*/  FFMA.FTZ R151, R30, UR10, -R40.reuse ;  /* 0x0000000a1e977c23 */ /* 0x100fe20008010828 */
[----:B------:R-:W-:Y:S01]  /*85f0*/  UMOV UR7, 0x40000040 ;  /* 0x4000004000077882 */ /* 0x000fe20000000000 */
[----:B------:R-:W-:Y:S01]  /*8600*/  @!P1 VIADD R27, R27, 0x16840 ;  /* 0x000168401b1b9836 */ /* 0x000fe20000000000 */
[----:B------:R-:W-:Y:S01]  /*8610*/  SEL R31, R31, 0x9, !P2 ;  /* 0x000000091f1f7807 */ /* 0x000fe20005000000 */
[----:B------:R-:W2:Y:S01]  /*8620*/  MUFU.EX2 R10, R10 ;  /* 0x0000000a000a7308 */ /* 0x000ea20000000800 */
[--C-:B------:R-:W-:Y:S01]  /*8630*/  FFMA.FTZ R145, R34, UR10, -R40.reuse ;  /* 0x0000000a22917c23 */ /* 0x100fe20008010828 */
[--C-:B------:R-:W-:Y:S01]  /*8640*/  FFMA.FTZ R30, R35, UR10, -R40.reuse ;  /* 0x0000000a231e7c23 */ /* 0x100fe20008010828 */
[----:B------:R-:W-:Y:S01]  /*8650*/  @!P1 PRMT R27, RZ, 0x654, R27 ;  /* 0x00000654ff1b9816 */ /* 0x000fe2000000001b */
[--C-:B------:R-:W-:Y:S01]  /*8660*/  FFMA.FTZ R147, R38, UR10, -R40.reuse ;  /* 0x0000000a26937c23 */ /* 0x100fe20008010828 */
[--C-:B------:R-:W-:Y:S01]  /*8670*/  FFMA.FTZ R137, R50, UR10, -R40.reuse ;  /* 0x0000000a32897c23 */ /* 0x100fe20008010828 */
[--C-:B------:R-:W-:Y:S01]  /*8680*/  FFMA.FTZ R34, R39, UR10, -R40.reuse ;  /* 0x0000000a27227c23 */ /* 0x100fe20008010828 */
[----:B------:R-:W-:Y:S01]  /*8690*/  FFMA.FTZ R138, R52, UR10, -R11 ;  /* 0x0000000a348a7c23 */ /* 0x000fe2000801080b */
[----:B------:R-:W3:Y:S01]  /*86a0*/  MUFU.EX2 R149, R149 ;  /* 0x0000009500957308 */ /* 0x000ee20000000800 */
[----:B-1----:R-:W-:Y:S01]  /*86b0*/  FADD.FTZ R52, R150, R5 ;  /* 0x0000000596347221 */ /* 0x002fe20000010000 */
[--C-:B------:R-:W-:Y:S01]  /*86c0*/  FFMA.FTZ R141, R42, UR10, -R40.reuse ;  /* 0x0000000a2a8d7c23 */ /* 0x100fe20008010828 */
[--C-:B------:R-:W-:Y:S01]  /*86d0*/  FFMA.FTZ R38, R43, UR10, -R40.reuse ;  /* 0x0000000a2b267c23 */ /* 0x100fe20008010828 */
[--C-:B------:R-:W-:Y:S01]  /*86e0*/  FFMA.FTZ R143, R46, UR10, -R40.reuse ;  /* 0x0000000a2e8f7c23 */ /* 0x100fe20008010828 */
[--C-:B------:R-:W-:Y:S01]  /*86f0*/  FFMA.FTZ R139, R54, UR10, -R40.reuse ;  /* 0x0000000a368b7c23 */ /* 0x100fe20008010828 */
[----:B------:R-:W-:Y:S01]  /*8700*/  FFMA.FTZ R42, R47, UR10, -R40 ;  /* 0x0000000a2f2a7c23 */ /* 0x000fe20008010828 */
[----:B------:R-:W-:Y:S01]  /*8710*/  FFMA.FTZ R136, R48, UR10, -R11 ;  /* 0x0000000a30887c23 */ /* 0x000fe2000801080b */
[----:B------:R-:W1:Y:S01]  /*8720*/  MUFU.EX2 R151, R151 ;  /* 0x0000009700977308 */ /* 0x000e620000000800 */
[----:B--2---:R-:W-:Y:S01]  /*8730*/  FFMA.FTZ R4, R73, R4, R10 ;  /* 0x0000000449047223 */ /* 0x004fe2000001000a */
[--C-:B------:R-:W-:Y:S01]  /*8740*/  FFMA.FTZ R44, R51, UR10, -R40.reuse ;  /* 0x0000000a332c7c23 */ /* 0x100fe20008010828 */
[--C-:B------:R-:W-:Y:S01]  /*8750*/  FFMA.FTZ R46, R55, UR10, -R40.reuse ;  /* 0x0000000a372e7c23 */ /* 0x100fe20008010828 */
[--C-:B------:R-:W-:Y:S01]  /*8760*/  FFMA.FTZ R48, R59, UR10, -R40.reuse ;  /* 0x0000000a3b307c23 */ /* 0x100fe20008010828 */
[--C-:B------:R-:W-:Y:S01]  /*8770*/  FFMA.FTZ R75, R75, UR10, -R40.reuse ;  /* 0x0000000a4b4b7c23 */ /* 0x100fe20008010828 */
[--C-:B------:R-:W-:Y:S01]  /*8780*/  FFMA.FTZ R78, R78, UR10, -R40.reuse ;  /* 0x0000000a4e4e7c23 */ /* 0x100fe20008010828 */
[----:B------:R-:W-:Y:S01]  /*8790*/  FFMA.FTZ R79, R79, UR10, -R40 ;  /* 0x0000000a4f4f7c23 */ /* 0x000fe20008010828 */
[----:B------:R-:W2:Y:S01]  /*87a0*/  MUFU.EX2 R26, R26 ;  /* 0x0000001a001a7308 */ /* 0x000ea20000000800 */
[----:B---3--:R-:W-:Y:S01]  /*87b0*/  FADD.FTZ R50, R149, R4 ;  /* 0x0000000495327221 */ /* 0x008fe20000010000 */
[--C-:B------:R-:W-:Y:S01]  /*87c0*/  FFMA.FTZ R4, R63, UR10, -R40.reuse ;  /* 0x0000000a3f047c23 */ /* 0x100fe20008010828 */
[----:B------:R-:W-:Y:S01]  /*87d0*/  F2FP.BF16.F32.PACK_AB R149, R149, R10 ;  /* 0x0000000a9595723e */ /* 0x000fe200000010ff */
[--C-:B------:R-:W-:Y:S01]  /*87e0*/  FFMA.FTZ R82, R82, UR10, -R40.reuse ;  /* 0x0000000a52527c23 */ /* 0x100fe20008010828 */
[--C-:B------:R-:W-:Y:S01]  /*87f0*/  FFMA.FTZ R83, R83, UR10, -R40.reuse ;  /* 0x0000000a53537c23 */ /* 0x100fe20008010828 */
[----:B------:R-:W-:Y:S01]  /*8800*/  FFMA.FTZ R86, R86, UR10, -R40 ;  /* 0x0000000a56567c23 */ /* 0x000fe20008010828 */
[C---:B------:R-:W-:Y:S01]  /*8810*/  ISETP.GT.AND P2, PT, R8.reuse, UR21, PT ;  /* 0x0000001508007c0c */ /* 0x040fe2000bf44270 */
[----:B------:R-:W3:Y:S01]  /*8820*/  MUFU.EX2 R145, R145 ;  /* 0x0000009100917308 */ /* 0x000ee20000000800 */
[----:B-1----:R-:W-:Y:S01]  /*8830*/  FADD.FTZ R5, R151, R50 ;  /* 0x0000003297057221 */ /* 0x002fe20000010000 */
[----:B------:R-:W-:Y:S01]  /*8840*/  F2FP.BF16.F32.PACK_AB R150, R21, R150 ;  /* 0x000000961596723e */ /* 0x000fe200000010ff */
[----:B------:R-:W-:-:S05]  /*8850*/  VIADD R8, R8, 0xffffffff ;  /* 0xffffffff08087836 */ /* 0x000fca0000000000 */
[----:B------:R-:W1:Y:S01]  /*8860*/  MUFU.EX2 R30, R30 ;  /* 0x0000001e001e7308 */ /* 0x000e620000000800 */
[C---:B--2---:R-:W-:Y:S01]  /*8870*/  FADD.FTZ R50, R26.reuse, R5 ;  /* 0x000000051a327221 */ /* 0x044fe20000010000 */
[----:B------:R-:W-:-:S06]  /*8880*/  F2FP.BF16.F32.PACK_AB R151, R26, R151 ;  /* 0x000000971a97723e */ /* 0x000fcc00000010ff */
[----:B------:R-:W2:Y:S01]  /*8890*/  MUFU.EX2 R147, R147 ;  /* 0x0000009300937308 */ /* 0x000ea20000000800 */
[----:B---3--:R-:W-:Y:S01]  /*88a0*/  FADD.FTZ R5, R145, R50 ;  /* 0x0000003291057221 */ /* 0x008fe20000010000 */
[----:B------:R-:W-:-:S06]  /*88b0*/  FFMA.FTZ R50, R67, UR10, -R40 ;  /* 0x0000000a43327c23 */ /* 0x000fcc0008010828 */
[----:B------:R-:W3:Y:S01]  /*88c0*/  MUFU.EX2 R34, R34 ;  /* 0x0000002200227308 */ /* 0x000ee20000000800 */
[C---:B-1----:R-:W-:Y:S01]  /*88d0*/  FADD.FTZ R54, R30.reuse, R5 ;  /* 0x000000051e367221 */ /* 0x042fe20000010000 */
[----:B------:R-:W-:-:S06]  /*88e0*/  F2FP.BF16.F32.PACK_AB R145, R30, R145 ;  /* 0x000000911e91723e */ /* 0x000fcc00000010ff */
[----:B------:R-:W1:Y:S01]  /*88f0*/  MUFU.EX2 R141, R141 ;  /* 0x0000008d008d7308 */ /* 0x000e620000000800 */
[----:B--2---:R-:W-:Y:S01]  /*8900*/  FADD.FTZ R5, R147, R54 ;  /* 0x0000003693057221 */ /* 0x004fe20000010000 */
[----:B------:R-:W-:Y:S02]  /*8910*/  WARPGROUP.DEPBAR.LE gsb0, 0x0 ;  /* 0x00008000000079c5 */ /* 0x000fe40000010000 */
[----:B------:R-:W-:-:S04]  /*8920*/  WARPGROUP.ARRIVE ;  /* 0x00000000000079c5 */ /* 0x000fc80000000000 */
[----:B------:R-:W2:Y:S01]  /*8930*/  MUFU.EX2 R38, R38 ;  /* 0x0000002600267308 */ /* 0x000ea20000000800 */
[----:B------:R-:W-:Y:S01]  /*8940*/  FFMA.FTZ R132, R56, UR10, -R11 ;  /* 0x0000000a38847c23 */ /* 0x000fe2000801080b */
[----:B---3--:R-:W-:Y:S01]  /*8950*/  FADD.FTZ R54, R34, R5 ;  /* 0x0000000522367221 */ /* 0x008fe20000010000 */
[----:B------:R-:W-:Y:S01]  /*8960*/  FFMA.FTZ R133, R58, UR10, -R40 ;  /* 0x0000000a3a857c23 */ /* 0x000fe20008010828 */
[--C-:B------:R-:W-:Y:S01]  /*8970*/  FFMA.FTZ R134, R60, UR10, -R11.reuse ;  /* 0x0000000a3c867c23 */ /* 0x100fe2000801080b */
[----:B------:R-:W-:Y:S01]  /*8980*/  HGMMA.64x64x16.F32.BF16 R88, R128, gdesc[UR4].tnspB, R88, gsb0 ;  /* 0x40e0000480587df0 */ /* 0x000fe20008001858 */
[----:B------:R-:W-:Y:S01]  /*8990*/  UIADD3 UR6, UR11, 0x300, URZ ;  /* 0x000003000b067890 */ /* 0x000fe2000fffe03f */
[----:B-1----:R-:W-:Y:S01]  /*89a0*/  FADD.FTZ R5, R141, R54 ;  /* 0x000000368d057221 */ /* 0x002fe20000010000 */
[----:B------:R-:W-:Y:S01]  /*89b0*/  UMOV UR7, 0x40000040 ;  /* 0x4000004000077882 */ /* 0x000fe20000000000 */
[----:B------:R-:W1:Y:S01]  /*89c0*/  MUFU.EX2 R143, R143 ;  /* 0x0000008f008f7308 */ /* 0x000e620000000800 */
[----:B------:R-:W-:Y:S01]  /*89d0*/  FFMA.FTZ R135, R62, UR10, -R40 ;  /* 0x0000000a3e877c23 */ /* 0x000fe20008010828 */
[----:B------:R-:W-:Y:S01]  /*89e0*/  FFMA.FTZ R11, R85, UR10, -R11 ;  /* 0x0000000a550b7c23 */ /* 0x000fe2000801080b */
[----:B------:R-:W-:-:S05]  /*89f0*/  F2FP.BF16.F32.PACK_AB R147, R34, R147 ;  /* 0x000000932293723e */ /* 0x000fca00000010ff */
[----:B------:R-:W3:Y:S01]  /*8a00*/  MUFU.EX2 R42, R42 ;  /* 0x0000002a002a7308 */ /* 0x000ee20000000800 */
[C---:B--2---:R-:W-:Y:S01]  /*8a10*/  FADD.FTZ R54, R38.reuse, R5 ;  /* 0x0000000526367221 */ /* 0x044fe20000010000 */
[----:B------:R-:W-:-:S06]  /*8a20*/  F2FP.BF16.F32.PACK_AB R141, R38, R141 ;  /* 0x0000008d268d723e */ /* 0x000fcc00000010ff */
[----:B------:R-:W-:Y:S01]  /*8a30*/  MUFU.EX2 R136, R136 ;  /* 0x0000008800887308 */ /* 0x000fe20000000800 */
[----:B-1----:R-:W-:-:S07]  /*8a40*/  FADD.FTZ R5, R143, R54 ;  /* 0x000000368f057221 */ /* 0x002fce0000010000 */
[----:B------:R-:W1:Y:S01]  /*8a50*/  MUFU.EX2 R137, R137 ;  /* 0x0000008900897308 */ /* 0x000e620000000800 */
[C---:B---3--:R-:W-:Y:S01]  /*8a60*/  FADD.FTZ R54, R42.reuse, R5 ;  /* 0x000000052a367221 */ /* 0x048fe20000010000 */
[----:B------:R-:W-:-:S06]  /*8a70*/  F2FP.BF16.F32.PACK_AB R143, R42, R143 ;  /* 0x0000008f2a8f723e */ /* 0x000fcc00000010ff */
[----:B------:R-:W2:Y:S08]  /*8a80*/  MUFU.EX2 R44, R44 ;  /* 0x0000002c002c7308 */ /* 0x000eb00000000800 */
[----:B------:R-:W-:Y:S01]  /*8a90*/  MUFU.EX2 R138, R138 ;  /* 0x0000008a008a7308 */ /* 0x000fe20000000800 */
[----:B-1----:R-:W-:-:S07]  /*8aa0*/  FADD.FTZ R5, R137, R54 ;  /* 0x0000003689057221 */ /* 0x002fce0000010000 */
[----:B------:R-:W1:Y:S01]  /*8ab0*/  MUFU.EX2 R139, R139 ;  /* 0x0000008b008b7308 */ /* 0x000e620000000800 */
[C---:B--2---:R-:W-:Y:S01]  /*8ac0*/  FADD.FTZ R54, R44.reuse, R5 ;  /* 0x000000052c367221 */ /* 0x044fe20000010000 */
[----:B------:R-:W-:-:S06]  /*8ad0*/  F2FP.BF16.F32.PACK_AB R137, R44, R137 ;  /* 0x000000892c89723e */ /* 0x000fcc00000010ff */
[----:B------:R-:W2:Y:S08]  /*8ae0*/  MUFU.EX2 R46, R46 ;  /* 0x0000002e002e7308 */ /* 0x000eb00000000800 */
[----:B------:R-:W-:Y:S01]  /*8af0*/  MUFU.EX2 R132, R132 ;  /* 0x0000008400847308 */ /* 0x000fe20000000800 */
[----:B-1----:R-:W-:-:S07]  /*8b00*/  FADD.FTZ R5, R139, R54 ;  /* 0x000000368b057221 */ /* 0x002fce0000010000 */
[----:B------:R-:W1:Y:S01]  /*8b10*/  MUFU.EX2 R133, R133 ;  /* 0x0000008500857308 */ /* 0x000e620000000800 */
[----:B--2---:R-:W-:Y:S01]  /*8b20*/  FADD.FTZ R26, R46, R5 ;  /* 0x000000052e1a7221 */ /* 0x004fe20000010000 */
[----:B------:R-:W-:Y:S02]  /*8b30*/  WARPGROUP.DEPBAR.LE gsb0, 0x0 ;  /* 0x00008000000079c5 */ /* 0x000fe40000010000 */
[----:B------:R-:W-:Y:S01]  /*8b40*/  WARPGROUP.ARRIVE ;  /* 0x00000000000079c5 */ /* 0x000fe20000000000 */
[--C-:B------:R-:W-:Y:S01]  /*8b50*/  FFMA.FTZ R129, R66, UR10, -R40.reuse ;  /* 0x0000000a42817c23 */ /* 0x100fe20008010828 */
[----:B------:R-:W-:Y:S01]  /*8b60*/  FFMA.FTZ R131, R70, UR10, -R40 ;  /* 0x0000000a46837c23 */ /* 0x000fe20008010828 */
[----:B------:R-:W-:Y:S01]  /*8b70*/  F2FP.BF16.F32.PACK_AB R139, R46, R139 ;  /* 0x0000008b2e8b723e */ /* 0x000fe200000010ff */
[----:B------:R-:W2:Y:S02]  /*8b80*/  MUFU.EX2 R48, R48 ;  /* 0x0000003000307308 */ /* 0x000ea40000000800 */
[----:B------:R-:W-:Y:S01]  /*8b90*/  HGMMA.64x64x16.F32.BF16 R88, R124, gdesc[UR4].tnspB, R88, gsb0 ;  /* 0x40e000047c587df0 */ /* 0x000fe20008001858 */
[----:B------:R-:W-:Y:S01]  /*8ba0*/  UIADD3 UR6, UR11, 0x380, URZ ;  /* 0x000003800b067890 */ /* 0x000fe2000fffe03f */
[----:B------:R-:W-:-:S04]  /*8bb0*/  UMOV UR7, 0x40000040 ;  /* 0x4000004000077882 */ /* 0x000fc80000000000 */
        /* <DEDUP_REMOVED lines=12> */
[----:B------:R-:W3:Y:S01]  /*8c80*/  MUFU.EX2 R50, R50 ;  /* 0x0000003200327308 */ /* 0x000ee20000000800 */
[----:B-1----:R-:W-:-:S07]  /*8c90*/  FADD.FTZ R5, R129, R26 ;  /* 0x0000001a81057221 */ /* 0x002fce0000010000 */
[----:B------:R-:W-:Y:S01]  /*8ca0*/  MUFU.EX2 R20, R20 ;  /* 0x0000001400147308 */ /* 0x000fe20000000800 */
[----:B--2---:R-:W-:-:S07]  /*8cb0*/  F2FP.BF16.F32.PACK_AB R128, R53, R14 ;  /* 0x0000000e3580723e */ /* 0x004fce00000010ff */
[----:B------:R-:W1:Y:S01]  /*8cc0*/  MUFU.EX2 R131, R131 ;  /* 0x0000008300837308 */ /* 0x000e620000000800 */
[C---:B---3--:R-:W-:Y:S01]  /*8cd0*/  FADD.FTZ R26, R50.reuse, R5 ;  /* 0x00000005321a7221 */ /* 0x048fe20000010000 */
[----:B------:R-:W-:Y:S01]  /*8ce0*/  F2FP.BF16.F32.PACK_AB R129, R50, R129 ;  /* 0x000000813281723e */ /* 0x000fe200000010ff */
[----:B------:R-:W-:Y:S02]  /*8cf0*/  WARPGROUP.DEPBAR.LE gsb0, 0x0 ;  /* 0x00008000000079c5 */ /* 0x000fe40000010000 */
[----:B------:R-:W-:Y:S01]  /*8d00*/  WARPGROUP.ARRIVE ;  /* 0x00000000000079c5 */ /* 0x000fe20000000000 */
[----:B------:R-:W-:Y:S02]  /*8d10*/  FFMA.FTZ R125, R74, UR10, -R40 ;  /* 0x0000000a4a7d7c23 */ /* 0x000fe40008010828 */
[----:B------:R-:W2:Y:S03]  /*8d20*/  MUFU.EX2 R57, R57 ;  /* 0x0000003900397308 */ /* 0x000ea60000000800 */
[----:B------:R-:W-:Y:S01]  /*8d30*/  HGMMA.64x64x16.F32.BF16 R88, R120, gdesc[UR4].tnspB, R88, gsb0 ;  /* 0x40e0000478587df0 */ /* 0x000fe20008001858 */
[----:B-1----:R-:W-:-:S04]  /*8d40*/  FADD.FTZ R5, R131, R26 ;  /* 0x0000001a83057221 */ /* 0x002fc80000010000 */
[----:B------:R-:W-:Y:S08]  /*8d50*/  MUFU.EX2 R24, R24 ;  /* 0x0000001800187308 */ /* 0x000ff00000000800 */
[----:B------:R-:W-:Y:S01]  /*8d60*/  MUFU.EX2 R125, R125 ;  /* 0x0000007d007d7308 */ /* 0x000fe20000000800 */
[----:B--2---:R-:W-:-:S07]  /*8d70*/  F2FP.BF16.F32.PACK_AB R130, R57, R20 ;  /* 0x000000143982723e */ /* 0x004fce00000010ff */
[----:B------:R-:W1:Y:S08]  /*8d80*/  MUFU.EX2 R61, R61 ;  /* 0x0000003d003d7308 */ /* 0x000e700000000800 */
[----:B------:R-:W-:Y:S08]  /*8d90*/  MUFU.EX2 R28, R28 ;  /* 0x0000001c001c7308 */ /* 0x000ff00000000800 */
[----:B------:R-:W-:Y:S01]  /*8da0*/  MUFU.EX2 R78, R78 ;  /* 0x0000004e004e7308 */ /* 0x000fe20000000800 */
[----:B-1----:R-:W-:-:S07]  /*8db0*/  F2FP.BF16.F32.PACK_AB R124, R61, R24 ;  /* 0x000000183d7c723e */ /* 0x002fce00000010ff */
[----:B------:R-:W1:Y:S08]  /*8dc0*/  MUFU.EX2 R65, R65 ;  /* 0x0000004100417308 */ /* 0x000e700000000800 */
[----:B------:R-:W2:Y:S08]  /*8dd0*/  MUFU.EX2 R79, R79 ;  /* 0x0000004f004f7308 */ /* 0x000eb00000000800 */
[----:B------:R-:W-:Y:S01]  /*8de0*/  MUFU.EX2 R32, R32 ;  /* 0x0000002000207308 */ /* 0x000fe20000000800 */
[----:B-1----:R-:W-:-:S07]  /*8df0*/  F2FP.BF16.F32.PACK_AB R126, R65, R28 ;  /* 0x0000001c417e723e */ /* 0x002fce00000010ff */
[----:B------:R-:W-:Y:S01]  /*8e00*/  MUFU.EX2 R82, R82 ;  /* 0x0000005200527308 */ /* 0x000fe20000000800 */
[----:B--2---:R-:W-:-:S07]  /*8e10*/  F2FP.BF16.F32.PACK_AB R127, R79, R78 ;  /* 0x0000004e4f7f723e */ /* 0x004fce00000010ff */
[----:B------:R-:W1:Y:S01]  /*8e20*/  MUFU.EX2 R69, R69 ;  /* 0x0000004500457308 */ /* 0x000e620000000800 */
[----:B------:R-:W-:Y:S02]  /*8e30*/  WARPGROUP.DEPBAR.LE gsb0, 0x0 ;  /* 0x00008000000079c5 */ /* 0x000fe40000010000 */
[----:B------:R2:W-:Y:S06]  /*8e40*/  BAR.ARV R31, 0x100 ;  /* 0x0004001f0000751d */ /* 0x0005ec0000002000 */
[----:B------:R3:W-:Y:S01]  /*8e50*/  @!P1 SYNCS.ARRIVE.TRANS64.RED.A1T0 RZ, [R27+URZ], RZ ;  /* 0x000000ff1bff99a7 */ /* 0x0007e2000810043f */
[----:B------:R-:W4:Y:S01]  /*8e60*/  MUFU.EX2 R83, R83 ;  /* 0x0000005300537308 */ /* 0x000f220000000800 */
[-C--:B------:R-:W-:Y:S01]  /*8e70*/  FMUL.FTZ R88, R88, R12.reuse ;  /* 0x0000000c58587220 */ /* 0x080fe20000410000 */
[-C--:B------:R-:W-:Y:S01]  /*8e80*/  FMUL.FTZ R89, R89, R12.reuse ;  /* 0x0000000c59597220 */ /* 0x080fe20000410000 */
[-C--:B------:R-:W-:Y:S01]  /*8e90*/  FMUL.FTZ R92, R92, R12.reuse ;  /* 0x0000000c5c5c7220 */ /* 0x080fe20000410000 */
[-C--:B------:R-:W-:Y:S01]  /*8ea0*/  FMUL.FTZ R93, R93, R12.reuse ;  /* 0x0000000c5d5d7220 */ /* 0x080fe20000410000 */
[----:B------:R-:W-:Y:S01]  /*8eb0*/  FMUL.FTZ R96, R96, R12 ;  /* 0x0000000c60607220 */ /* 0x000fe20000410000 */
[----:B-1----:R-:W-:Y:S01]  /*8ec0*/  F2FP.BF16.F32.PACK_AB R120, R69, R32 ;  /* 0x000000204578723e */ /* 0x002fe200000010ff */
[----:B---3--:R-:W-:Y:S01]  /*8ed0*/  IMAD.U32 R27, RZ, RZ, UR23 ;  /* 0x00000017ff1b7e24 */ /* 0x008fe2000f8e00ff */
        /* <DEDUP_REMOVED lines=9> */
[----:B------:R-:W-:Y:S01]  /*8f70*/  @!P1 VIADD R27, R27, 0x16860 ;  /* 0x000168601b1b9836 */ /* 0x000fe20000000000 */
[----:B----4-:R-:W-:Y:S01]  /*8f80*/  F2FP.BF16.F32.PACK_AB R121, R83, R82 ;  /* 0x000000525379723e */ /* 0x010fe200000010ff */
[-C--:B------:R-:W-:Y:S01]  /*8f90*/  FMUL.FTZ R108, R108, R12.reuse ;  /* 0x0000000c6c6c7220 */ /* 0x080fe20000410000 */
[-C--:B------:R-:W-:Y:S01]  /*8fa0*/  FMUL.FTZ R109, R109, R12.reuse ;  /* 0x0000000c6d6d7220 */ /* 0x080fe20000410000 */
[-C--:B------:R-:W-:Y:S01]  /*8fb0*/  FMUL.FTZ R112, R112, R12.reuse ;  /* 0x0000000c70707220 */ /* 0x080fe20000410000 */
[----:B--2---:R-:W-:Y:S01]  /*8fc0*/  @!P1 PRMT R31, RZ, 0x654, R27 ;  /* 0x00000654ff1f9816 */ /* 0x004fe2000000001b */
[----:B------:R-:W-:Y:S01]  /*8fd0*/  FADD.FTZ R27, R21, R52 ;  /* 0x00000034151b7221 */ /* 0x000fe20000010000 */
[----:B------:R-:W1:Y:S01]  /*8fe0*/  MUFU.EX2 R11, R11 ;  /* 0x0000000b000b7308 */ /* 0x000e620000000800 */
[----:B------:R-:W-:Y:S01]  /*8ff0*/  FMUL.FTZ R113, R113, R12 ;  /* 0x0000000c71717220 */ /* 0x000fe20000410000 */
[----:B------:R2:W-:Y:S01]  /*9000*/  @!P1 SYNCS.ARRIVE.TRANS64.RED.A1T0 RZ, [R31+URZ], RZ ;  /* 0x000000ff1fff99a7 */ /* 0x0005e2000810043f */
[----:B------:R-:W-:Y:S01]  /*9010*/  FADD.FTZ R52, R144, R27 ;  /* 0x0000001b90347221 */ /* 0x000fe20000010000 */
[----:B------:R-:W-:Y:S01]  /*9020*/  F2FP.BF16.F32.PACK_AB R144, R15, R144 ;  /* 0x000000900f90723e */ /* 0x000fe200000010ff */
[-C--:B------:R-:W-:Y:S01]  /*9030*/  FMUL.FTZ R116, R116, R12.reuse ;  /* 0x0000000c74747220 */ /* 0x080fe20000410000 */
[----:B------:R-:W-:Y:S01]  /*9040*/  FMUL.FTZ R117, R117, R12 ;  /* 0x0000000c75757220 */ /* 0x000fe20000410000 */
[----:B------:R-:W-:Y:S01]  /*9050*/  FADD.FTZ R27, R15, R52 ;  /* 0x000000340f1b7221 */ /* 0x000fe20000010000 */
[--C-:B------:R-:W-:Y:S01]  /*9060*/  FFMA.FTZ R52, R71, UR10, -R40.reuse ;  /* 0x0000000a47347c23 */ /* 0x100fe20008010828 */
[----:B------:R-:W-:Y:S01]  /*9070*/  FFMA.FTZ R40, R87, UR10, -R40 ;  /* 0x0000000a57287c23 */ /* 0x000fe20008010828 */
[-C--:B------:R-:W-:Y:S01]  /*9080*/  FMUL.FTZ R90, R90, R73.reuse ;  /* 0x000000495a5a7220 */ /* 0x080fe20000410000 */
[----:B------:R-:W-:Y:S01]  /*9090*/  FADD.FTZ R56, R146, R27 ;  /* 0x0000001b92387221 */ /* 0x000fe20000010000 */
[----:B------:R-:W-:Y:S01]  /*90a0*/  F2FP.BF16.F32.PACK_AB R146, R29, R146 ;  /* 0x000000921d92723e */ /* 0x000fe200000010ff */
[----:B------:R-:W-:Y:S01]  /*90b0*/  MUFU.EX2 R123, R40 ;  /* 0x00000028007b7308 */ /* 0x000fe20000000800 */
[-C--:B------:R-:W-:Y:S01]  /*90c0*/  FMUL.FTZ R91, R91, R73.reuse ;  /* 0x000000495b5b7220 */ /* 0x080fe20000410000 */
[----:B------:R-:W-:Y:S01]  /*90d0*/  FADD.FTZ R27, R29, R56 ;  /* 0x000000381d1b7221 */ /* 0x000fe20000010000 */
[-C--:B------:R-:W-:Y:S01]  /*90e0*/  FMUL.FTZ R94, R94, R73.reuse ;  /* 0x000000495e5e7220 */ /* 0x080fe20000410000 */
[----:B-1----:R-:W-:Y:S01]  /*90f0*/  F2FP.BF16.F32.PACK_AB R122, R11, R36 ;  /* 0x000000240b7a723e */ /* 0x002fe200000010ff */
[-C--:B------:R-:W-:Y:S01]  /*9100*/  FMUL.FTZ R95, R95, R73.reuse ;  /* 0x000000495f5f7220 */ /* 0x080fe20000410000 */
[----:B------:R-:W-:Y:S01]  /*9110*/  FADD.FTZ R56, R140, R27 ;  /* 0x0000001b8c387221 */ /* 0x000fe20000010000 */
[C---:B------:R-:W-:Y:S01]  /*9120*/  F2FP.BF16.F32.PACK_AB R140, R33.reuse, R140 ;  /* 0x0000008c218c723e */ /* 0x040fe200000010ff */
[----:B------:R-:W1:Y:S01]  /*9130*/  MUFU.EX2 R52, R52 ;  /* 0x0000003400347308 */ /* 0x000e620000000800 */
[-C--:B------:R-:W-:Y:S01]  /*9140*/  FMUL.FTZ R98, R98, R73.reuse ;  /* 0x0000004962627220 */ /* 0x080fe20000410000 */
[----:B------:R-:W-:Y:S01]  /*9150*/  FADD.FTZ R27, R33, R56 ;  /* 0x00000038211b7221 */ /* 0x000fe20000010000 */
[-C--:B------:R-:W-:Y:S01]  /*9160*/  FMUL.FTZ R99, R99, R73.reuse ;  /* 0x0000004963637220 */ /* 0x080fe20000410000 */
[-C--:B------:R-:W-:Y:S01]  /*9170*/  FMUL.FTZ R102, R102, R73.reuse ;  /* 0x0000004966667220 */ /* 0x080fe20000410000 */
[-C--:B------:R-:W-:Y:S01]  /*9180*/  FMUL.FTZ R103, R103, R73.reuse ;  /* 0x0000004967677220 */ /* 0x080fe20000410000 */
[----:B------:R-:W-:Y:S01]  /*9190*/  FADD.FTZ R56, R142, R27 ;  /* 0x0000001b8e387221 */ /* 0x000fe20000010000 */
[----:B------:R-:W-:Y:S01]  /*91a0*/  F2FP.BF16.F32.PACK_AB R142, R25, R142 ;  /* 0x0000008e198e723e */ /* 0x000fe200000010ff */
[-C--:B------:R-:W-:Y:S01]  /*91b0*/  FMUL.FTZ R106, R106, R73.reuse ;  /* 0x000000496a6a7220 */ /* 0x080fe20000410000 */
[-C--:B------:R-:W-:Y:S01]  /*91c0*/  FMUL.FTZ R107, R107, R73.reuse ;  /* 0x000000496b6b7220 */ /* 0x080fe20000410000 */
[----:B------:R-:W-:Y:S01]  /*91d0*/  FADD.FTZ R27, R25, R56 ;  /* 0x00000038191b7221 */ /* 0x000fe20000010000 */
[-C--:B------:R-:W-:Y:S01]  /*91e0*/  FMUL.FTZ R110, R110, R73.reuse ;  /* 0x000000496e6e7220 */ /* 0x080fe20000410000 */
[-C--:B------:R-:W-:Y:S01]  /*91f0*/  FMUL.FTZ R111, R111, R73.reuse ;  /* 0x000000496f6f7220 */ /* 0x080fe20000410000 */
[-C--:B------:R-:W-:Y:S01]  /*9200*/  FMUL.FTZ R114, R114, R73.reuse ;  /* 0x0000004972727220 */ /* 0x080fe20000410000 */
[----:B------:R-:W-:Y:S01]  /*9210*/  FADD.FTZ R56, R136, R27 ;  /* 0x0000001b88387221 */ /* 0x000fe20000010000 */
[----:B------:R-:W-:Y:S01]  /*9220*/  F2FP.BF16.F32.PACK_AB R136, R37, R136 ;  /* 0x000000882588723e */ /* 0x000fe200000010ff */
[----:B------:R-:W-:Y:S01]  /*9230*/  FMUL.FTZ R115, R115, R73 ;  /* 0x0000004973737220 */ /* 0x000fe20000410000 */
[C---:B-1----:R-:W-:Y:S01]  /*9240*/  FADD.FTZ R26, R52.reuse, R5 ;  /* 0x00000005341a7221 */ /* 0x042fe20000010000 */
[----:B------:R-:W-:Y:S01]  /*9250*/  FADD.FTZ R13, R37, R56 ;  /* 0x00000038250d7221 */ /* 0x000fe20000010000 */
[----:B------:R-:W-:Y:S01]  /*9260*/  F2FP.BF16.F32.PACK_AB R131, R52, R131 ;  /* 0x000000833483723e */ /* 0x000fe200000010ff */
[-C--:B------:R-:W-:Y:S01]  /*9270*/  FMUL.FTZ R118, R118, R73.reuse ;  /* 0x0000004976767220 */ /* 0x080fe20000410000 */
[----:B------:R-:W-:Y:S01]  /*9280*/  FADD.FTZ R5, R125, R26 ;  /* 0x0000001a7d057221 */ /* 0x000fe20000010000 */
[----:B------:R-:W-:Y:S01]  /*9290*/  FADD.FTZ R10, R138, R13 ;  /* 0x0000000d8a0a7221 */ /* 0x000fe20000010000 */
[----:B------:R-:W-:Y:S01]  /*92a0*/  F2FP.BF16.F32.PACK_AB R138, R45, R138 ;  /* 0x0000008a2d8a723e */ /* 0x000fe200000010ff */
[----:B------:R-:W-:-:S02]  /*92b0*/  FMUL.FTZ R119, R119, R73 ;  /* 0x0000004977777220 */ /* 0x000fc40000410000 */
[----:B------:R-:W-:Y:S02]  /*92c0*/  FADD.FTZ R13, R45, R10 ;  /* 0x0000000a2d0d7221 */ /* 0x000fe40000010000 */
[----:B------:R-:W1:Y:S02]  /*92d0*/  MUFU.EX2 R10, R75 ;  /* 0x0000004b000a7308 */ /* 0x000e640000000800 */
[----:B------:R-:W-:Y:S01]  /*92e0*/  FADD.FTZ R30, R132, R13 ;  /* 0x0000000d841e7221 */ /* 0x000fe20000010000 */
[----:B------:R-:W-:-:S03]  /*92f0*/  F2FP.BF16.F32.PACK_AB R132, R41, R132 ;  /* 0x000000842984723e */ /* 0x000fc600000010ff */
[----:B------:R-:W-:-:S04]  /*9300*/  FADD.FTZ R13, R41, R30 ;  /* 0x0000001e290d7221 */ /* 0x000fc80000010000 */
[----:B------:R-:W-:Y:S01]  /*9310*/  FADD.FTZ R30, R134, R13 ;  /* 0x0000000d861e7221 */ /* 0x000fe20000010000 */
[----:B------:R-:W-:-:S03]  /*9320*/  F2FP.BF16.F32.PACK_AB R134, R49, R134 ;  /* 0x000000863186723e */ /* 0x000fc600000010ff */
[----:B------:R-:W-:Y:S01]  /*9330*/  FADD.FTZ R13, R49, R30 ;  /* 0x0000001e310d7221 */ /* 0x000fe20000010000 */
[----:B-1----:R-:W-:-:S03]  /*9340*/  FADD.FTZ R5, R10, R5 ;  /* 0x000000050a057221 */ /* 0x002fc60000010000 */
[----:B------:R-:W-:Y:S01]  /*9350*/  FADD.FTZ R30, R14, R13 ;  /* 0x0000000d0e1e7221 */ /* 0x000fe20000010000 */
[----:B------:R-:W-:Y:S01]  /*9360*/  F2FP.BF16.F32.PACK_AB R125, R10, R125 ;  /* 0x0000007d0a7d723e */ /* 0x000fe200000010ff */
[----:B------:R-:W-:Y:S02]  /*9370*/  FADD.FTZ R5, R78, R5 ;  /* 0x000000054e057221 */ /* 0x000fe40000010000 */
[----:B------:R-:W-:Y:S02]  /*9380*/  FADD.FTZ R13, R53, R30 ;  /* 0x0000001e350d7221 */ /* 0x000fe40000010000 */
[----:B------:R-:W-:Y:S02]  /*9390*/  FADD.FTZ R5, R79, R5 ;  /* 0x000000054f057221 */ /* 0x000fe40000010000 */
[----:B------:R-:W-:Y:S02]  /*93a0*/  FADD.FTZ R30, R20, R13 ;  /* 0x0000000d141e7221 */ /* 0x000fe40000010000 */
[----:B------:R-:W-:-:S02]  /*93b0*/  FADD.FTZ R5, R82, R5 ;  /* 0x0000000552057221 */ /* 0x000fc40000010000 */
[----:B------:R-:W-:Y:S02]  /*93c0*/  FADD.FTZ R13, R57, R30 ;  /* 0x0000001e390d7221 */ /* 0x000fe40000010000 */
[----:B------:R-:W-:Y:S02]  /*93d0*/  FADD.FTZ R5, R83, R5 ;  /* 0x0000000553057221 */ /* 0x000fe40000010000 */
[----:B------:R-:W-:Y:S02]  /*93e0*/  FADD.FTZ R30, R24, R13 ;  /* 0x0000000d181e7221 */ /* 0x000fe40000010000 */
[----:B------:R-:W-:Y:S02]  /*93f0*/  FADD.FTZ R10, R86, R5 ;  /* 0x00000005560a7221 */ /* 0x000fe40000010000 */
[----:B------:R-:W-:-:S04]  /*9400*/  FADD.FTZ R13, R61, R30 ;  /* 0x0000001e3d0d7221 */ /* 0x000fc80000010000 */
[----:B------:R-:W-:-:S04]  /*9410*/  FADD.FTZ R4, R28, R13 ;  /* 0x0000000d1c047221 */ /* 0x000fc80000010000 */
[----:B------:R-:W-:-:S04]  /*9420*/  FADD.FTZ R13, R65, R4 ;  /* 0x00000004410d7221 */ /* 0x000fc80000010000 */
[----:B------:R-:W-:-:S04]  /*9430*/  FADD.FTZ R4, R32, R13 ;  /* 0x0000000d20047221 */ /* 0x000fc80000010000 */
[----:B------:R-:W-:-:S04]  /*9440*/  FADD.FTZ R13, R69, R4 ;  /* 0x00000004450d7221 */ /* 0x000fc80000010000 */
[----:B------:R-:W-:-:S04]  /*9450*/  FADD.FTZ R4, R36, R13 ;  /* 0x0000000d24047221 */ /* 0x000fc80000010000 */
[----:B------:R-:W-:Y:S01]  /*9460*/  FADD.FTZ R5, R11, R4 ;  /* 0x000000040b057221 */ /* 0x000fe20000010000 */
[C---:B------:R-:W-:Y:S01]  /*9470*/  FADD.FTZ R4, R123.reuse, R10 ;  /* 0x0000000a7b047221 */ /* 0x040fe20000010000 */
[----:B------:R-:W-:Y:S01]  /*9480*/  F2FP.BF16.F32.PACK_AB R123, R123, R86 ;  /* 0x000000567b7b723e */ /* 0x000fe200000010ff */
[----:B------:R-:W-:Y:S02]  /*9490*/  IMAD.MOV.U32 R10, RZ, RZ, R9 ;  /* 0x000000ffff0a7224 */ /* 0x000fe400078e0009 */
[----:B------:R-:W-:Y:S01]  /*94a0*/  IMAD.MOV.U32 R11, RZ, RZ, R6 ;  /* 0x000000ffff0b7224 */ /* 0x000fe200078e0006 */
[----:B--2---:R-:W-:Y:S06]  /*94b0*/  @P2 BRA `(.L_x_708) ;  /* 0xffffffe000e82947 */ /* 0x004fec000383ffff */
.L_x_699:
[----:B------:R-:W-:-:S13]  /*94c0*/  ISETP.GE.AND P2, PT, R8, UR45, PT ;  /* 0x0000002d08007c0c */ /* 0x000fda000bf46270 */
[----:B------:R-:W-:Y:S05]  /*94d0*/  @!P2 BRA `(.L_x_709) ;  /* 0x0000002c004ca947 */ /* 0x000fea0003800000 */
[----:B------:R-:W-:Y:S01]  /*94e0*/  IMAD.MOV.U32 R12, RZ, RZ, R9 ;  /* 0x000000ffff0c7224 */ /* 0x000fe200078e0009 */
[----:B------:R-:W-:Y:S01]  /*94f0*/  UMOV UR27, UR37 ;  /* 0x00000025001b7c82 */ /* 0x000fe20008000000 */
[----:B------:R-:W-:Y:S01]  /*9500*/  IMAD.MOV.U32 R11, RZ, RZ, R6 ;  /* 0x000000ffff0b7224 */ /* 0x000fe200078e0006 */
[----:B------:R-:W-:Y:S01]  /*9510*/  UMOV UR26, UR39 ;  /* 0x00000027001a7c82 */ /* 0x000fe20008000000 */
[----:B------:R-:W-:Y:S01]  /*9520*/  IMAD.IADD R10, R0, 0x1, R7 ;  /* 0x00000001000a7824 */ /* 0x000fe200078e0207 */
[----:B------:R-:W-:Y:S01]  /*9530*/  ULDC UR22, c[0x0][0x9e4] ;  /* 0x0002790000167ab9 */ /* 0x000fe20000000800 */
[----:B------:R-:W-:Y:S01]  /*9540*/  ULDC UR25, c[0x0][0x9dc] ;  /* 0x0002770000197ab9 */ /* 0x000fe20000000800 */
[----:B------:R-:W-:Y:S01]  /*9550*/  ULDC UR24, c[0x0][0x288] ;  /* 0x0000a20000187ab9 */ /* 0x000fe20000000800 */
[----:B------:R-:W-:Y:S01]  /*9560*/  ULDC UR21, c[0x0][0x988] ;  /* 0x0002620000157ab9 */ /* 0x000fe20000000800 */
[----:B------:R-:W-:-:S05]  /*9570*/  ULDC UR23, c[0x0][0x9e0] ;  /* 0x0002780000177ab9 */ /* 0x000fca0000000800 */
.L_x_726:
        /* <DEDUP_REMOVED lines=9> */
.L_x_711:
[----:B------:R-:W-:Y:S01]  /*9610*/  ULEA UR6, UR39, UR40, 0x3 ;  /* 0x0000002827067291 */ /* 0x000fe2000f8e183f */
[----:B------:R-:W-:-:S05]  /*9620*/  IMAD.U32 R6, RZ, RZ, UR37 ;  /* 0x00000025ff067e24 */ /* 0x000fca000f8e00ff */
[----:B------:R-:W-:-:S04]  /*9630*/  SHF.L.U32 R6, R6, 0x1f, RZ ;  /* 0x0000001f06067819 */ /* 0x000fc800000006ff */
[----:B------:R1:W2:Y:S01]  /*9640*/  SYNCS.PHASECHK.TRANS64.TRYWAIT P2, [UR6+0x16830], R6 ;  /* 0x01683006ff0075a7 */ /* 0x0002a20008040146 */
[----:B------:R-:W-:Y:S05]  /*9650*/  @!P0 BRA `(.L_x_712) ;  /* 0x0000000000048947 */ /* 0x000fea0003800000 */
[----:B------:R-:W-:Y:S01]  /*9660*/  BPT.TRAP 0x1 ;  /* 0x000000040000795c */ /* 0x000fe20000300000 */
.L_x_712:
[----:B--2---:R-:W-:Y:S05]  /*9670*/  @P2 BRA `(.L_x_710) ;  /* 0x0000000000082947 */ /* 0x004fea0003800000 */
[----:B------:R-:W2:Y:S02]  /*9680*/  SYNCS.PHASECHK.TRANS64.TRYWAIT P2, [UR6+0x16830], R6 ;  /* 0x01683006ff0075a7 */ /* 0x000ea40008040146 */
[----:B--2---:R-:W-:Y:S05]  /*9690*/  @!P2 BRA `(.L_x_713) ;  /* 0x000000700034a947 */ /* 0x004fea0003800000 */
.L_x_710:
        /* <DEDUP_REMOVED lines=25> */
.L_x_715:
[----:B------:R-:W-:Y:S01]  /*9830*/  ULEA UR6, UR26, UR40, 0x3 ;  /* 0x000000281a067291 */ /* 0x000fe2000f8e183f */
[----:B------:R-:W-:-:S05]  /*9840*/  IMAD.U32 R6, RZ, RZ, UR27 ;  /* 0x0000001bff067e24 */ /* 0x000fca000f8e00ff */
[----:B------:R-:W-:-:S04]  /*9850*/  SHF.L.U32 R6, R6, 0x1f, RZ ;  /* 0x0000001f06067819 */ /* 0x000fc800000006ff */
[----:B------:R1:W2:Y:S01]  /*9860*/  SYNCS.PHASECHK.TRANS64.TRYWAIT P2, [UR6+0x16850], R6 ;  /* 0x01685006ff0075a7 */ /* 0x0002a20008040146 */
[----:B------:R-:W-:Y:S05]  /*9870*/  @!P0 BRA `(.L_x_716) ;  /* 0x0000000000048947 */ /* 0x000fea0003800000 */
[----:B------:R-:W-:Y:S01]  /*9880*/  BPT.TRAP 0x1 ;  /* 0x000000040000795c */ /* 0x000fe20000300000 */
.L_x_716:
[----:B--2---:R-:W-:Y:S05]  /*9890*/  @P2 BRA `(.L_x_714) ;  /* 0x0000000000082947 */ /* 0x004fea0003800000 */
[----:B------:R-:W2:Y:S02]  /*98a0*/  SYNCS.PHASECHK.TRANS64.TRYWAIT P2, [UR6+0x16850], R6 ;  /* 0x01685006ff0075a7 */ /* 0x000ea40008040146 */
[----:B--2---:R-:W-:Y:S05]  /*98b0*/  @!P2 BRA `(.L_x_717) ;  /* 0x0000006c00c4a947 */ /* 0x004fea0003800000 */
.L_x_714:
[----:B------:R-:W-:Y:S01]  /*98c0*/  UIADD3 UR6, UR40, 0x400, URZ ;  /* 0x0000040028067890 */ /* 0x000fe2000fffe03f */
[----:B------:R-:W-:Y:S01]  /*98d0*/  WARPGROUP.ARRIVE ;  /* 0x00000000000079c5 */ /* 0x000fe20000000000 */
[----:B------:R-:W-:Y:S01]  /*98e0*/  UMOV UR7, 0x40000040 ;  /* 0x4000004000077882 */ /* 0x000fe20000000000 */
[----:B------:R-:W3:Y:S01]  /*98f0*/  LDC R20, c[0x0][0x2e0] ;  /* 0x0000b800ff147b82 */ /* 0x000ee20000000800 */
[----:B------:R-:W-:Y:S01]  /*9900*/  USHF.R.U32.HI UR6, URZ, 0x4, UR6 ;  /* 0x000000043f067899 */ /* 0x000fe20008011606 */
[----:B------:R-:W-:Y:S01]  /*9910*/  IMAD.U32 R14, RZ, RZ, UR39 ;  /* 0x00000027ff0e7e24 */ /* 0x000fe2000f8e00ff */
[----:B------:R-:W-:Y:S01]  /*9920*/  ISETP.GE.U32.AND P2, PT, R2, 0x180, PT ;  /* 0x000001800200780c */ /* 0x000fe20003f46070 */
[----:B-12---:R-:W-:Y:S01]  /*9930*/  IMAD.SHL.U32 R6, R8, 0x80, RZ ;  /* 0x0000008008067824 */ /* 0x006fe200078e00ff */
[----:B------:R-:W-:Y:S01]  /*9940*/  ULOP3.LUT UR6, UR6, 0x3fff, URZ, 0xc0, !UPT ;  /* 0x00003fff06067892 */ /* 0x000fe2000f8ec03f */
[----:B------:R-:W-:Y:S01]  /*9950*/  VIADD R13, R16, 0x9 ;  /* 0x00000009100d7836 */ /* 0x000fe20000000000 */
[----:B------:R-:W-:-:S02]  /*9960*/  @!P1 LEA R14, R14, UR40, 0x3 ;  /* 0x000000280e0e9c11 */ /* 0x000fc4000f8e18ff */
[----:B------:R-:W-:Y:S01]  /*9970*/  ULEA UR10, UR26, UR6, 0xa ;  /* 0x000000061a0a7291 */ /* 0x000fe2000f8e503f */
[----:B------:R-:W-:Y:S02]  /*9980*/  IADD3 R9, -R6, 0x1, RZ ;  /* 0x0000000106097810 */ /* 0x000fe40007ffe1ff */
[----:B------:R-:W-:-:S04]  /*9990*/  @!P1 VIADD R14, R14, 0x16840 ;  /* 0x000168400e0e9836 */ /* 0x000fc80000000000 */
[----:B------:R-:W-:Y:S01]  /*99a0*/  UMOV UR6, UR10 ;  /* 0x0000000a00067c82 */ /* 0x000fe20008000000 */
[----:B------:R-:W-:Y:S01]  /*99b0*/  @!P1 PRMT R14, RZ, 0x654, R14 ;  /* 0x00000654ff0e9816 */ /* 0x000fe2000000000e */
[----:B------:R-:W-:Y:S01]  /*99c0*/  HGMMA.64x64x16.F32.BF16 R88, R148, gdesc[UR4].tnspB, R88, gsb0 ;  /* 0x40e0000494587df0 */ /* 0x000fe20008001858 */
[----:B------:R-:W-:Y:S01]  /*99d0*/  UIADD3 UR6, UR10, 0x80, URZ ;  /* 0x000000800a067890 */ /* 0x000fe2000fffe03f */
[----:B------:R-:W-:Y:S01]  /*99e0*/  UMOV UR7, 0x40000040 ;  /* 0x4000004000077882 */ /* 0x000fe20000000000 */
[----:B---3--:R-:W-:Y:S01]  /*99f0*/  IMAD R9, R20, UR47, R9 ;  /* 0x0000002f14097c24 */ /* 0x008fe2000f8e0209 */
[----:B------:R-:W-:Y:S01]  /*9a00*/  SEL R20, R13, 0x9, !P2 ;  /* 0x000000090d147807 */ /* 0x000fe20005000000 */
        /* <DEDUP_REMOVED lines=33> */
[----:B------:R-:W-:Y:S02]  /*9c20*/  ULOP3.LUT UR6, URZ, UR25, URZ, 0x33, !UPT ;  /* 0x000000193f067292 */ /* 0x000fe4000f8e333f */
[----:B------:R-:W-:Y:S02]  /*9c30*/  WARPGROUP.DEPBAR.LE gsb0, 0x0 ;  /* 0x00008000000079c5 */ /* 0x000fe40000010000 */
[----:B------:R1:W-:Y:S06]  /*9c40*/  BAR.ARV R20, 0x100 ;  /* 0x000400140000751d */ /* 0x0003ec0000002000 */
[----:B------:R2:W-:Y:S02]  /*9c50*/  @!P1 SYNCS.ARRIVE.TRANS64.RED.A1T0 RZ, [R14+URZ], RZ ;  /* 0x000000ff0eff99a7 */ /* 0x0005e4000810043f */
[----:B--2---:R-:W-:-:S04]  /*9c60*/  VIADD R14, R9, -UR24 ;  /* 0x80000018090e7c36 */ /* 0x004fc80008000000 */
[----:B------:R-:W-:-:S04]  /*9c70*/  IMAD R14, R17, -0x2, R14 ;  /* 0xfffffffe110e7824 */ /* 0x000fc800078e020e */
[C---:B------:R-:W-:Y:S02]  /*9c80*/  VIADD R9, R14.reuse, UR23 ;  /* 0x000000170e097c36 */ /* 0x040fe40008000000 */
[----:B------:R-:W-:Y:S02]  /*9c90*/  VIADD R13, R14, UR6 ;  /* 0x000000060e0d7c36 */ /* 0x000fe40008000000 */
[C---:B------:R-:W-:Y:S02]  /*9ca0*/  IMAD.IADD R14, R0.reuse, 0x1, R9 ;  /* 0x00000001000e7824 */ /* 0x040fe400078e0209 */
[----:B------:R-:W-:Y:S01]  /*9cb0*/  IMAD.IADD R15, R0, 0x1, R13 ;  /* 0x00000001000f7824 */ /* 0x000fe200078e020d */
[----:B-1----:R-:W-:Y:S06]  /*9cc0*/  @!P5 BRA `(.L_x_718) ;  /* 0x00000000005cd947 */ /* 0x002fec0003800000 */
        /* <DEDUP_REMOVED lines=11> */
.L_x_720:
[----:B------:R-:W-:-:S05]  /*9d80*/  IMAD.U32 R121, RZ, RZ, UR22 ;  /* 0x00000016ff797e24 */ /* 0x000fca000f8e00ff */
[----:B------:R-:W-:-:S13]  /*9d90*/  ISETP.NE.AND P2, PT, R121, 0x1, PT ;  /* 0x000000017900780c */ /* 0x000fda0003f45270 */
[----:B------:R-:W1:Y:S01]  /*9da0*/  @P2 LDC.64 R122, c[0x0][0x9e8] ;  /* 0x00027a00ff7a2b82 */ /* 0x000e620000000a00 */
[----:B------:R-:W-:-:S04]  /*9db0*/  @P2 IMAD.IADD R21, R0, 0x1, R7 ;  /* 0x0000000100152824 */ /* 0x000fc800078e0207 */
[----:B-1----:R-:W-:-:S04]  /*9dc0*/  @P2 IMAD.HI.U32 R122, R21, R122, RZ ;  /* 0x0000007a157a2227 */ /* 0x002fc800078e00ff */
[----:B------:R-:W-:Y:S01]  /*9dd0*/  IMAD.MOV.U32 R21, RZ, RZ, R10 ;  /* 0x000000ffff157224 */ /* 0x000fe200078e000a */
[----:B------:R-:W-:-:S07]  /*9de0*/  @P2 SHF.R.U32.HI R21, RZ, R123, R122 ;  /* 0x0000007bff152219 */ /* 0x000fce000001167a */
.L_x_721:
[----:B------:R-:W-:Y:S05]  /*9df0*/  BSYNC B0 ;  /* 0x0000000000007941 */ /* 0x000fea0003800000 */
.L_x_719:
[----:B------:R-:W-:-:S04]  /*9e00*/  IMAD R20, R21, R121, -R6 ;  /* 0x0000007915147224 */ /* 0x000fc800078e0a06 */
[----:B------:R-:W-:-:S05]  /*9e10*/  IMAD R20, R17, -0x2, R20 ;  /* 0xfffffffe11147824 */ /* 0x000fca00078e0214 */
[----:B------:R-:W-:Y:S02]  /*9e20*/  VIADDMNMX R14, R20, R121, R14, PT ;  /* 0x00000079140e7246 */ /* 0x000fe4000380010e */
[----:B------:R-:W-:-:S07]  /*9e30*/  VIMNMX R15, R15, R20, !PT ;  /* 0x000000140f0f7248 */ /* 0x000fce0007fe0100 */
.L_x_718:
[----:B------:R-:W-:Y:S01]  /*9e40*/  ISETP.GT.AND P2, PT, R8, -0x1, PT ;  /* 0xffffffff0800780c */ /* 0x000fe20003f44270 */
[C---:B------:R-:W-:Y:S02]  /*9e50*/  IMAD.IADD R9, R3.reuse, 0x1, R9 ;  /* 0x0000000103097824 */ /* 0x040fe400078e0209 */
[----:B------:R-:W-:Y:S01]  /*9e60*/  IMAD.IADD R13, R3, 0x1, R13 ;  /* 0x00000001030d7824 */ /* 0x000fe200078e020d */
[C---:B------:R-:W-:Y:S02]  /*9e70*/  ISETP.GT.AND P4, PT, R15.reuse, RZ, P2 ;  /* 0x000000ff0f00720c */ /* 0x040fe40001784270 */
[----:B------:R-:W-:Y:S02]  /*9e80*/  ISETP.GT.AND P6, PT, R15, 0x1, P2 ;  /* 0x000000010f00780c */ /* 0x000fe400017c4270 */
[C---:B------:R-:W-:Y:S02]  /*9e90*/  ISETP.LT.OR P4, PT, R14.reuse, 0x1, P4 ;  /* 0x000000010e00780c */ /* 0x040fe40002781670 */
[----:B------:R-:W-:-:S02]  /*9ea0*/  ISETP.LT.OR P6, PT, R14, 0x2, P6 ;  /* 0x000000020e00780c */ /* 0x000fc400037c1670 */
[----:B------:R-:W-:Y:S02]  /*9eb0*/  FSEL R121, R24, -INF , !P4 ;  /* 0xff80000018797808 */ /* 0x000fe40006000000 */
[----:B------:R-:W-:Y:S02]  /*9ec0*/  FSEL R25, R25, -INF , !P6 ;  /* 0xff80000019197808 */ /* 0x000fe40007000000 */
[C---:B------:R-:W-:Y:S02]  /*9ed0*/  ISETP.GT.AND P3, PT, R15.reuse, 0x8, P2 ;  /* 0x000000080f00780c */ /* 0x040fe40001764270 */
[C---:B------:R-:W-:Y:S02]  /*9ee0*/  ISETP.GT.AND P4, PT, R15.reuse, 0x9, P2 ;  /* 0x000000090f00780c */ /* 0x040fe40001784270 */
[----:B------:R-:W-:Y:S02]  /*9ef0*/  ISETP.GT.AND P6, PT, R15, 0x10, P2 ;  /* 0x000000100f00780c */ /* 0x000fe400017c4270 */
[----:B------:R-:W-:-:S02]  /*9f00*/  ISETP.LT.OR P3, PT, R14, 0x9, P3 ;  /* 0x000000090e00780c */ /* 0x000fc40001f61670 */
[C---:B------:R-:W-:Y:S02]  /*9f10*/  ISETP.LT.OR P4, PT, R14.reuse, 0xa, P4 ;  /* 0x0000000a0e00780c */ /* 0x040fe40002781670 */
[----:B------:R-:W-:Y:S02]  /*9f20*/  ISETP.LT.OR P6, PT, R14, 0x11, P6 ;  /* 0x000000110e00780c */ /* 0x000fe400037c1670 */
[----:B------:R-:W-:Y:S02]  /*9f30*/  FSEL R21, R28, -INF , !P3 ;  /* 0xff8000001c157808 */ /* 0x000fe40005800000 */
[----:B------:R-:W-:Y:S02]  /*9f40*/  FSEL R29, R29, -INF , !P4 ;  /* 0xff8000001d1d7808 */ /* 0x000fe40006000000 */
[----:B------:R-:W-:Y:S02]  /*9f50*/  FSEL R32, R32, -INF , !P6 ;  /* 0xff80000020207808 */ /* 0x000fe40007000000 */
[----:B------:R-:W-:-:S02]  /*9f60*/  ISETP.GT.AND P3, PT, R15, 0x11, P2 ;  /* 0x000000110f00780c */ /* 0x000fc40001764270 */
[C---:B------:R-:W-:Y:S02]  /*9f70*/  ISETP.GT.AND P4, PT, R15.reuse, 0x18, P2 ;  /* 0x000000180f00780c */ /* 0x040fe40001784270 */
[----:B------:R-:W-:Y:S02]  /*9f80*/  ISETP.GT.AND P6, PT, R15, 0x19, P2 ;  /* 0x000000190f00780c */ /* 0x000fe400017c4270 */
[C---:B------:R-:W-:Y:S02]  /*9f90*/  ISETP.LT.OR P3, PT, R14.reuse, 0x12, P3 ;  /* 0x000000120e00780c */ /* 0x040fe40001f61670 */
[C---:B------:R-:W-:Y:S02]  /*9fa0*/  ISETP.LT.OR P4, PT, R14.reuse, 0x19, P4 ;  /* 0x000000190e00780c */ /* 0x040fe40002781670 */
[----:B------:R-:W-:Y:S02]  /*9fb0*/  ISETP.LT.OR P6, PT, R14, 0x1a, P6 ;  /* 0x0000001a0e00780c */ /* 0x000fe400037c1670 */
[----:B------:R-:W-:-:S02]  /*9fc0*/  FSEL R33, R33, -INF , !P3 ;  /* 0xff80000021217808 */ /* 0x000fc40005800000 */
        /* <DEDUP_REMOVED lines=73> */
[----:B------:R-:W-:Y:S01]  /*a460*/  FSEL R85, R85, -INF , !P6 ;  /* 0xff80000055557808 */ /* 0x000fe20007000000 */
[----:B------:R-:W-:Y:S06]  /*a470*/  @!P5 BRA `(.L_x_722) ;  /* 0x000000000058d947 */ /* 0x000fec0003800000 */
        /* <DEDUP_REMOVED lines=12> */
.L_x_724:
[----:B------:R-:W-:-:S05]  /*a540*/  IMAD.U32 R20, RZ, RZ, UR22 ;  /* 0x00000016ff147e24 */ /* 0x000fca000f8e00ff */
[----:B------:R-:W-:-:S13]  /*a550*/  ISETP.NE.AND P3, PT, R20, 0x1, PT ;  /* 0x000000011400780c */ /* 0x000fda0003f65270 */
[----:B------:R-:W1:Y:S02]  /*a560*/  @P3 LDC.64 R14, c[0x0][0x9e8] ;  /* 0x00027a00ff0e3b82 */ /* 0x000e640000000a00 */
[----:B-1----:R-:W-:-:S05]  /*a570*/  @P3 IMAD.HI.U32 R14, R123, R14, RZ ;  /* 0x0000000e7b0e3227 */ /* 0x002fca00078e00ff */
[----:B------:R-:W-:-:S07]  /*a580*/  @P3 SHF.R.U32.HI R123, RZ, R15, R14 ;  /* 0x0000000fff7b3219 */ /* 0x000fce000001160e */
.L_x_725:
[----:B------:R-:W-:Y:S05]  /*a590*/  BSYNC B0 ;  /* 0x0000000000007941 */ /* 0x000fea0003800000 */
.L_x_723:
[----:B------:R-:W-:-:S04]  /*a5a0*/  IMAD R6, R123, R20, -R6 ;  /* 0x000000147b067224 */ /* 0x000fc800078e0a06 */
[----:B------:R-:W-:-:S05]  /*a5b0*/  IMAD R6, R17, -0x2, R6 ;  /* 0xfffffffe11067824 */ /* 0x000fca00078e0206 */
[----:B------:R-:W-:Y:S02]  /*a5c0*/  VIADDMNMX R9, R6, R20, R9, PT ;  /* 0x0000001406097246 */ /* 0x000fe40003800109 */
[----:B------:R-:W-:-:S07]  /*a5d0*/  VIMNMX R13, R13, R6, !PT ;  /* 0x000000060d0d7248 */ /* 0x000fce0007fe0100 */
.L_x_722:
        /* <DEDUP_REMOVED lines=19> */
[----:B------:R-:W-:-:S02]  /*a710*/  ISETP.GT.AND P6, PT, R13, 0x8, P2 ;  /* 0x000000080d00780c */ /* 0x000fc400017c4270 */
[----:B------:R-:W-:Y:S02]  /*a720*/  FMNMX.FTZ R15, R41, R6, !PT ;  /* 0x00000006290f7209 */ /* 0x000fe40007810000 */
[----:B------:R-:W-:Y:S02]  /*a730*/  ISETP.GT.AND P4, PT, R13, 0x1, P2 ;  /* 0x000000010d00780c */ /* 0x000fe40001784270 */
[----:B------:R-:W-:Y:S02]  /*a740*/  FMNMX.FTZ R6, R44, R15, !PT ;  /* 0x0000000f2c067209 */ /* 0x000fe40007810000 */
[----:B------:R-:W-:Y:S02]  /*a750*/  FSEL R39, R39, -INF , !P3 ;  /* 0xff80000027277808 */ /* 0x000fe40005800000 */
[----:B------:R-:W-:Y:S02]  /*a760*/  FMNMX.FTZ R15, R45, R6, !PT ;  /* 0x000000062d0f7209 */ /* 0x000fe40007810000 */
[----:B------:R-:W-:-:S02]  /*a770*/  ISETP.GT.AND P3, PT, R13, 0x21, P2 ;  /* 0x000000210d00780c */ /* 0x000fc40001764270 */
[----:B------:R-:W-:Y:S02]  /*a780*/  FMNMX.FTZ R6, R48, R15, !PT ;  /* 0x0000000f30067209 */ /* 0x000fe40007810000 */
[----:B------:R-:W-:Y:S02]  /*a790*/  ISETP.LT.OR P6, PT, R9, 0x9, P6 ;  /* 0x000000090900780c */ /* 0x000fe400037c1670 */
[----:B------:R-:W-:Y:S02]  /*a7a0*/  FMNMX.FTZ R15, R49, R6, !PT ;  /* 0x00000006310f7209 */ /* 0x000fe40007810000 */
[C---:B------:R-:W-:Y:S02]  /*a7b0*/  ISETP.LT.OR P4, PT, R9.reuse, 0x2, P4 ;  /* 0x000000020900780c */ /* 0x040fe40002781670 */
[----:B------:R-:W-:Y:S02]  /*a7c0*/  FMNMX.FTZ R6, R52, R15, !PT ;  /* 0x0000000f34067209 */ /* 0x000fe40007810000 */
[----:B------:R-:W-:-:S02]  /*a7d0*/  ISETP.LT.OR P3, PT, R9, 0x22, P3 ;  /* 0x000000220900780c */ /* 0x000fc40001f61670 */
[----:B------:R-:W-:Y:S02]  /*a7e0*/  FMNMX.FTZ R15, R53, R6, !PT ;  /* 0x00000006350f7209 */ /* 0x000fe40007810000 */
[----:B------:R-:W-:Y:S02]  /*a7f0*/  FSEL R30, R30, -INF , !P6 ;  /* 0xff8000001e1e7808 */ /* 0x000fe40007000000 */
[----:B------:R-:W-:Y:S02]  /*a800*/  FMNMX.FTZ R6, R56, R15, !PT ;  /* 0x0000000f38067209 */ /* 0x000fe40007810000 */
[----:B------:R-:W-:Y:S02]  /*a810*/  FSEL R27, R27, -INF , !P4 ;  /* 0xff8000001b1b7808 */ /* 0x000fe40006000000 */
[----:B------:R-:W-:Y:S02]  /*a820*/  FMNMX.FTZ R15, R57, R6, !PT ;  /* 0x00000006390f7209 */ /* 0x000fe40007810000 */
[----:B------:R-:W-:-:S02]  /*a830*/  ISETP.GT.AND P4, PT, R13, 0x10, P2 ;  /* 0x000000100d00780c */ /* 0x000fc40001784270 */
[----:B------:R-:W-:Y:S02]  /*a840*/  FMNMX.FTZ R6, R60, R15, !PT ;  /* 0x0000000f3c067209 */ /* 0x000fe40007810000 */
[----:B------:R-:W-:Y:S02]  /*a850*/  FSEL R43, R43, -INF , !P3 ;  /* 0xff8000002b2b7808 */ /* 0x000fe40005800000 */
[----:B------:R-:W-:Y:S02]  /*a860*/  FMNMX.FTZ R15, R61, R6, !PT ;  /* 0x000000063d0f7209 */ /* 0x000fe40007810000 */
[----:B------:R-:W-:Y:S02]  /*a870*/  ISETP.GT.AND P3, PT, R13, RZ, P2 ;  /* 0x000000ff0d00720c */ /* 0x000fe40001764270 */
        /* <DEDUP_REMOVED lines=24> */
[----:B------:R-:W-:Y:S01]  /*aa00*/  ISETP.GT.AND P4, PT, R13, 0x29, P2 ;  /* 0x000000290d00780c */ /* 0x000fe20001784270 */
[----:B------:R-:W1:Y:S03]  /*aa10*/  SHFL.BFLY PT, R15, R14, 0x2, 0x1f ;  /* 0x0c401f000e0f7f89 */ /* 0x000e6600000e0000 */
[----:B------:R-:W-:-:S04]  /*aa20*/  ISETP.LT.OR P4, PT, R9, 0x2a, P4 ;  /* 0x0000002a0900780c */ /* 0x000fc80002781670 */
[----:B------:R-:W-:Y:S02]  /*aa30*/  FSEL R47, R47, -INF , !P4 ;  /* 0xff8000002f2f7808 */ /* 0x000fe40006000000 */
[----:B------:R-:W-:-:S04]  /*aa40*/  ISETP.GT.AND P4, PT, R13, 0x31, P2 ;  /* 0x000000310d00780c */ /* 0x000fc80001784270 */
[----:B------:R-:W-:-:S04]  /*aa50*/  ISETP.LT.OR P4, PT, R9, 0x32, P4 ;  /* 0x000000320900780c */ /* 0x000fc80002781670 */
[----:B------:R-:W-:Y:S02]  /*aa60*/  FSEL R51, R51, -INF , !P4 ;  /* 0xff80000033337808 */ /* 0x000fe40006000000 */
[----:B------:R-:W-:-:S04]  /*aa70*/  ISETP.GT.AND P4, PT, R13, 0x39, P2 ;  /* 0x000000390d00780c */ /* 0x000fc80001784270 */
[----:B------:R-:W-:Y:S02]  /*aa80*/  ISETP.LT.OR P4, PT, R9, 0x3a, P4 ;  /* 0x0000003a0900780c */ /* 0x000fe40002781670 */
[----:B-1----:R-:W-:Y:S02]  /*aa90*/  FMNMX.FTZ R15, R14, R15, !PT ;  /* 0x0000000f0e0f7209 */ /* 0x002fe40007810000 */
        /* <DEDUP_REMOVED lines=12> */
[C---:B------:R-:W-:Y:S01]  /*ab60*/  FSETP.NEU.FTZ.AND P6, PT, R6.reuse, -INF , PT ;  /* 0xff8000000600780b */ /* 0x040fe20003fdd000 */
[C---:B------:R-:W-:Y:S01]  /*ab70*/  FMUL.FTZ R14, R6.reuse, UR10 ;  /* 0x0000000a060e7c20 */ /* 0x040fe20008410000 */
[----:B------:R-:W-:Y:S02]  /*ab80*/  ISETP.GT.AND P4, PT, R13, 0x59, P2 ;  /* 0x000000590d00780c */ /* 0x000fe40001784270 */
[----:B------:R-:W-:-:S02]  /*ab90*/  FSEL R24, R6, RZ, P6 ;  /* 0x000000ff06187208 */ /* 0x000fc40003000000 */
[----:B------:R-:W-:Y:S02]  /*aba0*/  FSEL R14, R14, RZ, P6 ;  /* 0x000000ff0e0e7208 */ /* 0x000fe40003000000 */
[----:B------:R-:W-:Y:S01]  /*abb0*/  ISETP.LT.OR P4, PT, R9, 0x5a, P4 ;  /* 0x0000005a0900780c */ /* 0x000fe20002781670 */
[----:B------:R-:W-:Y:S02]  /*abc0*/  FADD.FTZ R24, -R24, R11 ;  /* 0x0000000b18187221 */ /* 0x000fe40000010100 */
[--C-:B------:R-:W-:Y:S01]  /*abd0*/  FFMA.FTZ R15, R25, UR10, -R14.reuse ;  /* 0x0000000a190f7c23 */ /* 0x100fe2000801080e */
[----:B------:R-:W-:Y:S01]  /*abe0*/  FSEL R25, R26, -INF , !P3 ;  /* 0xff8000001a197808 */ /* 0x000fe20005800000 */
[--C-:B------:R-:W-:Y:S01]  /*abf0*/  FFMA.FTZ R150, R21, UR10, -R14.reuse ;  /* 0x0000000a15967c23 */ /* 0x100fe2000801080e */
[--C-:B------:R-:W-:Y:S01]  /*ac00*/  FFMA.FTZ R21, R29, UR10, -R14.reuse ;  /* 0x0000000a1d157c23 */ /* 0x100fe2000801080e */
[--C-:B------:R-:W-:Y:S01]  /*ac10*/  FFMA.FTZ R29, R33, UR10, -R14.reuse ;  /* 0x0000000a211d7c23 */ /* 0x100fe2000801080e */
[----:B------:R-:W-:Y:S01]  /*ac20*/  FMNMX.FTZ R20, R25, R12, !PT ;  /* 0x0000000c19147209 */ /* 0x000fe20007810000 */
[--C-:B------:R-:W-:Y:S01]  /*ac30*/  FFMA.FTZ R148, R121, UR10, -R14.reuse ;  /* 0x0000000a79947c23 */ /* 0x100fe2000801080e */
[----:B------:R-:W-:Y:S01]  /*ac40*/  ISETP.GT.AND P3, PT, R13, 0x30, P2 ;  /* 0x000000300d00780c */ /* 0x000fe20001764270 */
[----:B------:R-:W-:Y:S01]  /*ac50*/  FMUL.FTZ R11, R24, UR10 ;  /* 0x0000000a180b7c20 */ /* 0x000fe20008410000 */
[----:B------:R-:W-:Y:S01]  /*ac60*/  FMNMX.FTZ R33, R27, R20, !PT ;  /* 0x000000141b217209 */ /* 0x000fe20007810000 */
[----:B------:R-:W-:Y:S01]  /*ac70*/  MUFU.EX2 R15, R15 ;  /* 0x0000000f000f7308 */ /* 0x000fe20000000800 */
[----:B------:R-:W-:Y:S01]  /*ac80*/  ISETP.LT.OR P3, PT, R9, 0x31, P3 ;  /* 0x000000310900780c */ /* 0x000fe20001f61670 */
[--C-:B------:R-:W-:Y:S01]  /*ac90*/  FFMA.FTZ R146, R36, UR10, -R14.reuse ;  /* 0x0000000a24927c23 */ /* 0x100fe2000801080e */
[----:B------:R-:W-:Y:S01]  /*aca0*/  FMNMX.FTZ R20, R30, R33, !PT ;  /* 0x000000211e147209 */ /* 0x000fe20007810000 */
[--C-:B------:R-:W-:Y:S01]  /*acb0*/  FFMA.FTZ R144, R32, UR10, -R14.reuse ;  /* 0x0000000a20907c23 */ /* 0x100fe2000801080e */
[----:B------:R-:W-:Y:S01]  /*acc0*/  FSEL R50, R50, -INF , !P3 ;  /* 0xff80000032327808 */ /* 0x000fe20005800000 */
[--C-:B------:R-:W-:Y:S01]  /*acd0*/  FFMA.FTZ R140, R40, UR10, -R14.reuse ;  /* 0x0000000a288c7c23 */ /* 0x100fe2000801080e */
[----:B------:R-:W-:Y:S01]  /*ace0*/  FMNMX.FTZ R33, R31, R20, !PT ;  /* 0x000000141f217209 */ /* 0x000fe20007810000 */
[----:B------:R-:W-:Y:S01]  /*acf0*/  MUFU.EX2 R148, R148 ;  /* 0x0000009400947308 */ /* 0x000fe20000000800 */
[----:B------:R-:W-:Y:S01]  /*ad00*/  ISETP.GT.AND P3, PT, R13, 0x38, P2 ;  /* 0x000000380d00780c */ /* 0x000fe20001764270 */
[--C-:B------:R-:W-:Y:S01]  /*ad10*/  FFMA.FTZ R142, R44, UR10, -R14.reuse ;  /* 0x0000000a2c8e7c23 */ /* 0x100fe2000801080e */
[----:B------:R-:W-:Y:S01]  /*ad20*/  FMNMX.FTZ R20, R34, R33, !PT ;  /* 0x0000002122147209 */ /* 0x000fe20007810000 */
[--C-:B------:R-:W-:Y:S01]  /*ad30*/  FFMA.FTZ R33, R37, UR10, -R14.reuse ;  /* 0x0000000a25217c23 */ /* 0x100fe2000801080e */
[----:B------:R-:W-:Y:S01]  /*ad40*/  ISETP.LT.OR P3, PT, R9, 0x39, P3 ;  /* 0x000000390900780c */ /* 0x000fe20001f61670 */
[--C-:B------:R-:W-:Y:S01]  /*ad50*/  FFMA.FTZ R136, R48, UR10, -R14.reuse ;  /* 0x0000000a30887c23 */ /* 0x100fe2000801080e */
[----:B------:R-:W-:Y:S01]  /*ad60*/  FMNMX.FTZ R37, R35, R20, !PT ;  /* 0x0000001423257209 */ /* 0x000fe20007810000 */
[----:B------:R-:W1:Y:S01]  /*ad70*/  MUFU.EX2 R11, R11 ;  /* 0x0000000b000b7308 */ /* 0x000e620000000800 */
[----:B------:R-:W-:Y:S01]  /*ad80*/  FSEL R54, R54, -INF , !P3 ;  /* 0xff80000036367808 */ /* 0x000fe20005800000 */
[--C-:B------:R-:W-:Y:S01]  /*ad90*/  FFMA.FTZ R138, R52, UR10, -R14.reuse ;  /* 0x0000000a348a7c23 */ /* 0x100fe2000801080e */
[----:B------:R-:W-:Y:S01]  /*ada0*/  FMNMX.FTZ R20, R38, R37, !PT ;  /* 0x0000002526147209 */ /* 0x000fe20007810000 */
[--C-:B------:R-:W-:Y:S01]  /*adb0*/  FFMA.FTZ R132, R56, UR10, -R14.reuse ;  /* 0x0000000a38847c23 */ /* 0x100fe2000801080e */
[----:B------:R-:W-:Y:S01]  /*adc0*/  ISETP.GT.AND P3, PT, R13, 0x40, P2 ;  /* 0x000000400d00780c */ /* 0x000fe20001764270 */
        /* <DEDUP_REMOVED lines=11> */
[----:B------:R-:W-:Y:S01]  /*ae80*/  ISETP.GT.AND P3, PT, R13, 0x48, P2 ;  /* 0x000000480d00780c */ /* 0x000fe20001764270 */
[--C-:B------:R-:W-:Y:S01]  /*ae90*/  FFMA.FTZ R124, R72, UR10, -R14.reuse ;  /* 0x0000000a487c7c23 */ /* 0x100fe2000801080e */
[----:B------:R-:W-:Y:S01]  /*aea0*/  FMNMX.FTZ R20, R46, R41, !PT ;  /* 0x000000292e147209 */ /* 0x000fe20007810000 */
[--C-:B------:R-:W-:Y:S01]  /*aeb0*/  FFMA.FTZ R126, R76, UR10, -R14.reuse ;  /* 0x0000000a4c7e7c23 */ /* 0x100fe2000801080e */
[----:B------:R-:W-:Y:S01]  /*aec0*/  ISETP.LT.OR P3, PT, R9, 0x49, P3 ;  /* 0x000000490900780c */ /* 0x000fe20001f61670 */
[--C-:B------:R-:W-:Y:S01]  /*aed0*/  FFMA.FTZ R120, R80, UR10, -R14.reuse ;  /* 0x0000000a50787c23 */ /* 0x100fe2000801080e */
[----:B------:R-:W-:Y:S01]  /*aee0*/  FMNMX.FTZ R41, R47, R20, !PT ;  /* 0x000000142f297209 */ /* 0x000fe20007810000 */
[----:B------:R-:W4:Y:S01]  /*aef0*/  MUFU.EX2 R144, R144 ;  /* 0x0000009000907308 */ /* 0x000f220000000800 */
[----:B------:R-:W-:Y:S01]  /*af00*/  FSEL R62, R62, -INF , !P3 ;  /* 0xff8000003e3e7808 */ /* 0x000fe20005800000 */
[--C-:B------:R-:W-:Y:S01]  /*af10*/  FFMA.FTZ R122, R84, UR10, -R14.reuse ;  /* 0x0000000a547a7c23 */ /* 0x100fe2000801080e */
[----:B------:R-:W-:Y:S01]  /*af20*/  FMNMX.FTZ R20, R50, R41, !PT ;  /* 0x0000002932147209 */ /* 0x000fe20007810000 */
[--C-:B------:R-:W-:Y:S01]  /*af30*/  FFMA.FTZ R41, R45, UR10, -R14.reuse ;  /* 0x0000000a2d297c23 */ /* 0x100fe2000801080e */
[----:B------:R-:W-:Y:S01]  /*af40*/  ISETP.GT.AND P3, PT, R13, 0x50, P2 ;  /* 0x000000500d00780c */ /* 0x000fe20001764270 */
[-C--:B-1----:R-:W-:Y:S01]  /*af50*/  FMUL.FTZ R88, R88, R11.reuse ;  /* 0x0000000b58587220 */ /* 0x082fe20000410000 */
[----:B------:R-:W-:Y:S01]  /*af60*/  FMNMX.FTZ R45, R51, R20, !PT ;  /* 0x00000014332d7209 */ /* 0x000fe20007810000 */
[----:B------:R-:W1:Y:S01]  /*af70*/  MUFU.EX2 R29, R29 ;  /* 0x0000001d001d7308 */ /* 0x000e620000000800 */
[----:B------:R-:W-:Y:S01]  /*af80*/  ISETP.LT.OR P3, PT, R9, 0x51, P3 ;  /* 0x000000510900780c */ /* 0x000fe20001f61670 */
[----:B------:R-:W-:Y:S01]  /*af90*/  FMUL.FTZ R89, R89, R11 ;  /* 0x0000000b59597220 */ /* 0x000fe20000410000 */
[----:B------:R-:W-:Y:S01]  /*afa0*/  FMNMX.FTZ R20, R54, R45, !PT ;  /* 0x0000002d36147209 */ /* 0x000fe20007810000 */
[-C--:B------:R-:W-:Y:S01]  /*afb0*/  FMUL.FTZ R92, R92, R11.reuse ;  /* 0x0000000b5c5c7220 */ /* 0x080fe20000410000 */
[----:B------:R-:W-:Y:S01]  /*afc0*/  FSEL R66, R66, -INF , !P3 ;  /* 0xff80000042427808 */ /* 0x000fe20005800000 */
[-C--:B------:R-:W-:Y:S01]  /*afd0*/  FMUL.FTZ R93, R93, R11.reuse ;  /* 0x0000000b5d5d7220 */ /* 0x080fe20000410000 */
[----:B------:R-:W-:Y:S01]  /*afe0*/  FMNMX.FTZ R45, R55, R20, !PT ;  /* 0x00000014372d7209 */ /* 0x000fe20007810000 */
[----:B------:R-:W5:Y:S01]  /*aff0*/  MUFU.EX2 R146, R146 ;  /* 0x0000009200927308 */ /* 0x000f620000000800 */
[----:B------:R-:W-:Y:S01]  /*b000*/  ISETP.GT.AND P3, PT, R13, 0x58, P2 ;  /* 0x000000580d00780c */ /* 0x000fe20001764270 */
[----:B------:R-:W-:Y:S01]  /*b010*/  FMUL.FTZ R96, R96, R11 ;  /* 0x0000000b60607220 */ /* 0x000fe20000410000 */
[----:B------:R-:W-:Y:S01]  /*b020*/  FMNMX.FTZ R20, R58, R45, !PT ;  /* 0x0000002d3a147209 */ /* 0x000fe20007810000 */
[--C-:B------:R-:W-:Y:S01]  /*b030*/  FFMA.FTZ R45, R49, UR10, -R14.reuse ;  /* 0x0000000a312d7c23 */ /* 0x100fe2000801080e */
[----:B------:R-:W-:Y:S01]  /*b040*/  ISETP.LT.OR P3, PT, R9, 0x59, P3 ;  /* 0x000000590900780c */ /* 0x000fe20001f61670 */
[-C--:B------:R-:W-:Y:S01]  /*b050*/  FMUL.FTZ R97, R97, R11.reuse ;  /* 0x0000000b61617220 */ /* 0x080fe20000410000 */
[----:B------:R-:W-:Y:S01]  /*b060*/  FMNMX.FTZ R49, R59, R20, !PT ;  /* 0x000000143b317209 */ /* 0x000fe20007810000 */
[----:B------:R-:W5:Y:S01]  /*b070*/  MUFU.EX2 R33, R33 ;  /* 0x0000002100217308 */ /* 0x000f620000000800 */
[----:B------:R-:W-:Y:S01]  /*b080*/  FSEL R70, R70, -INF , !P3 ;  /* 0xff80000046467808 */ /* 0x000fe20005800000 */
[----:B------:R-:W-:Y:S01]  /*b090*/  FMUL.FTZ R100, R100, R11 ;  /* 0x0000000b64647220 */ /* 0x000fe20000410000 */
[----:B------:R-:W-:Y:S01]  /*b0a0*/  FMNMX.FTZ R20, R62, R49, !PT ;  /* 0x000000313e147209 */ /* 0x000fe20007810000 */
[-C--:B------:R-:W-:Y:S01]  /*b0b0*/  FMUL.FTZ R101, R101, R11.reuse ;  /* 0x0000000b65657220 */ /* 0x080fe20000410000 */
[----:B------:R-:W-:Y:S01]  /*b0c0*/  ISETP.GT.AND P3, PT, R13, 0x60, P2 ;  /* 0x000000600d00780c */ /* 0x000fe20001764270 */
[-C--:B------:R-:W-:Y:S01]  /*b0d0*/  FMUL.FTZ R104, R104, R11.reuse ;  /* 0x0000000b68687220 */ /* 0x080fe20000410000 */
[----:B------:R-:W-:Y:S01]  /*b0e0*/  FMNMX.FTZ R49, R63, R20, !PT ;  /* 0x000000143f317209 */ /* 0x000fe20007810000 */
[----:B------:R-:W5:Y:S01]  /*b0f0*/  MUFU.EX2 R140, R140 ;  /* 0x0000008c008c7308 */ /* 0x000f620000000800 */
[----:B------:R-:W-:Y:S01]  /*b100*/  ISETP.LT.OR P3, PT, R9, 0x61, P3 ;  /* 0x000000610900780c */ /* 0x000fe20001f61670 */
[----:B------:R-:W-:Y:S01]  /*b110*/  FMUL.FTZ R105, R105, R11 ;  /* 0x0000000b69697220 */ /* 0x000fe20000410000 */
[----:B------:R-:W-:Y:S01]  /*b120*/  FMNMX.FTZ R20, R66, R49, !PT ;  /* 0x0000003142147209 */ /* 0x000fe20007810000 */
[----:B------:R-:W-:Y:S01]  /*b130*/  FFMA.FTZ R49, R53, UR10, -R14 ;  /* 0x0000000a35317c23 */ /* 0x000fe2000801080e */
[----:B------:R-:W-:Y:S01]  /*b140*/  FSEL R71, R71, -INF , !P4 ;  /* 0xff80000047477808 */ /* 0x000fe20006000000 */
[-C--:B------:R-:W-:Y:S01]  /*b150*/  FMUL.FTZ R108, R108, R11.reuse ;  /* 0x0000000b6c6c7220 */ /* 0x080fe20000410000 */
[----:B------:R-:W-:Y:S01]  /*b160*/  FMNMX.FTZ R53, R67, R20, !PT ;  /* 0x0000001443357209 */ /* 0x000fe20007810000 */
[----:B------:R-:W5:Y:S01]  /*b170*/  MUFU.EX2 R37, R37 ;  /* 0x0000002500257308 */ /* 0x000f620000000800 */
[----:B------:R-:W-:Y:S01]  /*b180*/  ISETP.GT.AND P4, PT, R13, 0x61, P2 ;  /* 0x000000610d00780c */ /* 0x000fe20001784270 */
[-C--:B------:R-:W-:Y:S01]  /*b190*/  FMUL.FTZ R109, R109, R11.reuse ;  /* 0x0000000b6d6d7220 */ /* 0x080fe20000410000 */
[----:B------:R-:W-:Y:S01]  /*b1a0*/  FSEL R74, R74, -INF , !P3 ;  /* 0xff8000004a4a7808 */ /* 0x000fe20005800000 */
[-C--:B------:R-:W-:Y:S01]  /*b1b0*/  FMUL.FTZ R112, R112, R11.reuse ;  /* 0x0000000b70707220 */ /* 0x080fe20000410000 */
[----:B------:R-:W-:Y:S01]  /*b1c0*/  ISETP.GT.AND P3, PT, R13, 0x68, P2 ;  /* 0x000000680d00780c */ /* 0x000fe20001764270 */
[----:B------:R-:W-:Y:S01]  /*b1d0*/  FMUL.FTZ R113, R113, R11 ;  /* 0x0000000b71717220 */ /* 0x000fe20000410000 */
[----:B------:R-:W-:Y:S01]  /*b1e0*/  FMNMX.FTZ R20, R70, R53, !PT ;  /* 0x0000003546147209 */ /* 0x000fe20007810000 */
[----:B------:R-:W5:Y:S01]  /*b1f0*/  MUFU.EX2 R142, R142 ;  /* 0x0000008e008e7308 */ /* 0x000f620000000800 */
[C---:B------:R-:W-:Y:S01]  /*b200*/  ISETP.LT.OR P4, PT, R9.reuse, 0x62, P4 ;  /* 0x000000620900780c */ /* 0x040fe20002781670 */
[-C--:B------:R-:W-:Y:S01]  /*b210*/  FMUL.FTZ R116, R116, R11.reuse ;  /* 0x0000000b74747220 */ /* 0x080fe20000410000 */
[----:B------:R-:W-:Y:S01]  /*b220*/  ISETP.LT.OR P3, PT, R9, 0x69, P3 ;  /* 0x000000690900780c */ /* 0x000fe20001f61670 */
[----:B------:R-:W-:Y:S01]  /*b230*/  FMUL.FTZ R117, R117, R11 ;  /* 0x0000000b75757220 */ /* 0x000fe20000410000 */
[----:B------:R-:W-:-:S02]  /*b240*/  FMNMX.FTZ R53, R71, R20, !PT ;  /* 0x0000001447357209 */ /* 0x000fc40007810000 */
[----:B------:R-:W-:Y:S01]  /*b250*/  FSEL R75, R75, -INF , !P4 ;  /* 0xff8000004b4b7808 */ /* 0x000fe20006000000 */
[----:B------:R-:W5:Y:S01]  /*b260*/  MUFU.EX2 R41, R41 ;  /* 0x0000002900297308 */ /* 0x000f620000000800 */
[----:B------:R-:W-:Y:S02]  /*b270*/  ISETP.GT.AND P4, PT, R13, 0x69, P2 ;  /* 0x000000690d00780c */ /* 0x000fe40001784270 */
[----:B------:R-:W-:Y:S02]  /*b280*/  FSEL R78, R78, -INF , !P3 ;  /* 0xff8000004e4e7808 */ /* 0x000fe40005800000 */
        /* <DEDUP_REMOVED lines=9> */
[----:B------:R-:W-:Y:S02]  /*b320*/  ISETP.GT.AND P4, PT, R13, 0x71, P2 ;  /* 0x000000710d00780c */ /* 0x000fe40001784270 */
[----:B------:R-:W-:Y:S01]  /*b330*/  FMNMX.FTZ R20, R78, R57, !PT ;  /* 0x000000394e147209 */ /* 0x000fe20007810000 */
[--C-:B------:R-:W-:Y:S01]  /*b340*/  FFMA.FTZ R57, R65, UR10, -R14.reuse ;  /* 0x0000000a41397c23 */ /* 0x100fe2000801080e */
[----:B------:R-:W-:Y:S01]  /*b350*/  FSEL R82, R82, -INF , !P3 ;  /* 0xff80000052527808 */ /* 0x000fe20005800000 */
[--C-:B------:R-:W-:Y:S01]  /*b360*/  FFMA.FTZ R65, R73, UR10, -R14.reuse ;  /* 0x0000000a49417c23 */ /* 0x100fe2000801080e */
[----:B------:R-:W-:Y:S01]  /*b370*/  ISETP.GT.AND P3, PT, R13, 0x78, P2 ;  /* 0x000000780d00780c */ /* 0x000fe20001764270 */
        /* <DEDUP_REMOVED lines=8> */
[----:B------:R-:W-:Y:S01]  /*b400*/  FMNMX.FTZ R20, R82, R13, !PT ;  /* 0x0000000d52147209 */ /* 0x000fe20007810000 */
[--C-:B------:R-:W-:Y:S01]  /*b410*/  FFMA.FTZ R13, R61, UR10, -R14.reuse ;  /* 0x0000000a3d0d7c23 */ /* 0x100fe2000801080e */
[----:B------:R-:W-:Y:S01]  /*b420*/  ISETP.LT.OR P2, PT, R9, 0x7a, P2 ;  /* 0x0000007a0900780c */ /* 0x000fe20001741670 */
[--C-:B------:R-:W-:Y:S01]  /*b430*/  FFMA.FTZ R61, R69, UR10, -R14.reuse ;  /* 0x0000000a453d7c23 */ /* 0x100fe2000801080e */
[----:B------:R-:W-:Y:S01]  /*b440*/  FSEL R86, R86, -INF , !P3 ;  /* 0xff80000056567808 */ /* 0x000fe20005800000 */
[--C-:B------:R-:W-:Y:S01]  /*b450*/  FFMA.FTZ R69, R77, UR10, -R14.reuse ;  /* 0x0000000a4d457c23 */ /* 0x100fe2000801080e */
[----:B------:R-:W-:Y:S01]  /*b460*/  FMNMX.FTZ R9, R83, R20, !PT ;  /* 0x0000001453097209 */ /* 0x000fe20007810000 */
[----:B------:R-:W-:Y:S01]  /*b470*/  FFMA.FTZ R77, R85, UR10, -R14 ;  /* 0x0000000a554d7c23 */ /* 0x000fe2000801080e */
[----:B------:R-:W-:Y:S01]  /*b480*/  FSEL R87, R87, -INF , !P2 ;  /* 0xff80000057577808 */ /* 0x000fe20005000000 */
[----:B------:R-:W-:Y:S01]  /*b490*/  MUFU.EX2 R132, R132 ;  /* 0x0000008400847308 */ /* 0x000fe20000000800 */
[----:B------:R-:W-:-:S04]  /*b4a0*/  FMNMX.FTZ R20, R86, R9, !PT ;  /* 0x0000000956147209 */ /* 0x000fc80007810000 */
[----:B------:R-:W-:-:S03]  /*b4b0*/  FMNMX.FTZ R20, R87, R20, !PT ;  /* 0x0000001457147209 */ /* 0x000fc60007810000 */
[----:B------:R-:W-:Y:S02]  /*b4c0*/  MUFU.EX2 R53, R53 ;  /* 0x0000003500357308 */ /* 0x000fe40000000800 */
[----:B------:R-:W2:Y:S06]  /*b4d0*/  SHFL.BFLY PT, R9, R20, 0x2, 0x1f ;  /* 0x0c401f0014097f89 */ /* 0x000eac00000e0000 */
[----:B------:R-:W-:Y:S08]  /*b4e0*/  MUFU.EX2 R134, R134 ;  /* 0x0000008600867308 */ /* 0x000ff00000000800 */
[----:B------:R-:W-:Y:S08]  /*b4f0*/  MUFU.EX2 R13, R13 ;  /* 0x0000000d000d7308 */ /* 0x000ff00000000800 */
[----:B------:R-:W-:Y:S01]  /*b500*/  MUFU.EX2 R128, R128 ;  /* 0x0000008000807308 */ /* 0x000fe20000000800 */
[----:B--2---:R-:W-:-:S05]  /*b510*/  FMNMX.FTZ R9, R20, R9, !PT ;  /* 0x0000000914097209 */ /* 0x004fca0007810000 */
[----:B------:R-:W2:Y:S02]  /*b520*/  SHFL.BFLY PT, R20, R9, 0x1, 0x1f ;  /* 0x0c201f0009147f89 */ /* 0x000ea400000e0000 */
[----:B------:R-:W-:Y:S08]  /*b530*/  MUFU.EX2 R57, R57 ;  /* 0x0000003900397308 */ /* 0x000ff00000000800 */
[----:B------:R-:W-:Y:S08]  /*b540*/  MUFU.EX2 R130, R130 ;  /* 0x0000008200827308 */ /* 0x000ff00000000800 */
[----:B------:R-:W-:Y:S01]  /*b550*/  MUFU.EX2 R61, R61 ;  /* 0x0000003d003d7308 */ /* 0x000fe20000000800 */
[----:B--2---:R-:W-:-:S07]  /*b560*/  FMNMX.FTZ R9, R9, R20, !PT ;  /* 0x0000001409097209 */ /* 0x004fce0007810000 */
[----:B------:R-:W-:Y:S01]  /*b570*/  MUFU.EX2 R124, R124 ;  /* 0x0000007c007c7308 */ /* 0x000fe20000000800 */
[C---:B------:R-:W-:Y:S01]  /*b580*/  FSETP.NEU.FTZ.AND P2, PT, R9.reuse, -INF , PT ;  /* 0xff8000000900780b */ /* 0x040fe20003f5d000 */
[----:B------:R-:W-:-:S06]  /*b590*/  FMUL.FTZ R36, R9, UR10 ;  /* 0x0000000a09247c20 */ /* 0x000fcc0008410000 */
[----:B------:R-:W-:Y:S01]  /*b5a0*/  MUFU.EX2 R65, R65 ;  /* 0x0000004100417308 */ /* 0x000fe20000000800 */
[----:B------:R-:W-:-:S05]  /*b5b0*/  FSEL R36, R36, RZ, P2 ;  /* 0x000000ff24247208 */ /* 0x000fca0001000000 */
[----:B------:R-:W-:Y:S01]  /*b5c0*/  FFMA.FTZ R145, R34, UR10, -R36 ;  /* 0x0000000a22917c23 */ /* 0x000fe20008010824 */
[----:B------:R-:W-:Y:S01]  /*b5d0*/  FFMA.FTZ R34, R11, R5, R148 ;  /* 0x000000050b227223 */ /* 0x000fe20000010094 */
[--C-:B------:R-:W-:Y:S01]  /*b5e0*/  FFMA.FTZ R14, R25, UR10, -R36.reuse ;  /* 0x0000000a190e7c23 */ /* 0x100fe20008010824 */
[--C-:B------:R-:W-:Y:S01]  /*b5f0*/  FFMA.FTZ R149, R27, UR10, -R36.reuse ;  /* 0x0000000a1b957c23 */ /* 0x100fe20008010824 */
[----:B------:R-:W-:Y:S01]  /*b600*/  FFMA.FTZ R151, R30, UR10, -R36 ;  /* 0x0000000a1e977c23 */ /* 0x000fe20008010824 */
[----:B------:R-:W-:Y:S01]  /*b610*/  FADD.FTZ R5, R15, R34 ;  /* 0x000000220f057221 */ /* 0x000fe20000010000 */
[--C-:B------:R-:W-:Y:S01]  /*b620*/  FFMA.FTZ R20, R31, UR10, -R36.reuse ;  /* 0x0000000a1f147c23 */ /* 0x100fe20008010824 */
[--C-:B------:R-:W-:Y:S01]  /*b630*/  FFMA.FTZ R147, R38, UR10, -R36.reuse ;  /* 0x0000000a26937c23 */ /* 0x100fe20008010824 */
[----:B------:R-:W-:Y:S01]  /*b640*/  MUFU.EX2 R14, R14 ;  /* 0x0000000e000e7308 */ /* 0x000fe20000000800 */
[----:B------:R-:W-:Y:S01]  /*b650*/  FADD.FTZ R34, R150, R5 ;  /* 0x0000000596227221 */ /* 0x000fe20000010000 */
[----:B------:R-:W-:Y:S01]  /*b660*/  FSEL R5, R9, RZ, P2 ;  /* 0x000000ff09057208 */ /* 0x000fe20001000000 */
[--C-:B------:R-:W-:Y:S01]  /*b670*/  FFMA.FTZ R24, R35, UR10, -R36.reuse ;  /* 0x0000000a23187c23 */ /* 0x100fe20008010824 */
[----:B------:R-:W-:Y:S01]  /*b680*/  FFMA.FTZ R26, R39, UR10, -R36 ;  /* 0x0000000a271a7c23 */ /* 0x000fe20008010824 */
[----:B---3--:R-:W-:Y:S01]  /*b690*/  FADD.FTZ R25, R21, R34 ;  /* 0x0000002215197221 */ /* 0x008fe20000010000 */
[----:B------:R-:W-:Y:S01]  /*b6a0*/  FFMA.FTZ R141, R42, UR10, -R36 ;  /* 0x0000000a2a8d7c23 */ /* 0x000fe20008010824 */
[----:B------:R-:W-:Y:S01]  /*b6b0*/  FADD.FTZ R5, -R5, R12 ;  /* 0x0000000c05057221 */ /* 0x000fe20000010100 */
[----:B------:R-:W-:Y:S01]  /*b6c0*/  MUFU.EX2 R149, R149 ;  /* 0x0000009500957308 */ /* 0x000fe20000000800 */
[----:B----4-:R-:W-:Y:S01]  /*b6d0*/  FADD.FTZ R34, R144, R25 ;  /* 0x0000001990227221 */ /* 0x010fe20000010000 */
[--C-:B------:R-:W-:Y:S01]  /*b6e0*/  FFMA.FTZ R28, R43, UR10, -R36.reuse ;  /* 0x0000000a2b1c7c23 */ /* 0x100fe20008010824 */
[----:B------:R-:W-:Y:S01]  /*b6f0*/  FMUL.FTZ R5, R5, UR10 ;  /* 0x0000000a05057c20 */ /* 0x000fe20008410000 */
[----:B------:R-:W-:Y:S01]  /*b700*/  FFMA.FTZ R143, R46, UR10, -R36 ;  /* 0x0000000a2e8f7c23 */ /* 0x000fe20008010824 */
[----:B-1----:R-:W-:Y:S01]  /*b710*/  FADD.FTZ R25, R29, R34 ;  /* 0x000000221d197221 */ /* 0x002fe20000010000 */
[--C-:B------:R-:W-:Y:S01]  /*b720*/  FFMA.FTZ R30, R47, UR10, -R36.reuse ;  /* 0x0000000a2f1e7c23 */ /* 0x100fe20008010824 */
[--C-:B------:R-:W-:Y:S01]  /*b730*/  FFMA.FTZ R137, R50, UR10, -R36.reuse ;  /* 0x0000000a32897c23 */ /* 0x100fe20008010824 */
[----:B------:R-:W-:Y:S01]  /*b740*/  MUFU.EX2 R151, R151 ;  /* 0x0000009700977308 */ /* 0x000fe20000000800 */
[----:B-----5:R-:W-:Y:S01]  /*b750*/  FADD.FTZ R34, R146, R25 ;  /* 0x0000001992227221 */ /* 0x020fe20000010000 */
        /* <DEDUP_REMOVED lines=8> */
[----:B------:R-:W-:Y:S01]  /*b7e0*/  F2FP.BF16.F32.PACK_AB R148, R15, R148 ;  /* 0x000000940f94723e */ /* 0x000fe200000010ff */
[--C-:B------:R-:W-:Y:S01]  /*b7f0*/  FFMA.FTZ R129, R66, UR10, -R36.reuse ;  /* 0x0000000a42817c23 */ /* 0x100fe20008010824 */
[----:B------:R-:W-:Y:S01]  /*b800*/  FFMA.FTZ R131, R70, UR10, -R36 ;  /* 0x0000000a46837c23 */ /* 0x000fe20008010824 */
[----:B------:R-:W-:Y:S01]  /*b810*/  FADD.FTZ R27, R37, R34 ;  /* 0x00000022251b7221 */ /* 0x000fe20000010000 */
[--C-:B------:R-:W-:Y:S01]  /*b820*/  FFMA.FTZ R34, R59, UR10, -R36.reuse ;  /* 0x0000000a3b227c23 */ /* 0x100fe20008010824 */
[--C-:B------:R-:W-:Y:S01]  /*b830*/  FFMA.FTZ R125, R74, UR10, -R36.reuse ;  /* 0x0000000a4a7d7c23 */ /* 0x100fe20008010824 */
[----:B------:R-:W3:Y:S01]  /*b840*/  MUFU.EX2 R20, R20 ;  /* 0x0000001400147308 */ /* 0x000ee20000000800 */
[----:B------:R-:W-:Y:S01]  /*b850*/  FADD.FTZ R38, R142, R27 ;  /* 0x0000001b8e267221 */ /* 0x000fe20000010000 */
[--C-:B------:R-:W-:Y:S01]  /*b860*/  FFMA.FTZ R75, R75, UR10, -R36.reuse ;  /* 0x0000000a4b4b7c23 */ /* 0x100fe20008010824 */
[--C-:B------:R-:W-:Y:S01]  /*b870*/  FFMA.FTZ R78, R78, UR10, -R36.reuse ;  /* 0x0000000a4e4e7c23 */ /* 0x100fe20008010824 */
[----:B------:R-:W-:Y:S01]  /*b880*/  FFMA.FTZ R79, R79, UR10, -R36 ;  /* 0x0000000a4f4f7c23 */ /* 0x000fe20008010824 */
[----:B-1----:R-:W-:Y:S01]  /*b890*/  FADD.FTZ R5, R41, R38 ;  /* 0x0000002629057221 */ /* 0x002fe20000010000 */
[--C-:B------:R-:W-:Y:S01]  /*b8a0*/  FFMA.FTZ R82, R82, UR10, -R36.reuse ;  /* 0x0000000a52527c23 */ /* 0x100fe20008010824 */
[----:B------:R-:W-:Y:S01]  /*b8b0*/  FFMA.FTZ R83, R83, UR10, -R36 ;  /* 0x0000000a53537c23 */ /* 0x000fe20008010824 */
[----:B------:R-:W1:Y:S01]  /*b8c0*/  MUFU.EX2 R145, R145 ;  /* 0x0000009100917308 */ /* 0x000e620000000800 */
[----:B--2---:R-:W-:Y:S01]  /*b8d0*/  FFMA.FTZ R38, R25, R4, R14 ;  /* 0x0000000419267223 */ /* 0x004fe2000001000e */
[----:B------:R-:W-:Y:S01]  /*b8e0*/  FADD.FTZ R42, R136, R5 ;  /* 0x00000005882a7221 */ /* 0x000fe20000010000 */
[--C-:B------:R-:W-:Y:S01]  /*b8f0*/  FFMA.FTZ R4, R63, UR10, -R36.reuse ;  /* 0x0000000a3f047c23 */ /* 0x100fe20008010824 */
[----:B------:R-:W-:Y:S01]  /*b900*/  FFMA.FTZ R86, R86, UR10, -R36 ;  /* 0x0000000a56567c23 */ /* 0x000fe20008010824 */
[----:B------:R-:W-:Y:S01]  /*b910*/  FADD.FTZ R40, R149, R38 ;  /* 0x0000002695287221 */ /* 0x000fe20000010000 */
[----:B------:R-:W-:Y:S01]  /*b920*/  FADD.FTZ R27, R45, R42 ;  /* 0x0000002a2d1b7221 */ /* 0x000fe20000010000 */
[----:B------:R-:W-:Y:S01]  /*b930*/  FFMA.FTZ R38, R67, UR10, -R36 ;  /* 0x0000000a43267c23 */ /* 0x000fe20008010824 */
[----:B------:R-:W2:Y:S01]  /*b940*/  MUFU.EX2 R24, R24 ;  /* 0x0000001800187308 */ /* 0x000ea20000000800 */
[----:B------:R-:W-:Y:S01]  /*b950*/  FADD.FTZ R5, R151, R40 ;  /* 0x0000002897057221 */ /* 0x000fe20000010000 */
[----:B------:R-:W-:Y:S01]  /*b960*/  FADD.FTZ R40, R138, R27 ;  /* 0x0000001b8a287221 */ /* 0x000fe20000010000 */
[----:B------:R-:W-:Y:S01]  /*b970*/  IMAD.U32 R31, RZ, RZ, UR26 ;  /* 0x0000001aff1f7e24 */ /* 0x000fe2000f8e00ff */
[----:B------:R-:W-:Y:S01]  /*b980*/  ISETP.GT.AND P2, PT, R8, UR45, PT ;  /* 0x0000002d08007c0c */ /* 0x000fe2000bf44270 */
[----:B---3--:R-:W-:Y:S01]  /*b990*/  FADD.FTZ R42, R20, R5 ;  /* 0x00000005142a7221 */ /* 0x008fe20000010000 */
[----:B------:R-:W-:Y:S01]  /*b9a0*/  FADD.FTZ R27, R49, R40 ;  /* 0x00000028311b7221 */ /* 0x000fe20000010000 */
[----:B------:R-:W-:Y:S01]  /*b9b0*/  FFMA.FTZ R40, R71, UR10, -R36 ;  /* 0x0000000a47287c23 */ /* 0x000fe20008010824 */
[----:B------:R-:W3:Y:S01]  /*b9c0*/  MUFU.EX2 R147, R147 ;  /* 0x0000009300937308 */ /* 0x000ee20000000800 */
[----:B-1----:R-:W-:Y:S01]  /*b9d0*/  FADD.FTZ R5, R145, R42 ;  /* 0x0000002a91057221 */ /* 0x002fe20000010000 */
[----:B------:R-:W-:Y:S01]  /*b9e0*/  FADD.FTZ R44, R132, R27 ;  /* 0x0000001b842c7221 */ /* 0x000fe20000010000 */
[----:B------:R-:W-:Y:S01]  /*b9f0*/  FFMA.FTZ R36, R87, UR10, -R36 ;  /* 0x0000000a57247c23 */ /* 0x000fe20008010824 */
[----:B------:R-:W-:Y:S01]  /*ba00*/  @!P1 LEA R31, R31, UR40, 0x3 ;  /* 0x000000281f1f9c11 */ /* 0x000fe2000f8e18ff */
[----:B------:R-:W-:Y:S01]  /*ba10*/  UMOV UR26, UR39 ;  /* 0x00000027001a7c82 */ /* 0x000fe20008000000 */
[----:B------:R-:W-:Y:S01]  /*ba20*/  FADD.FTZ R27, R53, R44 ;  /* 0x0000002c351b7221 */ /* 0x000fe20000010000 */
[----:B------:R-:W-:Y:S01]  /*ba30*/  F2FP.BF16.F32.PACK_AB R150, R21, R150 ;  /* 0x000000961596723e */ /* 0x000fe200000010ff */
[----:B------:R-:W1:Y:S01]  /*ba40*/  MUFU.EX2 R26, R26 ;  /* 0x0000001a001a7308 */ /* 0x000e620000000800 */
[----:B--2---:R-:W-:Y:S01]  /*ba50*/  FADD.FTZ R42, R24, R5 ;  /* 0x00000005182a7221 */ /* 0x004fe20000010000 */
[----:B------:R-:W-:Y:S01]  /*ba60*/  FADD.FTZ R44, R134, R27 ;  /* 0x0000001b862c7221 */ /* 0x000fe20000010000 */
[----:B------:R-:W-:Y:S01]  /*ba70*/  F2FP.BF16.F32.PACK_AB R134, R13, R134 ;  /* 0x000000860d86723e */ /* 0x000fe200000010ff */
[----:B------:R-:W-:Y:S01]  /*ba80*/  @!P1 VIADD R31, R31, 0x16860 ;  /* 0x000168601f1f9836 */ /* 0x000fe20000000000 */
[----:B------:R-:W-:Y:S01]  /*ba90*/  F2FP.BF16.F32.PACK_AB R144, R29, R144 ;  /* 0x000000901d90723e */ /* 0x000fe200000010ff */
[----:B------:R-:W-:Y:S01]  /*baa0*/  FADD.FTZ R27, R13, R44 ;  /* 0x0000002c0d1b7221 */ /* 0x000fe20000010000 */
[----:B------:R-:W-:Y:S01]  /*bab0*/  F2FP.BF16.F32.PACK_AB R146, R33, R146 ;  /* 0x000000922192723e */ /* 0x000fe200000010ff */
[----:B------:R-:W2:Y:S01]  /*bac0*/  MUFU.EX2 R141, R141 ;  /* 0x0000008d008d7308 */ /* 0x000ea20000000800 */
[----:B---3--:R-:W-:Y:S01]  /*bad0*/  FADD.FTZ R5, R147, R42 ;  /* 0x0000002a93057221 */ /* 0x008fe20000010000 */
[----:B------:R-:W-:Y:S01]  /*bae0*/  FADD.FTZ R44, R128, R27 ;  /* 0x0000001b802c7221 */ /* 0x000fe20000010000 */
[----:B------:R-:W-:Y:S01]  /*baf0*/  @!P1 PRMT R31, RZ, 0x654, R31 ;  /* 0x00000654ff1f9816 */ /* 0x000fe2000000001f */
[----:B------:R-:W-:Y:S01]  /*bb00*/  VIADD R8, R8, 0xffffffff ;  /* 0xffffffff08087836 */ /* 0x000fe20000000000 */
[----:B------:R-:W-:Y:S01]  /*bb10*/  F2FP.BF16.F32.PACK_AB R140, R37, R140 ;  /* 0x0000008c258c723e */ /* 0x000fe200000010ff */
[----:B------:R-:W-:Y:S01]  /*bb20*/  FADD.FTZ R27, R57, R44 ;  /* 0x0000002c391b7221 */ /* 0x000fe20000010000 */
[----:B------:R3:W-:Y:S01]  /*bb30*/  @!P1 SYNCS.ARRIVE.TRANS64.RED.A1T0 RZ, [R31+URZ], RZ ;  /* 0x000000ff1fff99a7 */ /* 0x0007e2000810043f */
[----:B------:R-:W4:Y:S01]  /*bb40*/  MUFU.EX2 R28, R28 ;  /* 0x0000001c001c7308 */ /* 0x000f220000000800 */
[----:B-1----:R-:W-:Y:S01]  /*bb50*/  FADD.FTZ R42, R26, R5 ;  /* 0x000000051a2a7221 */ /* 0x002fe20000010000 */
[----:B------:R-:W-:Y:S01]  /*bb60*/  FADD.FTZ R44, R130, R27 ;  /* 0x0000001b822c7221 */ /* 0x000fe20000010000 */
[----:B------:R-:W-:Y:S01]  /*bb70*/  F2FP.BF16.F32.PACK_AB R142, R41, R142 ;  /* 0x0000008e298e723e */ /* 0x000fe200000010ff */
[-C--:B------:R-:W-:Y:S01]  /*bb80*/  FMUL.FTZ R90, R90, R25.reuse ;  /* 0x000000195a5a7220 */ /* 0x080fe20000410000 */
[----:B------:R-:W-:Y:S01]  /*bb90*/  F2FP.BF16.F32.PACK_AB R136, R45, R136 ;  /* 0x000000882d88723e */ /* 0x000fe200000010ff */
[----:B------:R-:W-:Y:S01]  /*bba0*/  FADD.FTZ R15, R61, R44 ;  /* 0x0000002c3d0f7221 */ /* 0x000fe20000010000 */
[----:B------:R-:W-:Y:S01]  /*bbb0*/  F2FP.BF16.F32.PACK_AB R138, R49, R138 ;  /* 0x0000008a318a723e */ /* 0x000fe200000010ff */
[----:B------:R-:W1:Y:S01]  /*bbc0*/  MUFU.EX2 R143, R143 ;  /* 0x0000008f008f7308 */ /* 0x000e620000000800 */
[----:B--2---:R-:W-:Y:S01]  /*bbd0*/  FADD.FTZ R5, R141, R42 ;  /* 0x0000002a8d057221 */ /* 0x004fe20000010000 */
[----:B------:R-:W-:Y:S01]  /*bbe0*/  FADD.FTZ R44, R124, R15 ;  /* 0x0000000f7c2c7221 */ /* 0x000fe20000010000 */
[----:B------:R-:W-:Y:S01]  /*bbf0*/  F2FP.BF16.F32.PACK_AB R132, R53, R132 ;  /* 0x000000843584723e */ /* 0x000fe200000010ff */
[-C--:B------:R-:W-:Y:S01]  /*bc00*/  FMUL.FTZ R91, R91, R25.reuse ;  /* 0x000000195b5b7220 */ /* 0x080fe20000410000 */
[----:B------:R-:W-:Y:S01]  /*bc10*/  F2FP.BF16.F32.PACK_AB R128, R57, R128 ;  /* 0x000000803980723e */ /* 0x000fe200000010ff */
[----:B------:R-:W-:Y:S01]  /*bc20*/  FADD.FTZ R15, R65, R44 ;  /* 0x0000002c410f7221 */ /* 0x000fe20000010000 */
[----:B------:R-:W-:Y:S01]  /*bc30*/  F2FP.BF16.F32.PACK_AB R130, R61, R130 ;  /* 0x000000823d82723e */ /* 0x000fe200000010ff */
[----:B------:R-:W2:Y:S01]  /*bc40*/  MUFU.EX2 R30, R30 ;  /* 0x0000001e001e7308 */ /* 0x000ea20000000800 */
[----:B----4-:R-:W-:Y:S01]  /*bc50*/  FADD.FTZ R42, R28, R5 ;  /* 0x000000051c2a7221 */ /* 0x010fe20000010000 */
[----:B------:R-:W-:Y:S01]  /*bc60*/  F2FP.BF16.F32.PACK_AB R124, R65, R124 ;  /* 0x0000007c417c723e */ /* 0x000fe200000010ff */
[-C--:B------:R-:W-:Y:S01]  /*bc70*/  FMUL.FTZ R94, R94, R25.reuse ;  /* 0x000000195e5e7220 */ /* 0x080fe20000410000 */
[----:B------:R-:W-:Y:S01]  /*bc80*/  F2FP.BF16.F32.PACK_AB R149, R149, R14 ;  /* 0x0000000e9595723e */ /* 0x000fe200000010ff */
[----:B------:R-:W-:Y:S01]  /*bc90*/  FMUL.FTZ R95, R95, R25 ;  /* 0x000000195f5f7220 */ /* 0x000fe20000410000 */
[----:B------:R-:W-:Y:S01]  /*bca0*/  F2FP.BF16.F32.PACK_AB R151, R20, R151 ;  /* 0x000000971497723e */ /* 0x000fe200000010ff */
[----:B------:R-:W-:Y:S01]  /*bcb0*/  FMUL.FTZ R98, R98, R25 ;  /* 0x0000001962627220 */ /* 0x000fe20000410000 */
[----:B------:R-:W4:Y:S01]  /*bcc0*/  MUFU.EX2 R137, R137 ;  /* 0x0000008900897308 */ /* 0x000f220000000800 */
[----:B-1----:R-:W-:Y:S01]  /*bcd0*/  FADD.FTZ R5, R143, R42 ;  /* 0x0000002a8f057221 */ /* 0x002fe20000010000 */
[----:B------:R-:W-:Y:S01]  /*bce0*/  F2FP.BF16.F32.PACK_AB R145, R24, R145 ;  /* 0x000000911891723e */ /* 0x000fe200000010ff */
[----:B------:R-:W-:Y:S01]  /*bcf0*/  FMUL.FTZ R99, R99, R25 ;  /* 0x0000001963637220 */ /* 0x000fe20000410000 */
[----:B------:R-:W-:Y:S01]  /*bd00*/  F2FP.BF16.F32.PACK_AB R147, R26, R147 ;  /* 0x000000931a93723e */ /* 0x000fe200000010ff */
[----:B------:R-:W-:Y:S01]  /*bd10*/  FMUL.FTZ R102, R102, R25 ;  /* 0x0000001966667220 */ /* 0x000fe20000410000 */
[----:B------:R-:W-:Y:S01]  /*bd20*/  F2FP.BF16.F32.PACK_AB R141, R28, R141 ;  /* 0x0000008d1c8d723e */ /* 0x000fe200000010ff */
[----:B------:R-:W-:Y:S01]  /*bd30*/  FMUL.FTZ R103, R103, R25 ;  /* 0x0000001967677220 */ /* 0x000fe20000410000 */
[----:B------:R-:W1:Y:S01]  /*bd40*/  MUFU.EX2 R32, R32 ;  /* 0x0000002000207308 */ /* 0x000e620000000800 */
[C---:B--2---:R-:W-:Y:S01]  /*bd50*/  FADD.FTZ R42, R30.reuse, R5 ;  /* 0x000000051e2a7221 */ /* 0x044fe20000010000 */
[----:B------:R-:W-:Y:S01]  /*bd60*/  F2FP.BF16.F32.PACK_AB R143, R30, R143 ;  /* 0x0000008f1e8f723e */ /* 0x000fe200000010ff */
[-C--:B------:R-:W-:Y:S01]  /*bd70*/  FMUL.FTZ R106, R106, R25.reuse ;  /* 0x000000196a6a7220 */ /* 0x080fe20000410000 */
[-C--:B------:R-:W-:Y:S01]  /*bd80*/  FMUL.FTZ R107, R107, R25.reuse ;  /* 0x000000196b6b7220 */ /* 0x080fe20000410000 */
[-C--:B------:R-:W-:Y:S01]  /*bd90*/  FMUL.FTZ R110, R110, R25.reuse ;  /* 0x000000196e6e7220 */ /* 0x080fe20000410000 */
[-C--:B------:R-:W-:Y:S01]  /*bda0*/  FMUL.FTZ R111, R111, R25.reuse ;  /* 0x000000196f6f7220 */ /* 0x080fe20000410000 */
[-C--:B------:R-:W-:Y:S01]  /*bdb0*/  FMUL.FTZ R114, R114, R25.reuse ;  /* 0x0000001972727220 */ /* 0x080fe20000410000 */
[----:B------:R-:W2:Y:S01]  /*bdc0*/  MUFU.EX2 R139, R139 ;  /* 0x0000008b008b7308 */ /* 0x000ea20000000800 */
[----:B----4-:R-:W-:Y:S01]  /*bdd0*/  FADD.FTZ R5, R137, R42 ;  /* 0x0000002a89057221 */ /* 0x010fe20000010000 */
[-C--:B------:R-:W-:Y:S01]  /*bde0*/  FMUL.FTZ R115, R115, R25.reuse ;  /* 0x0000001973737220 */ /* 0x080fe20000410000 */
[-C--:B------:R-:W-:Y:S01]  /*bdf0*/  FMUL.FTZ R118, R118, R25.reuse ;  /* 0x0000001976767220 */ /* 0x080fe20000410000 */
[----:B------:R-:W-:Y:S01]  /*be00*/  FMUL.FTZ R119, R119, R25 ;  /* 0x0000001977777220 */ /* 0x000fe20000410000 */
[----:B------:R-:W-:-:S03]  /*be10*/  IMAD.MOV.U32 R11, RZ, RZ, R6 ;  /* 0x000000ffff0b7224 */ /* 0x000fc600078e0006 */
[----:B------:R-:W4:Y:S01]  /*be20*/  MUFU.EX2 R12, R55 ;  /* 0x00000037000c7308 */ /* 0x000f220000000800 */
[C---:B-1----:R-:W-:Y:S01]  /*be30*/  FADD.FTZ R42, R32.reuse, R5 ;  /* 0x00000005202a7221 */ /* 0x042fe20000010000 */
[----:B------:R-:W-:-:S06]  /*be40*/  F2FP.BF16.F32.PACK_AB R137, R32, R137 ;  /* 0x000000892089723e */ /* 0x000fcc00000010ff */
[----:B------:R-:W1:Y:S01]  /*be50*/  MUFU.EX2 R126, R126 ;  /* 0x0000007e007e7308 */ /* 0x000e620000000800 */
[----:B--2---:R-:W-:-:S07]  /*be60*/  FADD.FTZ R5, R139, R42 ;  /* 0x0000002a8b057221 */ /* 0x004fce0000010000 */
[----:B------:R-:W2:Y:S01]  /*be70*/  MUFU.EX2 R133, R133 ;  /* 0x0000008500857308 */ /* 0x000ea20000000800 */
[C---:B----4-:R-:W-:Y:S01]  /*be80*/  FADD.FTZ R42, R12.reuse, R5 ;  /* 0x000000050c2a7221 */ /* 0x050fe20000010000 */
[----:B------:R-:W-:Y:S01]  /*be90*/  F2FP.BF16.F32.PACK_AB R139, R12, R139 ;  /* 0x0000008b0c8b723e */ /* 0x000fe200000010ff */
[----:B------:R-:W-:-:S05]  /*bea0*/  IMAD.MOV.U32 R12, RZ, RZ, R9 ;  /* 0x000000ffff0c7224 */ /* 0x000fca00078e0009 */
[----:B------:R-:W4:Y:S01]  /*beb0*/  MUFU.EX2 R69, R69 ;  /* 0x0000004500457308 */ /* 0x000f220000000800 */
[----:B-1----:R-:W-:-:S07]  /*bec0*/  FADD.FTZ R44, R126, R15 ;  /* 0x0000000f7e2c7221 */ /* 0x002fce0000010000 */
[----:B------:R-:W1:Y:S01]  /*bed0*/  MUFU.EX2 R34, R34 ;  /* 0x0000002200227308 */ /* 0x000e620000000800 */
[----:B--2---:R-:W-:-:S07]  /*bee0*/  FADD.FTZ R5, R133, R42 ;  /* 0x0000002a85057221 */ /* 0x004fce0000010000 */
[----:B------:R-:W2:Y:S01]  /*bef0*/  MUFU.EX2 R120, R120 ;  /* 0x0000007800787308 */ /* 0x000ea20000000800 */
[C---:B----4-:R-:W-:Y:S01]  /*bf00*/  FADD.FTZ R15, R69.reuse, R44 ;  /* 0x0000002c450f7221 */ /* 0x050fe20000010000 */
[----:B------:R-:W-:-:S06]  /*bf10*/  F2FP.BF16.F32.PACK_AB R126, R69, R126 ;  /* 0x0000007e457e723e */ /* 0x000fcc00000010ff */
[----:B------:R-:W4:Y:S01]  /*bf20*/  MUFU.EX2 R135, R135 ;  /* 0x0000008700877308 */ /* 0x000f220000000800 */
[C---:B-1----:R-:W-:Y:S01]  /*bf30*/  FADD.FTZ R42, R34.reuse, R5 ;  /* 0x00000005222a7221 */ /* 0x042fe20000010000 */
[----:B------:R-:W-:-:S06]  /*bf40*/  F2FP.BF16.F32.PACK_AB R133, R34, R133 ;  /* 0x000000852285723e */ /* 0x000fcc00000010ff */
[----:B------:R-:W1:Y:S01]  /*bf50*/  MUFU.EX2 R73, R73 ;  /* 0x0000004900497308 */ /* 0x000e620000000800 */
[----:B--2---:R-:W-:-:S07]  /*bf60*/  FADD.FTZ R44, R120, R15 ;  /* 0x0000000f782c7221 */ /* 0x004fce0000010000 */
[----:B------:R-:W2:Y:S01]  /*bf70*/  MUFU.EX2 R4, R4 ;  /* 0x0000000400047308 */ /* 0x000ea20000000800 */
[----:B----4-:R-:W-:-:S07]  /*bf80*/  FADD.FTZ R5, R135, R42 ;  /* 0x0000002a87057221 */ /* 0x010fce0000010000 */
[----:B------:R-:W4:Y:S01]  /*bf90*/  MUFU.EX2 R122, R122 ;  /* 0x0000007a007a7308 */ /* 0x000f220000000800 */
[C---:B-1----:R-:W-:Y:S01]  /*bfa0*/  FADD.FTZ R13, R73.reuse, R44 ;  /* 0x0000002c490d7221 */ /* 0x042fe20000010000 */
[----:B------:R-:W-:-:S06]  /*bfb0*/  F2FP.BF16.F32.PACK_AB R120, R73, R120 ;  /* 0x000000784978723e */ /* 0x000fcc00000010ff */
[----:B------:R-:W1:Y:S01]  /*bfc0*/  MUFU.EX2 R129, R129 ;  /* 0x0000008100817308 */ /* 0x000e620000000800 */
[C---:B--2---:R-:W-:Y:S01]  /*bfd0*/  FADD.FTZ R42, R4.reuse, R5 ;  /* 0x00000005042a7221 */ /* 0x044fe20000010000 */
[----:B------:R-:W-:-:S06]  /*bfe0*/  F2FP.BF16.F32.PACK_AB R135, R4, R135 ;  /* 0x000000870487723e */ /* 0x000fcc00000010ff */
[----:B------:R-:W2:Y:S01]  /*bff0*/  MUFU.EX2 R38, R38 ;  /* 0x0000002600267308 */ /* 0x000ea20000000800 */
[----:B----4-:R-:W-:-:S07]  /*c000*/  FADD.FTZ R44, R122, R13 ;  /* 0x0000000d7a2c7221 */ /* 0x010fce0000010000 */
[----:B------:R-:W4:Y:S01]  /*c010*/  MUFU.EX2 R131, R131 ;  /* 0x0000008300837308 */ /* 0x000f220000000800 */
[----:B-1----:R-:W-:-:S07]  /*c020*/  FADD.FTZ R13, R129, R42 ;  /* 0x0000002a810d7221 */ /* 0x002fce0000010000 */
[----:B------:R-:W1:Y:S01]  /*c030*/  MUFU.EX2 R40, R40 ;  /* 0x0000002800287308 */ /* 0x000e620000000800 */
[C---:B--2---:R-:W-:Y:S01]  /*c040*/  FADD.FTZ R42, R38.reuse, R13 ;  /* 0x0000000d262a7221 */ /* 0x044fe20000010000 */
[----:B------:R-:W-:-:S06]  /*c050*/  F2FP.BF16.F32.PACK_AB R129, R38, R129 ;  /* 0x000000812681723e */ /* 0x000fcc00000010ff */
[----:B------:R-:W2:Y:S01]  /*c060*/  MUFU.EX2 R125, R125 ;  /* 0x0000007d007d7308 */ /* 0x000ea20000000800 */
[----:B----4-:R-:W-:-:S07]  /*c070*/  FADD.FTZ R13, R131, R42 ;  /* 0x0000002a830d7221 */ /* 0x010fce0000010000 */
[----:B------:R-:W4:Y:S01]  /*c080*/  MUFU.EX2 R75, R75 ;  /* 0x0000004b004b7308 */ /* 0x000f220000000800 */
[C---:B-1----:R-:W-:Y:S01]  /*c090*/  FADD.FTZ R42, R40.reuse, R13 ;  /* 0x0000000d282a7221 */ /* 0x042fe20000010000 */
[----:B------:R-:W-:-:S06]  /*c0a0*/  F2FP.BF16.F32.PACK_AB R131, R40, R131 ;  /* 0x000000832883723e */ /* 0x000fcc00000010ff */
[----:B------:R-:W1:Y:S01]  /*c0b0*/  MUFU.EX2 R127, R78 ;  /* 0x0000004e007f7308 */ /* 0x000e620000000800 */
[----:B--2---:R-:W-:-:S07]  /*c0c0*/  FADD.FTZ R42, R125, R42 ;  /* 0x0000002a7d2a7221 */ /* 0x004fce0000010000 */
[----:B------:R-:W2:Y:S01]  /*c0d0*/  MUFU.EX2 R79, R79 ;  /* 0x0000004f004f7308 */ /* 0x000ea20000000800 */
[C---:B----4-:R-:W-:Y:S01]  /*c0e0*/  FADD.FTZ R42, R75.reuse, R42 ;  /* 0x0000002a4b2a7221 */ /* 0x050fe20000010000 */
[----:B------:R-:W-:-:S06]  /*c0f0*/  F2FP.BF16.F32.PACK_AB R125, R75, R125 ;  /* 0x0000007d4b7d723e */ /* 0x000fcc00000010ff */
        /* <DEDUP_REMOVED lines=11> */
[----:B--2---:R-:W-:Y:S01]  /*c1b0*/  FADD.FTZ R42, R123, R42 ;  /* 0x0000002a7b2a7221 */ /* 0x004fe20000010000 */
[C---:B----4-:R-:W-:Y:S01]  /*c1c0*/  FADD.FTZ R5, R77.reuse, R44 ;  /* 0x0000002c4d057221 */ /* 0x050fe20000010000 */
[----:B------:R-:W-:Y:S02]  /*c1d0*/  F2FP.BF16.F32.PACK_AB R122, R77, R122 ;  /* 0x0000007a4d7a723e */ /* 0x000fe400000010ff */
[C---:B-1----:R-:W-:Y:S01]  /*c1e0*/  FADD.FTZ R4, R36.reuse, R42 ;  /* 0x0000002a24047221 */ /* 0x042fe20000010000 */
[----:B------:R-:W-:Y:S01]  /*c1f0*/  F2FP.BF16.F32.PACK_AB R123, R36, R123 ;  /* 0x0000007b247b723e */ /* 0x000fe200000010ff */
[----:B---3--:R-:W-:Y:S06]  /*c200*/  @P2 BRA `(.L_x_726) ;  /* 0xffffffd000dc2947 */ /* 0x008fec000383ffff */
.L_x_709:
[----:B------:R-:W-:Y:S06]  /*c210*/  BAR.ARV 0x8, 0x1a0 ;  /* 0x0206800000007b1d */ /* 0x000fec0000002000 */
[----:B------:R-:W-:Y:S05]  /*c220*/  @!P0 BRA `(.L_x_727) ;  /* 0x0000000000048947 */ /* 0x000fea0003800000 */
[----:B------:R-:W-:Y:S01]  /*c230*/  BPT.TRAP 0x1 ;  /* 0x000000040000795c */ /* 0x000fe20000300000 */
.L_x_727:
[----:B------:R-:W-:Y:S01]  /*c240*/  ULEA UR5, UR39, UR40, 0x3 ;  /* 0x0000002827057291 */ /* 0x000fe2000f8e183f */
[----:B------:R-:W-:-:S05]  /*c250*/  IMAD.U32 R0, RZ, RZ, UR37 ;  /* 0x00000025ff007e24 */ /* 0x000fca000f8e00ff */
[----:B------:R-:W-:-:S04]  /*c260*/  SHF.L.U32 R0, R0, 0x1f, RZ ;  /* 0x0000001f00007819 */ /* 0x000fc800000006ff */
[----:B------:R1:W2:Y:S01]  /*c270*/  SYNCS.PHASECHK.TRANS64.TRYWAIT P2, [UR5+0x16850], R0 ;  /* 0x01685000ff0075a7 */ /* 0x0002a20008040145 */
[----:B------:R-:W-:Y:S05]  /*c280*/  @!P0 BRA `(.L_x_728) ;  /* 0x0000000000048947 */ /* 0x000fea0003800000 */
[----:B------:R-:W-:Y:S01]  /*c290*/  BPT.TRAP 0x1 ;  /* 0x000000040000795c */ /* 0x000fe20000300000 */
.L_x_728:
[----:B--2---:R-:W-:Y:S05]  /*c2a0*/  @P2 BRA `(.L_x_729) ;  /* 0x0000000000082947 */ /* 0x004fea0003800000 */
[----:B------:R-:W2:Y:S02]  /*c2b0*/  SYNCS.PHASECHK.TRANS64.TRYWAIT P0, [UR5+0x16850], R0 ;  /* 0x01685000ff0075a7 */ /* 0x000ea40008000145 */
[----:B--2---:R-:W-:Y:S05]  /*c2c0*/  @!P0 BRA `(.L_x_730) ;  /* 0x0000004400588947 */ /* 0x004fea0003800000 */
.L_x_729:
[----:B------:R-:W-:Y:S01]  /*c2d0*/  UIADD3 UR40, UR40, 0x400, URZ ;  /* 0x0000040028287890 */ /* 0x000fe2000fffe03f */
[----:B------:R-:W-:Y:S01]  /*c2e0*/  WARPGROUP.ARRIVE ;  /* 0x00000000000079c5 */ /* 0x000fe20000000000 */
[----:B------:R-:W-:Y:S01]  /*c2f0*/  UMOV UR7, 0x40000040 ;  /* 0x4000004000077882 */ /* 0x000fe20000000000 */
[----:B-12---:R-:W1:Y:S01]  /*c300*/  SHFL.BFLY PT, R0, R5, 0x2, 0x1f ;  /* 0x0c401f0005007f89 */ /* 0x006e6200000e0000 */
[----:B------:R-:W-:Y:S01]  /*c310*/  USHF.R.U32.HI UR40, URZ, 0x4, UR40 ;  /* 0x000000043f287899 */ /* 0x000fe20008011628 */
[----:B------:R-:W-:Y:S01]  /*c320*/  IMAD.MOV.U32 R10, RZ, RZ, RZ ;  /* 0x000000ffff0a7224 */ /* 0x000fe200078e00ff */
[----:B------:R-:W-:Y:S01]  /*c330*/  UIADD3 UR36, UR36, 0x1, URZ ;  /* 0x0000000124247890 */ /* 0x000fe2000fffe03f */
[----:B------:R-:W2:Y:S01]  /*c340*/  SHFL.BFLY PT, R3, R4, 0x2, 0x1f ;  /* 0x0c401f0004037f89 */ /* 0x000ea200000e0000 */
[----:B------:R-:W-:Y:S01]  /*c350*/  ULOP3.LUT UR4, UR40, 0x3fff, URZ, 0xc0, !UPT ;  /* 0x00003fff28047892 */ /* 0x000fe2000f8ec03f */
[----:B------:R-:W-:Y:S02]  /*c360*/  IMAD.U32 R13, RZ, RZ, UR10 ;  /* 0x0000000aff0d7e24 */ /* 0x000fe4000f8e00ff */
[----:B------:R-:W-:Y:S01]  /*c370*/  IMAD.MOV.U32 R15, RZ, RZ, -0x800000 ;  /* 0xff800000ff0f7424 */ /* 0x000fe200078e00ff */
[----:B------:R-:W-:-:S02]  /*c380*/  ULEA UR4, UR39, UR4, 0xa ;  /* 0x0000000427047291 */ /* 0x000fc4000f8e503f */
[----:B------:R-:W-:-:S04]  /*c390*/  UIADD3 UR39, UR39, 0x1, URZ ;  /* 0x0000000127277890 */ /* 0x000fc8000fffe03f */
[----:B------:R-:W-:Y:S01]  /*c3a0*/  UISETP.NE.AND UP0, UPT, UR39, 0x2, UPT ;  /* 0x000000022700788c */ /* 0x000fe2000bf05270 */
[----:B------:R-:W-:Y:S02]  /*c3b0*/  UMOV UR6, UR4 ;  /* 0x0000000400067c82 */ /* 0x000fe40008000000 */
[----:B------:R-:W-:Y:S01]  /*c3c0*/  HGMMA.64x64x16.F32.BF16 R88, R148, gdesc[UR4].tnspB, R88, gsb0 ;  /* 0x40e0000494587df0 */ /* 0x000fe20008001858 */
[----:B------:R-:W-:Y:S01]  /*c3d0*/  UIADD3 UR6, UR4, 0x80, URZ ;  /* 0x0000008004067890 */ /* 0x000fe2000fffe03f */
[----:B------:R-:W-:Y:S01]  /*c3e0*/  UMOV UR7, 0x40000040 ;  /* 0x4000004000077882 */ /* 0x000fe20000000000 */
[----:B------:R-:W-:Y:S01]  /*c3f0*/  USEL UR39, UR39, URZ, UP0 ;  /* 0x0000003f27277287 */ /* 0x000fe20008000000 */
[----:B-1----:R-:W-:Y:S01]  /*c400*/  FADD.FTZ R0, R0, R5 ;  /* 0x0000000500007221 */ /* 0x002fe20000010000 */
[----:B------:R-:W-:Y:S02]  /*c410*/  IMAD.U32 R5, RZ, RZ, UR10 ;  /* 0x0000000aff057e24 */ /* 0x000fe4000f8e00ff */
[----:B--2---:R-:W-:Y:S01]  /*c420*/  FADD.FTZ R7, R3, R4 ;  /* 0x0000000403077221 */ /* 0x004fe20000010000 */
[----:B------:R-:W-:Y:S01]  /*c430*/  IMAD.MOV.U32 R4, RZ, RZ, RZ ;  /* 0x000000ffff047224 */ /* 0x000fe200078e00ff */
[----:B------:R-:W1:Y:S04]  /*c440*/  SHFL.BFLY PT, R3, R0, 0x1, 0x1f ;  /* 0x0c201f0000037f89 */ /* 0x000e6800000e0000 */
[----:B------:R-:W2:Y:S01]  /*c450*/  SHFL.BFLY PT, R8, R7, 0x1, 0x1f ;  /* 0x0c201f0007087f89 */ /* 0x000ea200000e0000 */
[----:B-1----:R-:W-:Y:S01]  /*c460*/  FADD.FTZ R11, R0, R3 ;  /* 0x00000003000b7221 */ /* 0x002fe20000010000 */
[----:B------:R-:W-:-:S02]  /*c470*/  IMAD.MOV.U32 R3, RZ, RZ, -0x800000 ;  /* 0xff800000ff037424 */ /* 0x000fc400078e00ff */
[----:B--2---:R-:W-:Y:S02]  /*c480*/  FADD.FTZ R12, R7, R8 ;  /* 0x00000008070c7221 */ /* 0x004fe40000010000 */
[----:B------:R-:W-:Y:S01]  /*c490*/  FSETP.NE.FTZ.AND P0, PT, R11, RZ, PT ;  /* 0x000000ff0b00720b */ /* 0x000fe20003f15000 */
[----:B------:R-:W-:Y:S02]  /*c4a0*/  IMAD.U32 R7, RZ, RZ, UR5 ;  /* 0x00000005ff077e24 */ /* 0x000fe4000f8e00ff */
[----:B------:R-:W-:Y:S02]  /*c4b0*/  FSETP.NE.FTZ.AND P2, PT, R12, RZ, PT ;  /* 0x000000ff0c00720b */ /* 0x000fe40003f55000 */
[----:B------:R-:W-:-:S05]  /*c4c0*/  @!P1 VIADD R7, R7, 0x16860 ;  /* 0x0001686007079836 */ /* 0x000fca0000000000 */
[----:B------:R-:W-:-:S03]  /*c4d0*/  @!P1 PRMT R7, RZ, 0x654, R7 ;  /* 0x00000654ff079816 */ /* 0x000fc60000000007 */
[----:B------:R-:W1:Y:S01]  /*c4e0*/  @P0 MUFU.LG2 R8, R11 ;  /* 0x0000000b00080308 */ /* 0x000e620000000c00 */
[----:B------:R-:W-:-:S07]  /*c4f0*/  @P0 FMUL.FTZ R5, R5, 0.69314718246459960938 ;  /* 0x3f31721805050820 */ /* 0x000fce0000410000 */
[----:B------:R-:W2:Y:S08]  /*c500*/  @P2 MUFU.LG2 R0, R12 ;  /* 0x0000000c00002308 */ /* 0x000eb00000000c00 */
[----:B------:R3:W4:Y:S01]  /*c510*/  @P0 MUFU.RCP R4, R11 ;  /* 0x0000000b00040308 */ /* 0x0007220000001000 */
[----:B-1----:R-:W-:-:S04]  /*c520*/  @P0 FMUL.FTZ R8, R8, 0.69314718246459960938 ;  /* 0x3f31721808080820 */ /* 0x002fc80000410000 */
[----:B------:R-:W-:Y:S01]  /*c530*/  @P0 FFMA.FTZ R15, R5, R6, R8 ;  /* 0x00000006050f0223 */ /* 0x000fe20000010008 */
[----:B------:R-:W-:Y:S02]  /*c540*/  PLOP3.LUT P0, PT, PT, PT, PT, 0x8, 0x0 ;  /* 0x000000000000781c */ /* 0x000fe40003f0e170 */
[----:B------:R-:W1:Y:S01]  /*c550*/  @P2 MUFU.RCP R10, R12 ;  /* 0x0000000c000a2308 */ /* 0x000e620000001000 */
[----:B------:R-:W-:Y:S02]  /*c560*/  WARPGROUP.DEPBAR.LE gsb0, 0x0 ;  /* 0x00008000000079c5 */ /* 0x000fe40000010000 */
[----:B------:R-:W-:Y:S01]  /*c570*/  WARPGROUP.ARRIVE ;  /* 0x00000000000079c5 */ /* 0x000fe20000000000 */
[----:B---3--:R-:W-:Y:S01]  /*c580*/  @P2 FMUL.FTZ R11, R13, 0.69314718246459960938 ;  /* 0x3f3172180d0b2820 */ /* 0x008fe20000410000 */
[----:B--2---:R-:W-:-:S04]  /*c590*/  @P2 FMUL.FTZ R0, R0, 0.69314718246459960938 ;  /* 0x3f31721800002820 */ /* 0x004fc80000410000 */
[----:B------:R-:W-:Y:S01]  /*c5a0*/  HGMMA.64x64x16.F32.BF16 R88, R144, gdesc[UR4].tnspB, R88, gsb0 ;  /* 0x40e0000490587df0 */ /* 0x000fe20008001858 */
[----:B------:R-:W-:Y:S01]  /*c5b0*/  UIADD3 UR6, UR4, 0x100, URZ ;  /* 0x0000010004067890 */ /* 0x000fe2000fffe03f */
[----:B------:R-:W-:Y:S01]  /*c5c0*/  @P2 FFMA.FTZ R3, R11, R9, R0 ;  /* 0x000000090b032223 */ /* 0x000fe20000010000 */
        /* <DEDUP_REMOVED lines=21> */
[----:B------:R-:W-:Y:S01]  /*c720*/  UIADD3 UR4, UR4, 0x380, URZ ;  /* 0x0000038004047890 */ /* 0x000fe2000fffe03f */
[----:B------:R-:W-:Y:S02]  /*c730*/  WARPGROUP.DEPBAR.LE gsb0, 0x0 ;  /* 0x00008000000079c5 */ /* 0x000fe40000010000 */
[----:B------:R-:W-:-:S06]  /*c740*/  WARPGROUP.ARRIVE ;  /* 0x00000000000079c5 */ /* 0x000fcc0000000000 */
[----:B------:R-:W-:Y:S01]  /*c750*/  HGMMA.64x64x16.F32.BF16 R88, R124, gdesc[UR4].tnspB, R88, gsb0 ;  /* 0x40e000047c587df0 */ /* 0x000fe20008001858 */
[----:B------:R-:W-:Y:S01]  /*c760*/  UMOV UR6, UR4 ;  /* 0x0000000400067c82 */ /* 0x000fe20008000000 */
[----:B------:R-:W-:Y:S01]  /*c770*/  UMOV UR7, 0x40000040 ;  /* 0x4000004000077882 */ /* 0x000fe20000000000 */
[----:B------:R-:W-:-:S04]  /*c780*/  USEL UR4, URZ, 0x1, UP0 ;  /* 0x000000013f047887 */ /* 0x000fc80008000000 */
[----:B------:R-:W-:Y:S01]  /*c790*/  ULOP3.LUT UR37, UR37, UR4, URZ, 0x3c, !UPT ;  /* 0x0000000425257292 */ /* 0x000fe2000f8e3c3f */
[----:B------:R-:W-:Y:S02]  /*c7a0*/  WARPGROUP.DEPBAR.LE gsb0, 0x0 ;  /* 0x00008000000079c5 */ /* 0x000fe40000010000 */
[----:B------:R-:W-:-:S06]  /*c7b0*/  WARPGROUP.ARRIVE ;  /* 0x00000000000079c5 */ /* 0x000fcc0000000000 */
[----:B------:R-:W-:Y:S03]  /*c7c0*/  HGMMA.64x64x16.F32.BF16 R88, R120, gdesc[UR4].tnspB, R88, gsb0 ;  /* 0x40e0000478587df0 */ /* 0x000fe60008001858 */
[----:B------:R-:W-:Y:S02]  /*c7d0*/  WARPGROUP.DEPBAR.LE gsb0, 0x0 ;  /* 0x00008000000079c5 */ /* 0x000fe40000010000 */
[----:B------:R2:W-:Y:S01]  /*c7e0*/  @!P1 SYNCS.ARRIVE.TRANS64.RED.A1T0 RZ, [R7+URZ], RZ ;  /* 0x000000ff07ff99a7 */ /* 0x0005e2000810043f */
        /* <DEDUP_REMOVED lines=16> */
[-C--:B-1----:R-:W-:Y:S01]  /*c8f0*/  FMUL.FTZ R90, R90, R10.reuse ;  /* 0x0000000a5a5a7220 */ /* 0x082fe20000410000 */
[-C--:B------:R-:W-:Y:S01]  /*c900*/  FMUL.FTZ R91, R91, R10.reuse ;  /* 0x0000000a5b5b7220 */ /* 0x080fe20000410000 */
[-C--:B------:R-:W-:Y:S01]  /*c910*/  FMUL.FTZ R94, R94, R10.reuse ;  /* 0x0000000a5e5e7220 */ /* 0x080fe20000410000 */
        /* <DEDUP_REMOVED lines=12> */
[----:B------:R-:W-:-:S07]  /*c9e0*/  FMUL.FTZ R119, R119, R10 ;  /* 0x0000000a77777220 */ /* 0x000fce0000410000 */
.L_x_660:
[----:B------:R-:W1:Y:S08]  /*c9f0*/  S2UR UR4, SR_CgaCtaId ;  /* 0x00000000000479c3 */ /* 0x000e700000008800 */
[----:B------:R-:W-:Y:S01]  /*ca00*/  BAR.SYNC.DEFER_BLOCKING 0x5, 0x1a0 ;  /* 0x0146800000007b1d */ /* 0x000fe20000010000 */
[----:B------:R-:W-:-:S05]  /*ca10*/  VIADD R8, R2, 0xffffff80 ;  /* 0xffffff8002087836 */ /* 0x000fca0000000000 */
[----:B------:R-:W-:Y:S02]  /*ca20*/  UMOV UR40, 0x400 ;  /* 0x0000040000287882 */ /* 0x000fe40000000000 */
[----:B-1----:R-:W-:-:S09]  /*ca30*/  ULEA UR40, UR4, UR40, 0x18 ;  /* 0x0000002804287291 */ /* 0x002fd2000f8ec03f */
[----:B------:R-:W1:Y:S02]  /*ca40*/  LDS R4, [UR40+0x168d0] ;  /* 0x0168d028ff047984 */ /* 0x000e640008000800 */
[----:B-1----:R-:W-:Y:S01]  /*ca50*/  R2UR UR4, R4 ;  /* 0x00000000040472ca */ /* 0x002fe200000e0000 */
[----:B------:R-:W-:Y:S06]  /*ca60*/  BAR.ARV 0x4, 0x1a0 ;  /* 0x0106800000007b1d */ /* 0x000fec0000002000 */
[----:B------:R-:W-:Y:S08]  /*ca70*/  @P0 BRA `(.L_x_731) ;  /* 0x0000000400a40947 */ /* 0x000ff00003800000 */
[----:B------:R-:W-:Y:S01]  /*ca80*/  SHF.R.S32.HI R11, RZ, 0x1f, R8 ;  /* 0x0000001fff0b7819 */ /* 0x000fe20000011408 */
[----:B------:R-:W-:Y:S01]  /*ca90*/  BAR.SYNC.DEFER_BLOCKING 0x1, 0x180 ;  /* 0x0046000000007b1d */ /* 0x000fe20000010000 */
[----:B------:R-:W-:Y:S01]  /*caa0*/  IADD3 R13, P3, R22, 0x20, RZ ;  /* 0x00000020160d7810 */ /* 0x000fe20007f7e0ff */
[----:B------:R-:W-:Y:S01]  /*cab0*/  USHF.R.S32.HI UR5, URZ, 0x1f, UR43 ;  /* 0x0000001f3f057899 */ /* 0x000fe2000801142b */
[-C--:B------:R-:W-:Y:S01]  /*cac0*/  LEA.HI R4, R11, R8.reuse, RZ, 0x7 ;  /* 0x000000080b047211 */ /* 0x080fe200078f38ff */
[----:B------:R-:W-:Y:S01]  /*cad0*/  VIADD R25, R18, UR42 ;  /* 0x0000002a12197c36 */ /* 0x000fe20008000000 */
[----:B------:R-:W-:Y:S01]  /*cae0*/  LOP3.LUT R12, R13, 0x380, RZ, 0xc0, !PT ;  /* 0x000003800d0c7812 */ /* 0x000fe200078ec0ff */
[----:B------:R-:W-:Y:S01]  /*caf0*/  ULDC.64 UR8, c[0x0][0xb70] ;  /* 0x0002dc0000087ab9 */ /* 0x000fe20000000a00 */
[----:B------:R-:W-:Y:S01]  /*cb00*/  LOP3.LUT R21, R4, 0xffffff80, RZ, 0xc0, !PT ;  /* 0xffffff8004157812 */ /* 0x000fe200078ec0ff */
[----:B------:R-:W-:Y:S01]  /*cb10*/  UIMAD UR5, UR5, UR8, URZ ;  /* 0x00000008050572a4 */ /* 0x000fe2000f8e023f */
[----:B------:R-:W-:Y:S01]  /*cb20*/  SHF.R.U64 R12, R12, 0x3, RZ ;  /* 0x000000030c0c7819 */ /* 0x000fe200000012ff */
[----:B------:R-:W-:Y:S01]  /*cb30*/  UIMAD.WIDE.U32 UR6, UR43, UR8, URZ ;  /* 0x000000082b0672a5 */ /* 0x000fe2000f8e003f */
[----:B------:R-:W-:Y:S01]  /*cb40*/  LEA.HI R24, R11, R8, RZ, 0x5 ;  /* 0x000000080b187211 */ /* 0x000fe200078f28ff */
[----:B------:R-:W-:Y:S01]  /*cb50*/  IMAD.IADD R21, R8, 0x1, -R21 ;  /* 0x0000000108157824 */ /* 0x000fe200078e0a15 */
[C---:B------:R-:W-:Y:S01]  /*cb60*/  LOP3.LUT R5, R22.reuse, 0x380, RZ, 0xc0, !PT ;  /* 0x0000038016057812 */ /* 0x040fe200078ec0ff */
[----:B------:R-:W-:Y:S01]  /*cb70*/  UIMAD UR5, UR43, UR9, UR5 ;  /* 0x000000092b0572a4 */ /* 0x000fe2000f8e0205 */
[----:B------:R-:W-:Y:S01]  /*cb80*/  IADD3 R11, P2, R22, 0x40, RZ ;  /* 0x00000040160b7810 */ /* 0x000fe20007f5e0ff */
[----:B------:R-:W-:Y:S01]  /*cb90*/  USHF.R.S32.HI UR8, URZ, 0x1f, UR44 ;  /* 0x0000001f3f087899 */ /* 0x000fe2000801142c */
[----:B------:R-:W-:Y:S01]  /*cba0*/  LOP3.LUT P0, RZ, R21, 0x3, RZ, 0xc0, !PT ;  /* 0x0000000315ff7812 */ /* 0x000fe2000780c0ff */
[----:B------:R-:W-:Y:S01]  /*cbb0*/  UIADD3 UR5, UR7, UR5, URZ ;  /* 0x0000000507057290 */ /* 0x000fe2000fffe03f */
[----:B------:R-:W1:Y:S01]  /*cbc0*/  LDC.64 R20, c[0x0][0xb78] ;  /* 0x0002de00ff147b82 */ /* 0x000e620000000a00 */
[----:B------:R-:W-:-:S02]  /*cbd0*/  LOP3.LUT R12, R12, R13, RZ, 0x3c, !PT ;  /* 0x0000000d0c0c7212 */ /* 0x000fc400078e3cff */
[----:B------:R-:W-:Y:S02]  /*cbe0*/  IADD3 R13, P1, R22, 0x60, RZ ;  /* 0x00000060160d7810 */ /* 0x000fe40007f3e0ff */
[----:B------:R-:W-:Y:S02]  /*cbf0*/  SHF.R.U64 R5, R5, 0x3, RZ ;  /* 0x0000000305057819 */ /* 0x000fe400000012ff */
[----:B------:R-:W-:Y:S02]  /*cc00*/  LOP3.LUT R10, R11, 0x380, RZ, 0xc0, !PT ;  /* 0x000003800b0a7812 */ /* 0x000fe400078ec0ff */
[----:B------:R-:W-:Y:S02]  /*cc10*/  LOP3.LUT R8, R13, 0x380, RZ, 0xc0, !PT ;  /* 0x000003800d087812 */ /* 0x000fe400078ec0ff */
[----:B------:R-:W-:Y:S01]  /*cc20*/  LOP3.LUT R4, R5, R22, RZ, 0x3c, !PT ;  /* 0x0000001605047212 */ /* 0x000fe200078e3cff */
[----:B------:R-:W-:Y:S01]  /*cc30*/  IMAD.MOV.U32 R5, RZ, RZ, R23 ;  /* 0x000000ffff057224 */ /* 0x000fe200078e0017 */
[----:B------:R-:W-:-:S02]  /*cc40*/  SHF.R.U64 R10, R10, 0x3, RZ ;  /* 0x000000030a0a7819 */ /* 0x000fc400000012ff */
[----:B------:R-:W-:Y:S02]  /*cc50*/  SHF.R.U64 R8, R8, 0x3, RZ ;  /* 0x0000000308087819 */ /* 0x000fe400000012ff */
[----:B------:R-:W-:Y:S01]  /*cc60*/  LOP3.LUT R10, R10, R11, RZ, 0x3c, !PT ;  /* 0x0000000b0a0a7212 */ /* 0x000fe200078e3cff */
[--C-:B------:R-:W-:Y:S01]  /*cc70*/  IMAD.X R11, RZ, RZ, R23.reuse, P2 ;  /* 0x000000ffff0b7224 */ /* 0x100fe200010e0617 */
[----:B------:R-:W-:Y:S01]  /*cc80*/  F2FP.BF16.F32.PACK_AB R6, R6, R9 ;  /* 0x000000090606723e */ /* 0x000fe200000010ff */
[----:B------:R-:W-:Y:S01]  /*cc90*/  IMAD.X R9, RZ, RZ, R23, P1 ;  /* 0x000000ffff097224 */ /* 0x000fe200008e0617 */
[----:B------:R-:W-:Y:S02]  /*cca0*/  MOV R14, R4 ;  /* 0x00000004000e7202 */ /* 0x000fe40000000f00 */
[----:B------:R-:W-:Y:S01]  /*ccb0*/  F2FP.BF16.F32.PACK_AB R4, R89, R0 ;  /* 0x000000005904723e */ /* 0x000fe200000010ff */
[----:B-1----:R-:W-:Y:S01]  /*ccc0*/  IMAD R0, R20, UR8, RZ ;  /* 0x0000000814007c24 */ /* 0x002fe2000f8e02ff */
[----:B------:R-:W-:-:S02]  /*ccd0*/  F2FP.BF16.F32.PACK_AB R5, R91, R90 ;  /* 0x0000005a5b05723e */ /* 0x000fc400000010ff */
[----:B------:R-:W-:Y:S01]  /*cce0*/  F2FP.BF16.F32.PACK_AB R7, R7, R94 ;  /* 0x0000005e0707723e */ /* 0x000fe200000010ff */
[----:B------:R-:W-:Y:S01]  /*ccf0*/  IMAD R0, R21, UR44, R0 ;  /* 0x0000002c15007c24 */ /* 0x000fe2000f8e0200 */
[----:B------:R-:W-:Y:S01]  /*cd00*/  LOP3.LUT R8, R8, R13, RZ, 0x3c, !PT ;  /* 0x0000000d08087212 */ /* 0x000fe200078e3cff */
[----:B------:R-:W-:Y:S01]  /*cd10*/  IMAD.X R13, RZ, RZ, R23, P3 ;  /* 0x000000ffff0d7224 */ /* 0x000fe200018e0617 */
[----:B------:R-:W-:Y:S01]  /*cd20*/  MOV R11, R10 ;  /* 0x0000000a000b7202 */ /* 0x000fe20000000f00 */
[----:B------:R1:W-:Y:S01]  /*cd30*/  STSM.16.M88.4 [R14], R4 ;  /* 0x000000040e007844 */ /* 0x0003e20000000200 */
[----:B------:R-:W-:Y:S01]  /*cd40*/  MOV R10, R8 ;  /* 0x00000008000a7202 */ /* 0x000fe20000000f00 */
[----:B------:R-:W-:Y:S01]  /*cd50*/  IMAD.U32 R9, RZ, RZ, UR7 ;  /* 0x00000007ff097e24 */ /* 0x000fe2000f8e00ff */
[----:B------:R-:W-:Y:S01]  /*cd60*/  F2FP.BF16.F32.PACK_AB R104, R105, R104 ;  /* 0x000000686968723e */ /* 0x000fe200000010ff */
[----:B------:R-:W-:Y:S01]  /*cd70*/  IMAD.U32 R8, RZ, RZ, UR6 ;  /* 0x00000006ff087e24 */ /* 0x000fe2000f8e00ff */
[----:B------:R-:W-:Y:S01]  /*cd80*/  MOV R12, R12 ;  /* 0x0000000c000c7202 */ /* 0x000fe20000000f00 */
[----:B------:R-:W-:Y:S01]  /*cd90*/  IMAD.U32 R9, RZ, RZ, UR5 ;  /* 0x00000005ff097e24 */ /* 0x000fe2000f8e00ff */
[----:B------:R-:W-:Y:S01]  /*cda0*/  F2FP.BF16.F32.PACK_AB R105, R107, R106 ;  /* 0x0000006a6b69723e */ /* 0x000fe200000010ff */
[----:B------:R-:W-:Y:S01]  /*cdb0*/  VIADD R13, R25, 0x8 ;  /* 0x00000008190d7836 */ /* 0x000fe20000000000 */
[----:B------:R-:W-:Y:S01]  /*cdc0*/  F2FP.BF16.F32.PACK_AB R112, R113, R112 ;  /* 0x000000707170723e */ /* 0x000fe200000010ff */
[----:B------:R-:W-:Y:S01]  /*cdd0*/  IMAD.WIDE.U32 R8, R20, UR44, R8 ;  /* 0x0000002c14087c25 */ /* 0x000fe2000f8e0008 */
[----:B------:R-:W-:Y:S01]  /*cde0*/  F2FP.BF16.F32.PACK_AB R106, R109, R108 ;  /* 0x0000006c6d6a723e */ /* 0x000fe200000010ff */
[----:B------:R-:W-:Y:S01]  /*cdf0*/  ULDC UR5, c[0x0][0xa88] ;  /* 0x0002a20000057ab9 */ /* 0x000fe20000000800 */
[----:B------:R-:W-:Y:S01]  /*ce00*/  F2FP.BF16.F32.PACK_AB R107, R111, R110 ;  /* 0x0000006e6f6b723e */ /* 0x000fe200000010ff */
[----:B------:R-:W-:Y:S01]  /*ce10*/  ULDC.64 UR6, c[0x0][0xb40] ;  /* 0x0002d00000067ab9 */ /* 0x000fe20000000a00 */
[----:B------:R-:W-:-:S02]  /*ce20*/  F2FP.BF16.F32.PACK_AB R113, R115, R114 ;  /* 0x000000727371723e */ /* 0x000fc400000010ff */
[----:B-1----:R-:W-:Y:S02]  /*ce30*/  F2FP.BF16.F32.PACK_AB R4, R97, R96 ;  /* 0x000000606104723e */ /* 0x002fe400000010ff */
[----:B------:R-:W-:Y:S02]  /*ce40*/  F2FP.BF16.F32.PACK_AB R5, R99, R98 ;  /* 0x000000626305723e */ /* 0x000fe400000010ff */
[----:B------:R-:W-:Y:S02]  /*ce50*/  F2FP.BF16.F32.PACK_AB R6, R101, R100 ;  /* 0x000000646506723e */ /* 0x000fe400000010ff */
[----:B------:R-:W-:Y:S02]  /*ce60*/  F2FP.BF16.F32.PACK_AB R7, R103, R102 ;  /* 0x000000666707723e */ /* 0x000fe400000010ff */
[----:B------:R-:W-:Y:S02]  /*ce70*/  F2FP.BF16.F32.PACK_AB R114, R117, R116 ;  /* 0x000000747572723e */ /* 0x000fe400000010ff */
[----:B------:R-:W-:Y:S01]  /*ce80*/  F2FP.BF16.F32.PACK_AB R115, R119, R118 ;  /* 0x000000767773723e */ /* 0x000fe200000010ff */
[----:B------:R1:W-:Y:S01]  /*ce90*/  STSM.16.M88.4 [R12], R4 ;  /* 0x000000040c007844 */ /* 0x0003e20000000200 */
[----:B------:R-:W-:-:S02]  /*cea0*/  ISETP.GE.OR P1, PT, R13, UR5, P0 ;  /* 0x000000050d007c0c */ /* 0x000fc40008726670 */
[----:B------:R-:W-:Y:S01]  /*ceb0*/  SHF.R.S32.HI R13, RZ, 0x1f, R25 ;  /* 0x0000001fff0d7819 */ /* 0x000fe20000011419 */
[----:B------:R-:W-:Y:S01]  /*cec0*/  STSM.16.M88.4 [R11], R104 ;  /* 0x000000680b007844 */ /* 0x000fe20000000200 */
[----:B------:R-:W-:Y:S02]  /*ced0*/  SHF.R.S32.HI R24, RZ, 0x5, R24 ;  /* 0x00000005ff187819 */ /* 0x000fe40000011418 */
[C---:B------:R-:W-:Y:S01]  /*cee0*/  ISETP.GE.OR P0, PT, R25.reuse, UR5, P0 ;  /* 0x0000000519007c0c */ /* 0x040fe20008706670 */
[----:B------:R-:W-:Y:S01]  /*cef0*/  STSM.16.M88.4 [R10], R112 ;  /* 0x000000700a007844 */ /* 0x000fe20000000200 */
[----:B------:R-:W-:Y:S01]  /*cf00*/  @!PT LDS RZ, [RZ] ;  /* 0x00000000fffff984 */ /* 0x000fe20000000800 */
[----:B------:R-:W-:Y:S01]  /*cf10*/  @!PT LDS RZ, [RZ] ;  /* 0x00000000fffff984 */ /* 0x000fe20000000800 */
[----:B------:R-:W-:Y:S01]  /*cf20*/  @!PT LDS RZ, [RZ] ;  /* 0x00000000fffff984 */ /* 0x000fe20000000800 */
[----:B------:R-:W-:Y:S01]  /*cf30*/  @!PT LDS RZ, [RZ] ;  /* 0x00000000fffff984 */ /* 0x000fe20000000800 */
[----:B------:R2:W-:Y:S06]  /*cf40*/  MEMBAR.ALL.CTA ;  /* 0x0000000000007992 */ /* 0x0005ec0000008000 */
[----:B--2---:R-:W2:Y:S02]  /*cf50*/  FENCE.VIEW.ASYNC.S ;  /* 0x00000000000073c6 */ /* 0x004ea40000000000 */
[----:B--2---:R-:W-:Y:S06]  /*cf60*/  BAR.ARV 0x1, 0x1a0 ;  /* 0x0046800000007b1d */ /* 0x004fec0000002000 */
[----:B-1----:R-:W-:-:S04]  /*cf70*/  IADD3 R5, P2, R25, R8, RZ ;  /* 0x0000000819057210 */ /* 0x002fc80007f5e0ff */
[----:B------:R-:W-:Y:S02]  /*cf80*/  IADD3.X R8, R13, R9, R0, P2, !PT ;  /* 0x000000090d087210 */ /* 0x000fe400017fe400 */
[----:B------:R-:W1:Y:S01]  /*cf90*/  SHFL.IDX PT, R0, R24, RZ, 0x1f ;  /* 0x00001fff18007589 */ /* 0x000e6200000e0000 */
[----:B------:R-:W-:-:S04]  /*cfa0*/  LEA R4, P2, R5, UR6, 0x2 ;  /* 0x0000000605047c11 */ /* 0x000fc8000f8410ff */
[----:B------:R-:W-:-:S05]  /*cfb0*/  LEA.HI.X R5, R5, UR7, R8, 0x2, P2 ;  /* 0x0000000705057c11 */ /* 0x000fca00090f1408 */
[----:B------:R2:W-:Y:S04]  /*cfc0*/  @!P1 STG.E desc[UR50][R4.64+0x20], R3 ;  /* 0x0000200304009986 */ /* 0x0005e8000c101932 */
[----:B------:R2:W-:Y:S01]  /*cfd0*/  @!P0 STG.E desc[UR50][R4.64], R15 ;  /* 0x0000000f04008986 */ /* 0x0005e2000c101932 */
[----:B-1----:R-:W-:-:S13]  /*cfe0*/  ISETP.NE.AND P0, PT, R0, 0xb, PT ;  /* 0x0000000b0000780c */ /* 0x002fda0003f05270 */
[----:B--2---:R-:W-:Y:S05]  /*cff0*/  @P0 BRA `(.L_x_732) ;  /* 0x0000000800280947 */ /* 0x004fea0003800000 */
[----:B------:R-:W-:Y:S01]  /*d000*/  BAR.SYNC.DEFER_BLOCKING 0x1, 0x1a0 ;  /* 0x0046800000007b1d */ /* 0x000fe20000010000 */
[----:B------:R-:W-:-:S05]  /*d010*/  ELECT P0, URZ, PT ;  /* 0x00000000003f782f */ /* 0x000fca0003800000 */
[----:B------:R-:W-:Y:S08]  /*d020*/  BSSY B0, `(.L_x_733) ;  /* 0x000000d000007945 */ /* 0x000ff00003800000 */
[----:B------:R-:W-:Y:S05]  /*d030*/  @!P0 BRA `(.L_x_734) ;  /* 0x00000000002c8947 */ /* 0x000fea0003800000 */
[----:B------:R-:W-:Y:S01]  /*d040*/  ULDC.64 UR6, c[0x0][0x198] ;  /* 0x0000660000067ab9 */ /* 0x000fe20000000a00 */
[----:B------:R-:W-:Y:S01]  /*d050*/  UMOV UR41, URZ ;  /* 0x0000003f00297c82 */ /* 0x000fe20008000000 */
[----:B------:R-:W-:Y:S01]  /*d060*/  UIADD3 UR6, UP0, UR6, 0x9f0, URZ ;  /* 0x000009f006067890 */ /* 0x000fe2000ff1e03f */
[----:B------:R-:W-:Y:S01]  /*d070*/  UMOV UR45, URZ ;  /* 0x0000003f002d7c82 */ /* 0x000fe20008000000 */
[----:B------:R-:W-:Y:S02]  /*d080*/  UIADD3 UR5, UR40, 0x16820, URZ ;  /* 0x0001682028057890 */ /* 0x000fe4000fffe03f */
[----:B------:R-:W-:Y:S02]  /*d090*/  UIADD3.X UR7, URZ, UR7, URZ, UP0, !UPT ;  /* 0x000000073f077290 */ /* 0x000fe400087fe43f */
[----:B------:R-:W-:-:S07]  /*d0a0*/  UPRMT UR5, URZ, 0x654, UR5 ;  /* 0x000006543f057896 */ /* 0x000fce0008000005 */
[----:B------:R1:W-:Y:S01]  /*d0b0*/  UTMASTG.5D [UR40], [UR6] ;  /* 0x00000028060073b5 */ /* 0x0003e20008020000 */
[----:B------:R0:W-:Y:S01]  /*d0c0*/  UTMACMDFLUSH ;  /* 0x00000000000079b7 */ /* 0x0001e20000000000 */
[----:B------:R-:W-:-:S04]  /*d0d0*/  DEPBAR.LE SB0, 0x0 ;  /* 0x000080000000791a */ /* 0x000fc80000000000 */
[----:B-1----:R-:W-:Y:S01]  /*d0e0*/  SYNCS.ARRIVE.TRANS64.RED.A1T0 RZ, [UR5], RZ ;  /* 0x000000ffffff79a7 */ /* 0x002fe20008100405 */
.L_x_734:
[----:B------:R-:W-:Y:S05]  /*d0f0*/  BSYNC B0 ;  /* 0x0000000000007941 */ /* 0x000fea0003800000 */
.L_x_733:
[----:B------:R-:W-:Y:S05]  /*d100*/  BRA `(.L_x_732) ;  /* 0x0000000400e47947 */ /* 0x000fea0003800000 */
.L_x_731:
[----:B------:R-:W1:Y:S01]  /*d110*/  LDC.64 R12, c[0x0][0xae0] ;  /* 0x0002b800ff0c7b82 */ /* 0x000e620000000a00 */
[----:B------:R-:W-:Y:S01]  /*d120*/  SHF.R.S32.HI R3, RZ, 0x1f, R8 ;  /* 0x0000001fff037819 */ /* 0x000fe20000011408 */
[----:B------:R-:W-:Y:S01]  /*d130*/  USHF.R.S32.HI UR5, URZ, 0x1f, UR43 ;  /* 0x0000001f3f057899 */ /* 0x000fe2000801142b */
[----:B------:R-:W-:Y:S01]  /*d140*/  ISETP.GT.AND P0, PT, R8, 0xbf, PT ;  /* 0x000000bf0800780c */ /* 0x000fe20003f04270 */
[----:B------:R-:W-:Y:S01]  /*d150*/  USHF.R.S32.HI UR6, URZ, 0x1f, UR44 ;  /* 0x0000001f3f067899 */ /* 0x000fe2000801142c */
[----:B------:R-:W-:Y:S01]  /*d160*/  LEA.HI R26, R3, R8, RZ, 0x3 ;  /* 0x00000008031a7211 */ /* 0x000fe200078f18ff */
[----:B------:R-:W-:Y:S02]  /*d170*/  BSSY B0, `(.L_x_735) ;  /* 0x000001f000007945 */ /* 0x000fe40003800000 */
[----:B------:R-:W2:Y:S01]  /*d180*/  LDC R11, c[0x0][0xdac] ;  /* 0x00036b00ff0b7b82 */ /* 0x000ea20000000800 */
[----:B------:R-:W-:-:S05]  /*d190*/  LOP3.LUT R3, R26, 0x1ffffff8, RZ, 0xc0, !PT ;  /* 0x1ffffff81a037812 */ /* 0x000fca00078ec0ff */
[----:B------:R-:W-:Y:S02]  /*d1a0*/  IMAD.IADD R3, R8, 0x1, -R3 ;  /* 0x0000000108037824 */ /* 0x000fe400078e0a03 */
[----:B------:R-:W3:Y:S02]  /*d1b0*/  LDC.64 R24, c[0x0][0xa88] ;  /* 0x0002a200ff187b82 */ /* 0x000ee40000000a00 */
[----:B------:R-:W-:-:S05]  /*d1c0*/  IMAD.SHL.U32 R8, R3, 0x8, RZ ;  /* 0x0000000803087824 */ /* 0x000fca00078e00ff */
[----:B------:R-:W-:Y:S01]  /*d1d0*/  SHF.R.S32.HI R9, RZ, 0x1f, R8 ;  /* 0x0000001fff097819 */ /* 0x000fe20000011408 */
[----:B------:R-:W4:Y:S01]  /*d1e0*/  LDC.64 R14, c[0x0][0xae8] ;  /* 0x0002ba00ff0e7b82 */ /* 0x000f220000000a00 */
[----:B-1----:R-:W-:Y:S01]  /*d1f0*/  IMAD R10, R12, UR5, RZ ;  /* 0x000000050c0a7c24 */ /* 0x002fe2000f8e02ff */
[----:B------:R-:W-:Y:S06]  /*d200*/  @P0 BRA `(.L_x_736) ;  /* 0x0000000000540947 */ /* 0x000fec0003800000 */
[----:B------:R-:W-:Y:S01]  /*d210*/  IMAD.U32 R5, RZ, RZ, UR42 ;  /* 0x0000002aff057e24 */ /* 0x000fe2000f8e00ff */
[----:B------:R-:W-:-:S04]  /*d220*/  ULDC UR7, c[0x0][0xa88] ;  /* 0x0002a20000077ab9 */ /* 0x000fc80000000800 */
[----:B------:R-:W-:-:S04]  /*d230*/  IADD3 R4, R5, -0x80, R2 ;  /* 0xffffff8005047810 */ /* 0x000fc80007ffe002 */
[----:B------:R-:W-:-:S13]  /*d240*/  ISETP.GE.AND P0, PT, R4, UR7, PT ;  /* 0x0000000704007c0c */ /* 0x000fda000bf06270 */
[----:B------:R-:W-:Y:S05]  /*d250*/  @P0 BRA `(.L_x_736) ;  /* 0x0000000000400947 */ /* 0x000fea0003800000 */
[----:B------:R-:W1:Y:S01]  /*d260*/  LDC.64 R6, c[0x0][0xb70] ;  /* 0x0002dc00ff067b82 */ /* 0x000e620000000a00 */
[----:B------:R-:W-:Y:S01]  /*d270*/  SHF.R.S32.HI R5, RZ, 0x1f, R4 ;  /* 0x0000001fff057819 */ /* 0x000fe20000011404 */
[----:B------:R-:W-:-:S06]  /*d280*/  ULDC.64 UR8, c[0x0][0xb40] ;  /* 0x0002d00000087ab9 */ /* 0x000fcc0000000a00 */
[----:B------:R-:W5:Y:S01]  /*d290*/  LDC.64 R20, c[0x0][0xb78] ;  /* 0x0002de00ff147b82 */ /* 0x000f620000000a00 */
[C---:B-1----:R-:W-:Y:S02]  /*d2a0*/  IMAD R0, R6.reuse, UR5, RZ ;  /* 0x0000000506007c24 */ /* 0x042fe4000f8e02ff */
[----:B------:R-:W-:-:S04]  /*d2b0*/  IMAD.WIDE.U32 R4, R6, UR43, R4 ;  /* 0x0000002b06047c25 */ /* 0x000fc8000f8e0004 */
[----:B------:R-:W-:Y:S02]  /*d2c0*/  IMAD R3, R7, UR43, R0 ;  /* 0x0000002b07037c24 */ /* 0x000fe4000f8e0200 */
[C---:B-----5:R-:W-:Y:S02]  /*d2d0*/  IMAD R0, R20.reuse, UR6, RZ ;  /* 0x0000000614007c24 */ /* 0x060fe4000f8e02ff */
[----:B------:R-:W-:Y:S02]  /*d2e0*/  IMAD.IADD R5, R5, 0x1, R3 ;  /* 0x0000000105057824 */ /* 0x000fe400078e0203 */
[----:B------:R-:W-:Y:S02]  /*d2f0*/  IMAD R3, R21, UR44, R0 ;  /* 0x0000002c15037c24 */ /* 0x000fe4000f8e0200 */
[----:B------:R-:W-:-:S04]  /*d300*/  IMAD.WIDE.U32 R4, R20, UR44, R4 ;  /* 0x0000002c14047c25 */ /* 0x000fc8000f8e0004 */
[----:B------:R-:W-:Y:S01]  /*d310*/  IMAD.IADD R3, R5, 0x1, R3 ;  /* 0x0000000105037824 */ /* 0x000fe200078e0203 */
[----:B------:R-:W-:-:S04]  /*d320*/  LEA R6, P0, R4, UR8, 0x2 ;  /* 0x0000000804067c11 */ /* 0x000fc8000f8010ff */
[----:B------:R-:W-:Y:S01]  /*d330*/  LEA.HI.X R7, R4, UR9, R3, 0x2, P0 ;  /* 0x0000000904077c11 */ /* 0x000fe200080f1403 */
[----:B------:R-:W-:-:S05]  /*d340*/  IMAD.MOV.U32 R3, RZ, RZ, -0x800000 ;  /* 0xff800000ff037424 */ /* 0x000fca00078e00ff */
[----:B------:R1:W-:Y:S03]  /*d350*/  STG.E desc[UR50][R6.64], R3 ;  /* 0x0000000306007986 */ /* 0x0003e6000c101932 */
.L_x_736:
[----:B------:R-:W-:Y:S05]  /*d360*/  BSYNC B0 ;  /* 0x0000000000007941 */ /* 0x000fea0003800000 */
.L_x_735:
[----:B------:R-:W-:Y:S01]  /*d370*/  ULOP3.LUT UR48, URZ, UR48, URZ, 0x33, !UPT ;  /* 0x000000303f307292 */ /* 0x000fe2000f8e333f */
[----:B-1----:R-:W-:Y:S01]  /*d380*/  IMAD R3, R13, UR43, R10 ;  /* 0x0000002b0d037c24 */ /* 0x002fe2000f8e020a */
[----:B------:R-:W-:Y:S01]  /*d390*/  SHF.R.S32.HI R4, RZ, 0x3, R26 ;  /* 0x00000003ff047819 */ /* 0x000fe2000001141a */
[----:B------:R-:W-:Y:S01]  /*d3a0*/  IMAD.WIDE.U32 R6, R12, UR43, R8 ;  /* 0x0000002b0c067c25 */ /* 0x000fe2000f8e0008 */
[----:B---3--:R-:W-:Y:S01]  /*d3b0*/  ISETP.GE.AND P0, PT, R8, R25, PT ;  /* 0x000000190800720c */ /* 0x008fe20003f06270 */
[----:B------:R-:W-:Y:S02]  /*d3c0*/  BSSY B0, `(.L_x_737) ;  /* 0x000001d000007945 */ /* 0x000fe40003800000 */
[----:B--2---:R-:W-:Y:S02]  /*d3d0*/  VIADD R11, R11, UR48 ;  /* 0x000000300b0b7c36 */ /* 0x004fe40008000000 */
[----:B------:R-:W-:Y:S02]  /*d3e0*/  IMAD.IADD R7, R7, 0x1, R3 ;  /* 0x0000000107077824 */ /* 0x000fe400078e0203 */
[----:B------:R-:W-:-:S02]  /*d3f0*/  IMAD R8, R11, -0xc0, R24 ;  /* 0xffffff400b087824 */ /* 0x000fc400078e0218 */
[C---:B------:R-:W-:Y:S02]  /*d400*/  VIADD R0, R4.reuse, 0x30 ;  /* 0x0000003004007836 */ /* 0x040fe40000000000 */
[C---:B------:R-:W-:Y:S02]  /*d410*/  VIADD R3, R4.reuse, 0x60 ;  /* 0x0000006004037836 */ /* 0x040fe40000000000 */
[----:B------:R-:W-:Y:S01]  /*d420*/  VIADD R5, R4, 0x90 ;  /* 0x0000009004057836 */ /* 0x000fe20000000000 */
[-C--:B------:R-:W-:Y:S01]  /*d430*/  ISETP.GE.OR P3, PT, R0, R8.reuse, P0 ;  /* 0x000000080000720c */ /* 0x080fe20000766670 */
[----:B----4-:R-:W-:Y:S01]  /*d440*/  IMAD R0, R14, UR6, RZ ;  /* 0x000000060e007c24 */ /* 0x010fe2000f8e02ff */
[-C--:B------:R-:W-:Y:S02]  /*d450*/  ISETP.GE.OR P1, PT, R3, R8.reuse, P0 ;  /* 0x000000080300720c */ /* 0x080fe40000726670 */
[-C--:B------:R-:W-:Y:S01]  /*d460*/  ISETP.GE.OR P2, PT, R5, R8.reuse, P0 ;  /* 0x000000080500720c */ /* 0x080fe20000746670 */
[----:B------:R-:W-:Y:S01]  /*d470*/  IMAD R3, R15, UR44, R0 ;  /* 0x0000002c0f037c24 */ /* 0x000fe2000f8e0200 */
[----:B------:R-:W-:Y:S01]  /*d480*/  ISETP.GE.OR P0, PT, R4, R8, P0 ;  /* 0x000000080400720c */ /* 0x000fe20000706670 */
[----:B------:R-:W-:Y:S01]  /*d490*/  IMAD.WIDE.U32 R8, R14, UR44, R6 ;  /* 0x0000002c0e087c25 */ /* 0x000fe2000f8e0006 */
[----:B------:R-:W-:-:S03]  /*d4a0*/  SHF.R.S32.HI R5, RZ, 0x1f, R4 ;  /* 0x0000001fff057819 */ /* 0x000fc60000011404 */
[----:B------:R-:W-:-:S04]  /*d4b0*/  IMAD.WIDE R6, R11, 0xc0, R4 ;  /* 0x000000c00b067825 */ /* 0x000fc800078e0204 */
[----:B------:R-:W-:-:S04]  /*d4c0*/  IMAD.IADD R11, R9, 0x1, R3 ;  /* 0x00000001090b7824 */ /* 0x000fc800078e0203 */
[----:B------:R-:W-:Y:S05]  /*d4d0*/  @P0 BRA `(.L_x_738) ;  /* 0x00000000002c0947 */ /* 0x000fea0003800000 */
        /* <DEDUP_REMOVED lines=11> */
.L_x_738:
[----:B------:R-:W-:Y:S05]  /*d590*/  BSYNC B0 ;  /* 0x0000000000007941 */ /* 0x000fea0003800000 */
.L_x_737:
        /* <DEDUP_REMOVED lines=15> */
.L_x_740:
[----:B------:R-:W-:Y:S05]  /*d690*/  BSYNC B0 ;  /* 0x0000000000007941 */ /* 0x000fea0003800000 */
.L_x_739:
        /* <DEDUP_REMOVED lines=15> */
.L_x_742:
[----:B------:R-:W-:Y:S05]  /*d790*/  BSYNC B0 ;  /* 0x0000000000007941 */ /* 0x000fea0003800000 */
.L_x_741:
        /* <DEDUP_REMOVED lines=15> */
.L_x_743:
[----:B------:R-:W-:Y:S05]  /*d890*/  BSYNC B0 ;  /* 0x0000000000007941 */ /* 0x000fea0003800000 */
.L_x_732:
[----:B------:R-:W5:Y:S02]  /*d8a0*/  LDC R0, c[0x0][0xda8] ;  /* 0x00036a00ff007b82 */ /* 0x000f640000000800 */
[----:B-----5:R-:W-:-:S13]  /*d8b0*/  ISETP.LE.AND P0, PT, R0, UR4, PT ;  /* 0x0000000400007c0c */ /* 0x020fda000bf03270 */
[----:B------:R-:W-:Y:S05]  /*d8c0*/  @!P0 BRA `(.L_x_744) ;  /* 0xffffff3400248947 */ /* 0x000fea000383ffff */
[----:B------:R-:W-:Y:S05]  /*d8d0*/  EXIT ;  /* 0x000000000000794d */ /* 0x000fea0003800000 */
.L_x_650:
[----:B------:R-:W-:-:S08]  /*d8e0*/  NOP ;  /* 0x0000000000007918 */ /* 0x000fd00000000000 */
[----:B------:R-:W1:-:S00]  /*d8f0*/  USETMAXREG.DEALLOC.CTAPOOL 0x20 ;  /* 0x00000020000079c8 */ /* 0x000e4000080e0500 */
[----:B-1----:R-:W-:-:S05]  /*d900*/  LOP3.LUT R16, R0, 0x3, RZ, 0xc0, !PT ;  /* 0x0000000300107812 */ /* 0x002fca00078ec0ff */
[----:B------:R-:W1:Y:S02]  /*d910*/  SHFL.IDX PT, R0, R16, RZ, 0x1f ;  /* 0x00001fff10007589 */ /* 0x000e6400000e0000 */
[----:B-1----:R-:W-:-:S13]  /*d920*/  ISETP.NE.AND P0, PT, R0, RZ, PT ;  /* 0x000000ff0000720c */ /* 0x002fda0003f05270 */
[----:B------:R-:W-:Y:S05]  /*d930*/  @P0 EXIT ;  /* 0x000000000000094d */ /* 0x000fea0003800000 */
[----:B------:R-:W1:Y:S01]  /*d940*/  S2UR UR4, SR_CTAID.X ;  /* 0x00000000000479c3 */ /* 0x000e620000002500 */
[----:B------:R-:W-:Y:S01]  /*d950*/  UMOV UR47, URZ ;  /* 0x0000003f002f7c82 */ /* 0x000fe20008000000 */
[----:B------:R-:W-:Y:S02]  /*d960*/  IMAD.MOV.U32 R19, RZ, RZ, RZ ;  /* 0x000000ffff137224 */ /* 0x000fe400078e00ff */
[----:B------:R-:W-:-:S04]  /*d970*/  IMAD.MOV.U32 R18, RZ, RZ, 0x1 ;  /* 0x00000001ff127424 */ /* 0x000fc800078e00ff */
[----:B------:R-:W1:Y:S02]  /*d980*/  LDC R0, c[0x0][0xda8] ;  /* 0x00036a00ff007b82 */ /* 0x000e640000000800 */
[----:B-1----:R-:W-:-:S13]  /*d990*/  ISETP.LE.AND P0, PT, R0, UR4, PT ;  /* 0x0000000400007c0c */ /* 0x002fda000bf03270 */
[----:B------:R-:W-:Y:S05]  /*d9a0*/  @P0 BRA `(.L_x_745) ;  /* 0x0000002800200947 */ /* 0x000fea0003800000 */
[----:B------:R-:W-:Y:S01]  /*d9b0*/  LOP3.LUT R23, R2, 0x1f, RZ, 0xc0, !PT ;  /* 0x0000001f02177812 */ /* 0x000fe200078ec0ff */
[----:B------:R-:W-:Y:S01]  /*d9c0*/  IMAD.U32 R22, RZ, RZ, UR4 ;  /* 0x00000004ff167e24 */ /* 0x000fe2000f8e00ff */
[----:B------:R-:W-:Y:S01]  /*d9d0*/  ULDC UR46, c[0x0][0xc] ;  /* 0x00000300002e7ab9 */ /* 0x000fe20000000800 */
[----:B------:R-:W-:Y:S01]  /*d9e0*/  IMAD.MOV.U32 R18, RZ, RZ, 0x1 ;  /* 0x00000001ff127424 */ /* 0x000fe200078e00ff */
[----:B------:R-:W-:Y:S01]  /*d9f0*/  ULDC.64 UR48, c[0x0][0x198] ;  /* 0x0000660000307ab9 */ /* 0x000fe20000000a00 */
[----:B------:R-:W-:Y:S01]  /*da00*/  IMAD.MOV.U32 R19, RZ, RZ, RZ ;  /* 0x000000ffff137224 */ /* 0x000fe200078e00ff */
[----:B------:R-:W-:-:S06]  /*da10*/  UMOV UR47, URZ ;  /* 0x0000003f002f7c82 */ /* 0x000fcc0008000000 */
.L_x_799:
[----:B------:R-:W-:Y:S01]  /*da20*/  ULDC UR8, c[0x0][0xdd0] ;  /* 0x0003740000087ab9 */ /* 0x000fe20000000800 */
[----:B-1----:R-:W1:Y:S01]  /*da30*/  LDC R0, c[0x0][0xde8] ;  /* 0x00037a00ff007b82 */ /* 0x002e620000000800 */
[C---:B------:R-:W-:Y:S01]  /*da40*/  R2UR UR6, R22.reuse ;  /* 0x00000000160672ca */ /* 0x040fe200000e0000 */
[----:B------:R-:W-:Y:S01]  /*da50*/  UISETP.NE.AND UP0, UPT, UR8, 0x1, UPT ;  /* 0x000000010800788c */ /* 0x000fe2000bf05270 */
[----:B------:R-:W-:-:S10]  /*da60*/  R2UR UR7, R22 ;  /* 0x00000000160772ca */ /* 0x000fd400000e0000 */
[----:B------:R-:W-:Y:S01]  /*da70*/  @UP0 ULDC UR4, c[0x0][0xdd4] ;  /* 0x0003750000040ab9 */ /* 0x000fe20000000800 */
[----:B------:R-:W-:Y:S01]  /*da80*/  @UP0 ULDC UR9, c[0x0][0xdd8] ;  /* 0x0003760000090ab9 */ /* 0x000fe20000000800 */
[----:B------:R-:W-:-:S04]  /*da90*/  UIMAD.WIDE.U32 UR4, UR6, UR4, URZ ;  /* 0x00000004060472a5 */ /* 0x000fc8000f8e003f */
[----:B------:R-:W-:-:S04]  /*daa0*/  @UP0 USHF.R.U32.HI UR6, URZ, UR9, UR5 ;  /* 0x000000093f060299 */ /* 0x000fc80008011605 */
[----:B------:R-:W-:Y:S02]  /*dab0*/  UIADD3 UR4, -UR6, URZ, URZ ;  /* 0x0000003f06047290 */ /* 0x000fe4000fffe13f */
[----:B-1----:R-:W-:Y:S02]  /*dac0*/  ISETP.LE.AND P0, PT, R0, UR6, PT ;  /* 0x0000000600007c0c */ /* 0x002fe4000bf03270 */
[----:B------:R-:W-:-:S11]  /*dad0*/  UIMAD UR8, UR8, UR4, UR7 ;  /* 0x00000004080872a4 */ /* 0x000fd6000f8e0207 */
[----:B------:R-:W-:Y:S05]  /*dae0*/  @!P0 BRA `(.L_x_746) ;  /* 0x0000000000208947 */ /* 0x000fea0003800000 */
        /* <DEDUP_REMOVED lines=8> */
.L_x_746:
[----:B------:R-:W-:Y:S01]  /*db70*/  ULDC UR9, c[0x0][0xdc4] ;  /* 0x0003710000097ab9 */ /* 0x000fe20000000800 */
[----:B------:R-:W-:Y:S01]  /*db80*/  UMOV UR7, UR8 ;  /* 0x0000000800077c82 */ /* 0x000fe20008000000 */
[----:B------:R-:W-:-:S11]  /*db90*/  UISETP.NE.AND UP0, UPT, UR9, 0x1, UPT ;  /* 0x000000010900788c */ /* 0x000fd6000bf05270 */
[----:B------:R-:W-:Y:S02]  /*dba0*/  @UP0 ULDC.64 UR10, c[0x0][0xdc8] ;  /* 0x00037200000a0ab9 */ /* 0x000fe40000000a00 */
[----:B------:R-:W-:-:S04]  /*dbb0*/  UIMAD.WIDE.U32 UR4, UR8, UR10, URZ ;  /* 0x0000000a080472a5 */ /* 0x000fc8000f8e003f */
[----:B------:R-:W-:-:S04]  /*dbc0*/  @UP0 USHF.R.U32.HI UR7, URZ, UR11, UR5 ;  /* 0x0000000b3f070299 */ /* 0x000fc80008011605 */
[----:B------:R-:W-:-:S12]  /*dbd0*/  UIMAD UR4, UR7, UR9, URZ ;  /* 0x00000009070472a4 */ /* 0x000fd8000f8e023f */
.L_x_747:
[----:B------:R-:W-:Y:S01]  /*dbe0*/  ULDC.64 UR10, c[0x0][0x3f8] ;  /* 0x0000fe00000a7ab9 */ /* 0x000fe20000000a00 */
[----:B------:R-:W-:Y:S02]  /*dbf0*/  UIADD3 UR8, UR8, -UR4, URZ ;  /* 0x8000000408087290 */ /* 0x000fe4000fffe03f */
[----:B------:R-:W-:Y:S02]  /*dc00*/  UISETP.NE.U32.AND UP0, UPT, UR10, URZ, UPT ;  /* 0x0000003f0a00728c */ /* 0x000fe4000bf05070 */
[----:B------:R-:W-:Y:S01]  /*dc10*/  ULOP3.LUT UR7, URZ, UR7, URZ, 0x33, !UPT ;  /* 0x000000073f077292 */ /* 0x000fe2000f8e333f */
[----:B------:R-:W-:Y:S01]  /*dc20*/  ULDC UR10, c[0x0][0xdb8] ;  /* 0x00036e00000a7ab9 */ /* 0x000fe20000000800 */
[----:B------:R-:W-:Y:S01]  /*dc30*/  ULDC.64 UR4, c[0x0][0x9e0] ;  /* 0x0002780000047ab9 */ /* 0x000fe20000000a00 */
[----:B------:R-:W-:Y:S01]  /*dc40*/  UISETP.NE.AND UP1, UPT, UR10, 0x1, UPT ;  /* 0x000000010a00788c */ /* 0x000fe2000bf25270 */
[----:B------:R-:W-:Y:S01]  /*dc50*/  ULDC UR9, c[0x0][0xdc4] ;  /* 0x0003710000097ab9 */ /* 0x000fe20000000800 */
[----:B------:R-:W-:Y:S01]  /*dc60*/  ULDC UR41, c[0x0][0xdac] ;  /* 0x00036b0000297ab9 */ /* 0x000fe20000000800 */
[----:B------:R-:W-:-:S02]  /*dc70*/  UISETP.GE.AND UP2, UPT, UR5, 0x1, UPT ;  /* 0x000000010500788c */ /* 0x000fc4000bf46270 */
[----:B------:R-:W-:Y:S02]  /*dc80*/  UIMAD UR9, UR6, UR9, UR8 ;  /* 0x00000009060972a4 */ /* 0x000fe4000f8e0208 */
[----:B------:R-:W-:Y:S02]  /*dc90*/  UIADD3 UR41, UR7, UR41, URZ ;  /* 0x0000002907297290 */ /* 0x000fe4000fffe03f */
[----:B------:R-:W-:Y:S01]  /*dca0*/  UISETP.NE.AND.EX UP0, UPT, UR11, URZ, UPT, UP0 ;  /* 0x0000003f0b00728c */ /* 0x000fe2000bf05300 */
[----:B------:R-:W-:Y:S01]  /*dcb0*/  PLOP3.LUT P1, PT, PT, PT, UP2, 0x80, 0x0 ;  /* 0x000000000000781c */ /* 0x000fe20003f2f028 */
[----:B------:R-:W-:Y:S01]  /*dcc0*/  @UP1 ULDC UR6, c[0x0][0xdbc] ;  /* 0x00036f0000061ab9 */ /* 0x000fe20000000800 */
[----:B------:R-:W-:Y:S02]  /*dcd0*/  UIMAD UR41, UR41, 0xc0, URZ ;  /* 0x000000c0292978a4 */ /* 0x000fe4000f8e023f */
[----:B------:R-:W-:Y:S01]  /*dce0*/  UIMAD.WIDE.U32 UR6, UR9, UR6, URZ ;  /* 0x00000006090672a5 */ /* 0x000fe2000f8e003f */
[----:B------:R-:W-:Y:S01]  /*dcf0*/  ULDC UR11, c[0x0][0x404] ;  /* 0x00010100000b7ab9 */ /* 0x000fe20000000800 */
[----:B------:R-:W-:Y:S01]  /*dd00*/  ULDC UR12, c[0x0][0x288] ;  /* 0x0000a200000c7ab9 */ /* 0x000fe20000000800 */
[----:B------:R-:W-:Y:S01]  /*dd10*/  @UP1 ULDC UR14, c[0x0][0xdc0] ;  /* 0x00037000000e1ab9 */ /* 0x000fe20000000800 */
[----:B------:R-:W-:Y:S01]  /*dd20*/  UMOV UR43, UR9 ;  /* 0x00000009002b7c82 */ /* 0x000fe20008000000 */
[----:B------:R-:W-:-:S02]  /*dd30*/  USEL UR11, UR11, 0x1, UP0 ;  /* 0x000000010b0b7887 */ /* 0x000fc40008000000 */
[----:B------:R-:W-:Y:S02]  /*dd40*/  UIADD3 UR8, UR41, 0xc0, -UR12 ;  /* 0x000000c029087890 */ /* 0x000fe4000fffe80c */
[----:B------:R-:W-:Y:S01]  /*dd50*/  @UP1 USHF.R.U32.HI UR43, URZ, UR14, UR7 ;  /* 0x0000000e3f2b1299 */ /* 0x000fe20008011607 */
[----:B------:R-:W-:Y:S02]  /*dd60*/  ULDC UR13, c[0x0][0x2e0] ;  /* 0x0000b800000d7ab9 */ /* 0x000fe40000000800 */
[----:B------:R-:W-:Y:S02]  /*dd70*/  UIMAD UR6, UR11, UR13, UR8 ;  /* 0x0000000d0b0672a4 */ /* 0x000fe4000f8e0208 */
[----:B------:R-:W-:Y:S02]  /*dd80*/  UIADD3 UR42, -UR43, URZ, URZ ;  /* 0x0000003f2b2a7290 */ /* 0x000fe4000fffe13f */
[----:B------:R-:W-:Y:S02]  /*dd90*/  UIADD3 UR4, UR6, UR4, URZ ;  /* 0x0000000406047290 */ /* 0x000fe4000fffe03f */
[----:B------:R-:W-:Y:S01]  /*dda0*/  UIMAD UR42, UR10, UR42, UR9 ;  /* 0x0000002a0a2a72a4 */ /* 0x000fe2000f8e0209 */
[----:B------:R-:W-:Y:S11]  /*ddb0*/  @!P1 BRA `(.L_x_748) ;  /* 0x0000000000449947 */ /* 0x000ff60003800000 */
        /* <DEDUP_REMOVED lines=10> */
.L_x_749:
[----:B------:R-:W-:-:S11]  /*de60*/  UISETP.NE.AND UP0, UPT, UR5, 0x1, UPT ;  /* 0x000000010500788c */ /* 0x000fd6000bf05270 */
[----:B------:R-:W-:Y:S02]  /*de70*/  @UP0 ULDC.64 UR14, c[0x0][0x9e8] ;  /* 0x00027a00000e0ab9 */ /* 0x000fe40000000a00 */
[----:B------:R-:W-:-:S04]  /*de80*/  UIMAD.WIDE.U32 UR6, UR8, UR14, URZ ;  /* 0x0000000e080672a5 */ /* 0x000fc8000f8e003f */
[----:B------:R-:W-:-:S12]  /*de90*/  @UP0 USHF.R.U32.HI UR8, URZ, UR15, UR7 ;  /* 0x0000000f3f080299 */ /* 0x000fd80008011607 */
.L_x_750:
[----:B------:R-:W-:-:S04]  /*dea0*/  UIMAD UR8, UR8, UR5, UR5 ;  /* 0x00000005080872a4 */ /* 0x000fc8000f8e0205 */
[----:B------:R-:W-:-:S04]  /*deb0*/  UISETP.LT.AND UP0, UPT, UR4, UR8, UPT ;  /* 0x000000080400728c */ /* 0x000fc8000bf01270 */
[----:B------:R-:W-:-:S12]  /*dec0*/  USEL UR4, UR4, UR8, UP0 ;  /* 0x0000000804047287 */ /* 0x000fd80008000000 */
.L_x_748:
[----:B------:R-:W-:Y:S02]  /*ded0*/  UIMAD UR7, UR11, UR13, 0x7f ;  /* 0x0000007f0b0774a4 */ /* 0x000fe4000f8e020d */
[----:B------:R-:W-:Y:S02]  /*dee0*/  UIADD3 UR4, UR4, 0x7f, URZ ;  /* 0x0000007f04047890 */ /* 0x000fe4000fffe03f */
[----:B------:R-:W-:Y:S02]  /*def0*/  USHF.R.S32.HI UR8, URZ, 0x1f, UR7 ;  /* 0x0000001f3f087899 */ /* 0x000fe40008011407 */
[----:B------:R-:W-:Y:S02]  /*df00*/  USHF.R.S32.HI UR6, URZ, 0x1f, UR4 ;  /* 0x0000001f3f067899 */ /* 0x000fe40008011404 */
[----:B------:R-:W-:Y:S02]  /*df10*/  ULEA.HI UR8, UR8, UR7, URZ, 0x7 ;  /* 0x0000000708087291 */ /* 0x000fe4000f8f383f */
[----:B------:R-:W-:-:S02]  /*df20*/  ULEA.HI UR6, UR6, UR4, URZ, 0x7 ;  /* 0x0000000406067291 */ /* 0x000fc4000f8f383f */
[----:B------:R-:W-:Y:S02]  /*df30*/  UIADD3 UR4, UR41, -UR12, URZ ;  /* 0x8000000c29047290 */ /* 0x000fe4000fffe03f */
[----:B------:R-:W-:Y:S02]  /*df40*/  USHF.R.S32.HI UR45, URZ, 0x7, UR8 ;  /* 0x000000073f2d7899 */ /* 0x000fe40008011408 */
[----:B------:R-:W-:Y:S02]  /*df50*/  USHF.R.S32.HI UR6, URZ, 0x7, UR6 ;  /* 0x000000073f067899 */ /* 0x000fe40008011406 */
[----:B------:R-:W-:Y:S02]  /*df60*/  UIMAD UR4, UR11, UR13, UR4 ;  /* 0x0000000d0b0472a4 */ /* 0x000fe4000f8e0204 */
[----:B------:R-:W-:Y:S01]  /*df70*/  UISETP.LT.AND UP0, UPT, UR45, UR6, UPT ;  /* 0x000000062d00728c */ /* 0x000fe2000bf01270 */
[----:B------:R-:W-:Y:S02]  /*df80*/  ULDC UR8, c[0x0][0x9dc] ;  /* 0x0002770000087ab9 */ /* 0x000fe40000000800 */
[----:B------:R-:W-:-:S02]  /*df90*/  UIADD3 UR8, UR4, -UR8, URZ ;  /* 0x8000000804087290 */ /* 0x000fc4000fffe03f */
[----:B------:R-:W-:Y:S01]  /*dfa0*/  USEL UR45, UR45, UR6, UP0 ;  /* 0x000000062d2d7287 */ /* 0x000fe20008000000 */
[----:B------:R-:W-:Y:S11]  /*dfb0*/  @!P1 BRA `(.L_x_751) ;  /* 0x0000000000449947 */ /* 0x000ff60003800000 */
        /* <DEDUP_REMOVED lines=10> */
.L_x_752:
[----:B------:R-:W-:-:S11]  /*e060*/  UISETP.NE.AND UP0, UPT, UR5, 0x1, UPT ;  /* 0x000000010500788c */ /* 0x000fd6000bf05270 */
[----:B------:R-:W-:Y:S02]  /*e070*/  @UP0 ULDC.64 UR10, c[0x0][0x9e8] ;  /* 0x00027a00000a0ab9 */ /* 0x000fe40000000a00 */
[----:B------:R-:W-:-:S04]  /*e080*/  UIMAD.WIDE.U32 UR6, UR4, UR10, URZ ;  /* 0x0000000a040672a5 */ /* 0x000fc8000f8e003f */
[----:B------:R-:W-:-:S12]  /*e090*/  @UP0 USHF.R.U32.HI UR4, URZ, UR11, UR7 ;  /* 0x0000000b3f040299 */ /* 0x000fd80008011607 */
.L_x_753:
[----:B------:R-:W-:-:S04]  /*e0a0*/  UIMAD UR4, UR4, UR5, URZ ;  /* 0x00000005040472a4 */ /* 0x000fc8000f8e023f */
[----:B------:R-:W-:-:S04]  /*e0b0*/  UISETP.LT.AND UP0, UPT, UR8, UR4, UPT ;  /* 0x000000040800728c */ /* 0x000fc8000bf01270 */
[----:B------:R-:W-:-:S12]  /*e0c0*/  USEL UR8, UR8, UR4, !UP0 ;  /* 0x0000000408087287 */ /* 0x000fd8000c000000 */
.L_x_751:
[----:B------:R-:W-:Y:S01]  /*e0d0*/  USHF.R.S32.HI UR4, URZ, 0x1f, UR8 ;  /* 0x0000001f3f047899 */ /* 0x000fe20008011408 */
[----:B------:R-:W-:Y:S03]  /*e0e0*/  BSSY B6, `(.L_x_754) ;  /* 0x0000205000067945 */ /* 0x000fe60003800000 */
[----:B------:R-:W-:-:S04]  /*e0f0*/  ULEA.HI UR4, UR4, UR8, URZ, 0x7 ;  /* 0x0000000804047291 */ /* 0x000fc8000f8f383f */
[----:B------:R-:W-:-:S04]  /*e100*/  USHF.R.S32.HI UR4, URZ, 0x7, UR4 ;  /* 0x000000073f047899 */ /* 0x000fc80008011404 */
[----:B------:R-:W-:-:S04]  /*e110*/  UISETP.LT.AND UP0, UPT, URZ, UR4, UPT ;  /* 0x000000043f00728c */ /* 0x000fc8000bf01270 */
[----:B------:R-:W-:-:S04]  /*e120*/  USEL UR44, URZ, UR4, !UP0 ;  /* 0x000000043f2c7287 */ /* 0x000fc8000c000000 */
[----:B------:R-:W-:-:S06]  /*e130*/  UISETP.GT.AND UP0, UPT, UR45, UR44, UPT ;  /* 0x0000002c2d00728c */ /* 0x000fcc000bf04270 */
[----:B------:R-:W-:-:S13]  /*e140*/  PLOP3.LUT P0, PT, PT, PT, UP0, 0x80, 0x0 ;  /* 0x000000000000781c */ /* 0x000fda0003f0f008 */
[----:B------:R-:W-:Y:S05]  /*e150*/  @P0 BRA `(.L_x_755) ;  /* 0x0000000000400947 */ /* 0x000fea0003800000 */
[----:B------:R-:W-:Y:S01]  /*e160*/  ISETP.NE.AND P0, PT, R23, RZ, PT ;  /* 0x000000ff1700720c */ /* 0x000fe20003f05270 */
[----:B------:R-:W-:-:S12]  /*e170*/  IMAD.MOV.U32 R13, RZ, RZ, R22 ;  /* 0x000000ffff0d7224 */ /* 0x000fd800078e0016 */
[----:B------:R-:W-:Y:S05]  /*e180*/  @P0 BRA `(.L_x_756) ;  /* 0x0000001c00e80947 */ /* 0x000fea0003800000 */
[----:B------:R-:W1:Y:S01]  /*e190*/  S2R R7, SR_LANEID ;  /* 0x0000000000077919 */ /* 0x000e620000000000 */
[----:B------:R-:W-:Y:S01]  /*e1a0*/  VOTEU.ANY UR4, UPT, PT ;  /* 0x0000000000047886 */ /* 0x000fe200038e0100 */
[----:B------:R-:W2:Y:S01]  /*e1b0*/  LDC.64 R2, c[0x0][0xdf0] ;  /* 0x00037c00ff027b82 */ /* 0x000ea20000000a00 */
[----:B------:R-:W1:Y:S08]  /*e1c0*/  FLO.U32 R0, UR4 ;  /* 0x0000000400007d00 */ /* 0x000e7000080e0000 */
[----:B------:R-:W2:Y:S01]  /*e1d0*/  POPC R5, UR4 ;  /* 0x0000000400057d09 */ /* 0x000ea20008000000 */
[----:B-1----:R-:W-:-:S13]  /*e1e0*/  ISETP.EQ.U32.AND P0, PT, R0, R7, PT ;  /* 0x000000070000720c */ /* 0x002fda0003f02070 */
[----:B--2---:R-:W2:Y:S01]  /*e1f0*/  @P0 ATOMG.E.ADD.STRONG.GPU PT, R3, desc[UR50][R2.64], R5 ;  /* 0x00000005020309a8 */ /* 0x004ea200081ee1f2 */
[----:B------:R-:W1:Y:S02]  /*e200*/  S2R R4, SR_LTMASK ;  /* 0x0000000000047919 */ /* 0x000e640000003900 */
[----:B-1----:R-:W-:-:S04]  /*e210*/  LOP3.LUT R4, R4, UR4, RZ, 0xc0, !PT ;  /* 0x0000000404047c12 */ /* 0x002fc8000f8ec0ff */
[----:B------:R-:W1:Y:S01]  /*e220*/  POPC R13, R4 ;  /* 0x00000004000d7309 */ /* 0x000e620000000000 */
[----:B--2---:R-:W1:Y:S02]  /*e230*/  SHFL.IDX PT, R0, R3, R0, 0x1f ;  /* 0x00001f0003007589 */ /* 0x004e6400000e0000 */
[----:B-1----:R-:W-:Y:S01]  /*e240*/  IADD3 R13, R0, UR46, R13 ;  /* 0x0000002e000d7c10 */ /* 0x002fe2000fffe00d */
[----:B------:R-:W-:Y:S06]  /*e250*/  BRA `(.L_x_756) ;  /* 0x0000001c00b47947 */ /* 0x000fec0003800000 */
.L_x_755:
[----:B------:R-:W1:Y:S01]  /*e260*/  S2UR UR4, SR_CgaCtaId ;  /* 0x00000000000479c3 */ /* 0x000e620000008800 */
[----:B------:R-:W-:Y:S02]  /*e270*/  UMOV UR39, 0x400 ;  /* 0x0000040000277882 */ /* 0x000fe40000000000 */
[----:B-1----:R-:W-:-:S04]  /*e280*/  ULEA UR39, UR4, UR39, 0x18 ;  /* 0x0000002704277291 */ /* 0x002fc8000f8ec03f */
[----:B------:R-:W-:-:S04]  /*e290*/  UIADD3 UR4, UR39, 0xe400, URZ ;  /* 0x0000e40027047890 */ /* 0x000fc8000fffe03f */
[----:B------:R-:W-:-:S06]  /*e2a0*/  ULOP3.LUT UP0, URZ, UR4, 0x3ff, URZ, 0xc0, !UPT ;  /* 0x000003ff043f7892 */ /* 0x000fcc000f80c03f */
[----:B------:R-:W-:-:S13]  /*e2b0*/  PLOP3.LUT P0, PT, PT, PT, UP0, 0x80, 0x0 ;  /* 0x000000000000781c */ /* 0x000fda0003f0f008 */
[----:B------:R-:W-:Y:S05]  /*e2c0*/  @!P0 BRA `(.L_x_757) ;  /* 0x0000000000408947 */ /* 0x000fea0003800000 */
[----:B------:R-:W-:Y:S01]  /*e2d0*/  MOV R2, 0x0 ;  /* 0x0000000000027802 */ /* 0x000fe20000000f00 */
[----:B------:R-:W-:Y:S01]  /*e2e0*/  ULDC.64 UR4, c[0x4][0xa8] ;  /* 0x01002a0000047ab9 */ /* 0x000fe20000000a00 */
[----:B------:R-:W-:Y:S01]  /*e2f0*/  ULDC.64 UR6, c[0x4][0xb0] ;  /* 0x01002c0000067ab9 */ /* 0x000fe20000000a00 */
[----:B------:R-:W-:Y:S02]  /*e300*/  IMAD.U32 R4, RZ, RZ, UR4 ;  /* 0x00000004ff047e24 */ /* 0x000fe4000f8e00ff */
[----:B------:R-:W-:Y:S01]  /*e310*/  IMAD.U32 R5, RZ, RZ, UR5 ;  /* 0x00000005ff057e24 */ /* 0x000fe2000f8e00ff */
[----:B------:R-:W1:Y:S01]  /*e320*/  LDC.64 R2, c[0x4][R2] ;  /* 0x0100000002027b82 */ /* 0x000e620000000a00 */
[----:B------:R-:W-:Y:S01]  /*e330*/  ULDC.64 UR4, c[0x4][0x8] ;  /* 0x0100020000047ab9 */ /* 0x000fe20000000a00 */
        /* <DEDUP_REMOVED lines=9> */
.L_x_757:
[----:B------:R-:W-:-:S04]  /*e3d0*/  UIADD3 UR4, UR39, 0x400, URZ ;  /* 0x0000040027047890 */ /* 0x000fc8000fffe03f */
[----:B------:R-:W-:-:S06]  /*e3e0*/  ULOP3.LUT UP0, URZ, UR4, 0x3ff, URZ, 0xc0, !UPT ;  /* 0x000003ff043f7892 */ /* 0x000fcc000f80c03f */
[----:B------:R-:W-:-:S13]  /*e3f0*/  PLOP3.LUT P0, PT, PT, PT, UP0, 0x80, 0x0 ;  /* 0x000000000000781c */ /* 0x000fda0003f0f008 */
[----:B------:R-:W-:Y:S05]  /*e400*/  @!P0 BRA `(.L_x_758) ;  /* 0x00000000007c8947 */ /* 0x000fea0003800000 */
        /* <DEDUP_REMOVED lines=16> */
.L_x_759:
[----:B------:R1:W2:Y:S01]  /*e510*/  LDC.64 R2, c[0x4][R24] ;  /* 0x0100000018027b82 */ /* 0x0002a20000000a00 */
[----:B------:R-:W-:Y:S01]  /*e520*/  ULDC.64 UR4, c[0x4][0xa8] ;  /* 0x01002a0000047ab9 */ /* 0x000fe20000000a00 */
[----:B------:R-:W-:Y:S01]  /*e530*/  ULDC.64 UR6, c[0x4][0xb0] ;  /* 0x01002c0000067ab9 */ /* 0x000fe20000000a00 */
[----:B------:R-:W-:Y:S02]  /*e540*/  IMAD.U32 R4, RZ, RZ, UR4 ;  /* 0x00000004ff047e24 */ /* 0x000fe4000f8e00ff */
        /* <DEDUP_REMOVED lines=11> */
.L_x_758:
[----:B------:R-:W-:Y:S01]  /*e600*/  ULDC.64 UR4, c[0x0][0x9f8] ;  /* 0x00027e0000047ab9 */ /* 0x000fe20000000a00 */
[----:B------:R-:W-:Y:S01]  /*e610*/  IMAD.U32 R5, RZ, RZ, UR43 ;  /* 0x0000002bff057e24 */ /* 0x000fe2000f8e00ff */
[----:B------:R-:W-:Y:S01]  /*e620*/  ISETP.NE.U32.AND P0, PT, RZ, UR4, PT ;  /* 0x00000004ff007c0c */ /* 0x000fe2000bf05070 */
[----:B------:R-:W-:-:S03]  /*e630*/  IMAD.U32 R0, RZ, RZ, UR43 ;  /* 0x0000002bff007e24 */ /* 0x000fc6000f8e00ff */
[----:B------:R-:W-:-:S13]  /*e640*/  ISETP.NE.AND.EX P0, PT, RZ, UR5, PT, P0 ;  /* 0x00000005ff007c0c */ /* 0x000fda000bf05300 */
[----:B------:R-:W1:Y:S02]  /*e650*/  @P0 LDC.64 R2, c[0x0][0x9f8] ;  /* 0x00027e00ff020b82 */ /* 0x000e640000000a00 */
[----:B-1----:R-:W-:-:S06]  /*e660*/  @P0 IMAD.WIDE R4, R5, 0x4, R2 ;  /* 0x0000000405040825 */ /* 0x002fcc00078e0202 */
[----:B------:R-:W1:Y:S01]  /*e670*/  LDC R2, c[0x0][0x428] ;  /* 0x00010a00ff027b82 */ /* 0x000e620000000800 */
[----:B------:R2:W3:Y:S01]  /*e680*/  @P0 LDG.E R0, desc[UR50][R4.64] ;  /* 0x0000003204000981 */ /* 0x0004e2000c1e1900 */
[----:B------:R-:W-:Y:S01]  /*e690*/  ISETP.NE.AND P1, PT, R23, RZ, PT ;  /* 0x000000ff1700720c */ /* 0x000fe20003f25270 */
[----:B------:R-:W-:Y:S01]  /*e6a0*/  UMOV UR40, URZ ;  /* 0x0000003f00287c82 */ /* 0x000fe20008000000 */
[----:B------:R-:W-:Y:S01]  /*e6b0*/  UMOV UR6, 0xffffffff ;  /* 0xffffffff00067882 */ /* 0x000fe20000000000 */
[----:B------:R-:W-:-:S04]  /*e6c0*/  IMAD.U32 R7, RZ, RZ, UR45 ;  /* 0x0000002dff077e24 */ /* 0x000fc8000f8e00ff */
[----:B------:R-:W-:-:S06]  /*e6d0*/  VIADD R7, R7, 0xffffffff ;  /* 0xffffffff07077836 */ /* 0x000fcc0000000000 */
[----:B------:R-:W-:-:S05]  /*e6e0*/  VOTEU.ALL UP1, P1 ;  /* 0x00000000003f7886 */ /* 0x000fca0000820000 */
[----:B------:R-:W-:Y:S01]  /*e6f0*/  @!UP1 UIADD3 UR4, UP0, UR48, 0x270, URZ ;  /* 0x0000027030049890 */ /* 0x000fe2000ff1e03f */
[----:B-1----:R-:W-:Y:S02]  /*e700*/  ISETP.NE.AND P2, PT, R2, 0x1, PT ;  /* 0x000000010200780c */ /* 0x002fe40003f45270 */
[----:B------:R-:W1:Y:S01]  /*e710*/  LDC.64 R2, c[0x0][0x3f8] ;  /* 0x0000fe00ff027b82 */ /* 0x000e620000000a00 */
[----:B------:R-:W-:-:S09]  /*e720*/  @!UP1 UIADD3.X UR5, URZ, UR49, URZ, UP0, !UPT ;  /* 0x000000313f059290 */ /* 0x000fd200087fe43f */
[----:B------:R4:W-:Y:S01]  /*e730*/  @!UP1 UTMAPF.L2.4D [UR40], [UR4] ;  /* 0x00000028040095b8 */ /* 0x0009e20008018000 */
[----:B------:R-:W2:Y:S08]  /*e740*/  @P2 LDC R6, c[0x0][0x42c] ;  /* 0x00010b00ff062b82 */ /* 0x000eb00000000800 */
[----:B------:R-:W5:Y:S01]  /*e750*/  @P2 LDC R9, c[0x0][0x430] ;  /* 0x00010c00ff092b82 */ /* 0x000f620000000800 */
[----:B-1----:R-:W-:-:S04]  /*e760*/  ISETP.NE.U32.AND P0, PT, R2, RZ, PT ;  /* 0x000000ff0200720c */ /* 0x002fc80003f05070 */
[----:B------:R-:W-:Y:S01]  /*e770*/  ISETP.NE.AND.EX P0, PT, R3, RZ, PT, P0 ;  /* 0x000000ff0300720c */ /* 0x000fe20003f05300 */
[----:B--2---:R-:W-:-:S04]  /*e780*/  @P2 IMAD.HI.U32 R4, R6, UR42, RZ ;  /* 0x0000002a06042c27 */ /* 0x004fc8000f8e00ff */
[----:B------:R-:W-:Y:S01]  /*e790*/  IMAD.U32 R6, RZ, RZ, UR42 ;  /* 0x0000002aff067e24 */ /* 0x000fe2000f8e00ff */
[----:B-----5:R-:W-:Y:S02]  /*e7a0*/  @P2 SHF.R.U32.HI R6, RZ, R9, R4 ;  /* 0x00000009ff062219 */ /* 0x020fe40000011604 */
[----:B---3--:R-:W-:Y:S01]  /*e7b0*/  SEL R9, R0, RZ, !P0 ;  /* 0x000000ff00097207 */ /* 0x008fe20004000000 */
[----:B----4-:R-:W-:Y:S06]  /*e7c0*/  BRA.DIV UR6, `(.L_x_760) ;  /* 0x0000002206307947 */ /* 0x010fec000b800000 */
.L_x_811:
[----:B------:R-:W-:Y:S01]  /*e7d0*/  UMOV UR4, 0xffffffff ;  /* 0xffffffff00047882 */ /* 0x000fe20000000000 */
[----:B------:R-:W-:Y:S02]  /*e7e0*/  SHF.R.S32.HI R8, RZ, 0x1f, R0 ;  /* 0x0000001fff087819 */ /* 0x000fe40000011400 */
[----:B------:R-:W-:Y:S05]  /*e7f0*/  BRA.DIV UR4, `(.L_x_761) ;  /* 0x0000002204447947 */ /* 0x000fea000b800000 */
[----:B------:R-:W-:-:S13]  /*e800*/  ELECT P6, URZ, PT ;  /* 0x00000000003f782f */ /* 0x000fda00038c0000 */
.L_x_814:
[----:B------:R-:W-:Y:S05]  /*e810*/  @!P6 BRA `(.L_x_762) ;  /* 0x0000000000bce947 */ /* 0x000fea0003800000 */
[----:B------:R-:W-:Y:S01]  /*e820*/  LEA R13, R19, UR39, 0x3 ;  /* 0x00000027130d7c11 */ /* 0x000fe2000f8e18ff */
[----:B------:R-:W-:Y:S01]  /*e830*/  IMAD.MOV.U32 R9, RZ, RZ, R0 ;  /* 0x000000ffff097224 */ /* 0x000fe200078e0000 */
[----:B------:R-:W-:Y:S01]  /*e840*/  SHF.L.U32 R12, R18, 0x1f, RZ ;  /* 0x0000001f120c7819 */ /* 0x000fe200000006ff */
        /* <DEDUP_REMOVED lines=19> */
.L_x_763:
[----:B------:R-:W2:Y:S01]  /*e980*/  SYNCS.PHASECHK.TRANS64.TRYWAIT P2, [R13+URZ+0x16840], R12 ;  /* 0x0168400c0d0075a7 */ /* 0x000ea2000804017f */
[----:B------:R-:W-:Y:S01]  /*e990*/  ISETP.NE.AND P3, PT, R17, RZ, PT ;  /* 0x000000ff1100720c */ /* 0x000fe20003f65270 */
[----:B--2---:R-:W-:-:S12]  /*e9a0*/  @!P2 BRA `(.L_x_764) ;  /* 0x0000001c00f8a947 */ /* 0x004fd80003800000 */
.L_x_815:
[----:B------:R-:W-:Y:S05]  /*e9b0*/  @P3 BRA `(.L_x_765) ;  /* 0x0000000000143947 */ /* 0x000fea0003800000 */
[----:B------:R-:W-:Y:S01]  /*e9c0*/  ISETP.NE.AND P2, PT, R23, RZ, PT ;  /* 0x000000ff1700720c */ /* 0x000fe20003f45270 */
[----:B-1----:R-:W-:-:S04]  /*e9d0*/  IMAD.MOV.U32 R4, RZ, RZ, 0x4000 ;  /* 0x00004000ff047424 */ /* 0x002fc800078e00ff */
[----:B------:R3:W-:Y:S08]  /*e9e0*/  SYNCS.ARRIVE.TRANS64 RZ, [R13+URZ+0x16830], R4 ;  /* 0x016830040dff79a7 */ /* 0x0007f0000800003f */
[----:B------:R-:W-:Y:S05]  /*e9f0*/  @!P2 BRA `(.L_x_765) ;  /* 0x000000000004a947 */ /* 0x000fea0003800000 */
[----:B------:R-:W-:Y:S01]  /*ea00*/  BPT.TRAP 0x1 ;  /* 0x000000040000795c */ /* 0x000fe20000300000 */
.L_x_765:
        /* <DEDUP_REMOVED lines=10> */
[----:B------:R-:W-:Y:S02]  /*eab0*/  ULEA UR8, UR8, UR39, 0xe ;  /* 0x0000002708087291 */ /* 0x000fe4000f8e703f */
[----:B------:R-:W-:Y:S02]  /*eac0*/  USHF.L.U32 UR11, UR11, 0x7, URZ ;  /* 0x000000070b0b7899 */ /* 0x000fe4000800063f */
[----:B------:R-:W-:Y:S02]  /*ead0*/  UIADD3 UR9, UR9, 0x16830, URZ ;  /* 0x0001683009097890 */ /* 0x000fe4000fffe03f */
[----:B------:R-:W-:-:S09]  /*eae0*/  UIADD3 UR8, UR8, 0xe400, URZ ;  /* 0x0000e40008087890 */ /* 0x000fd2000fffe03f */
[----:B------:R4:W-:Y:S02]  /*eaf0*/  UTMALDG.4D [UR8], [UR4], desc[UR6] ;  /* 0x00000608040075b4 */ /* 0x0009e40008019000 */
[----:B----4-:R-:W-:Y:S01]  /*eb00*/  NOP ;  /* 0x0000000000007918 */ /* 0x010fe20000000000 */
.L_x_762:
[----:B------:R-:W-:Y:S05]  /*eb10*/  WARPSYNC.ALL ;  /* 0x0000000000007948 */ /* 0x000fea0003800000 */
[----:B------:R-:W-:Y:S01]  /*eb20*/  BAR.SYNC.DEFER_BLOCKING 0x8, 0x1a0 ;  /* 0x0206800000007b1d */ /* 0x000fe20000010000 */
[----:B------:R-:W-:Y:S01]  /*eb30*/  ELECT P2, URZ, PT ;  /* 0x00000000003f782f */ /* 0x000fe20003840000 */
[----:B------:R-:W-:Y:S02]  /*eb40*/  UIADD3 UR47, UR47, 0x1, URZ ;  /* 0x000000012f2f7890 */ /* 0x000fe4000fffe03f */
[----:B------:R-:W-:Y:S02]  /*eb50*/  UIADD3 UR6, UP0, UR48, 0x270, URZ ;  /* 0x0000027030067890 */ /* 0x000fe4000ff1e03f */
[----:B------:R-:W-:-:S02]  /*eb60*/  ULEA.HI UR4, UR47, UR47, URZ, 0x1 ;  /* 0x0000002f2f047291 */ /* 0x000fc4000f8f083f */
[----:B------:R-:W-:Y:S02]  /*eb70*/  UIADD3 UR8, UR39, 0x8400, URZ ;  /* 0x0000840027087890 */ /* 0x000fe4000fffe03f */
[----:B------:R-:W-:Y:S02]  /*eb80*/  ULOP3.LUT UR4, UR4, 0xfffffffe, URZ, 0xc0, !UPT ;  /* 0xfffffffe04047892 */ /* 0x000fe4000f8ec03f */
[----:B------:R-:W-:Y:S02]  /*eb90*/  UIADD3 UR9, UR39, 0x16800, URZ ;  /* 0x0001680027097890 */ /* 0x000fe4000fffe03f */
[----:B-1-3--:R-:W-:Y:S01]  /*eba0*/  @P2 IMAD.MOV.U32 R4, RZ, RZ, 0x6000 ;  /* 0x00006000ff042424 */ /* 0x00afe200078e00ff */
[----:B------:R-:W-:Y:S02]  /*ebb0*/  UIADD3 UR4, UR47, -UR4, URZ ;  /* 0x800000042f047290 */ /* 0x000fe4000fffe03f */
[----:B------:R-:W-:Y:S01]  /*ebc0*/  UIADD3.X UR7, URZ, UR49, URZ, UP0, !UPT ;  /* 0x000000313f077290 */ /* 0x000fe200087fe43f */
[----:B------:R-:W-:Y:S01]  /*ebd0*/  UMOV UR11, UR41 ;  /* 0x00000029000b7c82 */ /* 0x000fe20008000000 */
[----:B------:R-:W-:Y:S01]  /*ebe0*/  UMOV UR12, UR42 ;  /* 0x0000002a000c7c82 */ /* 0x000fe20008000000 */
[----:B------:R-:W-:Y:S01]  /*ebf0*/  UMOV UR13, UR43 ;  /* 0x0000002b000d7c82 */ /* 0x000fe20008000000 */
[----:B------:R-:W-:Y:S01]  /*ec00*/  UMOV UR5, 0x12f00000 ;  /* 0x12f0000000057882 */ /* 0x000fe20000000000 */
[----:B------:R-:W-:Y:S01]  /*ec10*/  UMOV UR10, URZ ;  /* 0x0000003f000a7c82 */ /* 0x000fe20008000000 */
[----:B------:R1:W-:Y:S02]  /*ec20*/  @P2 SYNCS.ARRIVE.TRANS64 RZ, [UR39+0x16800], R4 ;  /* 0x01680004ffff29a7 */ /* 0x0003e40008000027 */
[----:B-1----:R-:W-:Y:S01]  /*ec30*/  IMAD.U32 R4, RZ, RZ, UR4 ;  /* 0x00000004ff047e24 */ /* 0x002fe2000f8e00ff */
[----:B------:R-:W-:-:S02]  /*ec40*/  UMOV UR4, 0x0 ;  /* 0x0000000000047882 */ /* 0x000fc40000000000 */
[----:B------:R1:W-:Y:S02]  /*ec50*/  UTMALDG.4D [UR8], [UR6], desc[UR4] ;  /* 0x00000408060075b4 */ /* 0x0003e40008019000 */
[----:B------:R-:W-:-:S04]  /*ec60*/  SHF.L.U32 R4, R4, 0x1f, RZ ;  /* 0x0000001f04047819 */ /* 0x000fc800000006ff */
[----:B------:R-:W3:Y:S02]  /*ec70*/  SYNCS.PHASECHK.TRANS64.TRYWAIT P2, [UR39+0x16820], R4 ;  /* 0x01682004ff0075a7 */ /* 0x000ee40008040167 */
[----:B-1-3--:R-:W-:Y:S05]  /*ec80*/  @!P2 BRA `(.L_x_766) ;  /* 0x0000001c0054a947 */ /* 0x00afea0003800000 */
.L_x_816:
[----:B------:R-:W-:-:S04]  /*ec90*/  UIADD3 UR4, UR45, -0x2, URZ ;  /* 0xfffffffe2d047890 */ /* 0x000fc8000fffe03f */
[----:B------:R-:W-:-:S06]  /*eca0*/  UISETP.GE.AND UP0, UPT, UR4, UR44, UPT ;  /* 0x0000002c0400728c */ /* 0x000fcc000bf06270 */
[----:B------:R-:W-:-:S13]  /*ecb0*/  PLOP3.LUT P2, PT, PT, PT, UP0, 0x80, 0x0 ;  /* 0x000000000000781c */ /* 0x000fda0003f4f008 */
[----:B------:R-:W-:Y:S05]  /*ecc0*/  @!P2 BRA `(.L_x_767) ;  /* 0x00000010004ca947 */ /* 0x000fea0003800000 */
[----:B-1----:R-:W-:Y:S01]  /*ecd0*/  IMAD R5, RZ, RZ, -UR45 ;  /* 0x8000002dff057e24 */ /* 0x002fe2000f8e02ff */
[----:B------:R-:W-:Y:S01]  /*ece0*/  LOP3.LUT R10, RZ, UR44, RZ, 0x33, !PT ;  /* 0x0000002cff0a7c12 */ /* 0x000fe2000f8e33ff */
[----:B------:R-:W-:Y:S01]  /*ecf0*/  IMAD.U32 R11, RZ, RZ, UR4 ;  /* 0x00000004ff0b7e24 */ /* 0x000fe2000f8e00ff */
[----:B------:R-:W-:Y:S02]  /*ed00*/  ULDC.64 UR36, c[0x0][0x408] ;  /* 0x0001020000247ab9 */ /* 0x000fe40000000a00 */
[----:B------:R-:W-:-:S05]  /*ed10*/  VIADDMNMX R10, R5, 0x1, R10, !PT ;  /* 0x00000001050a7846 */ /* 0x000fca000780010a */
[----:B------:R-:W-:-:S05]  /*ed20*/  VIADD R4, R10, UR45 ;  /* 0x0000002d0a047c36 */ /* 0x000fca0008000000 */
[----:B------:R-:W-:-:S04]  /*ed30*/  LOP3.LUT R4, R4, 0x1, RZ, 0xc0, !PT ;  /* 0x0000000104047812 */ /* 0x000fc800078ec0ff */
[----:B------:R-:W-:-:S13]  /*ed40*/  ISETP.NE.U32.AND P2, PT, R4, 0x1, PT ;  /* 0x000000010400780c */ /* 0x000fda0003f45070 */
[----:B------:R-:W-:Y:S05]  /*ed50*/  @P2 BRA `(.L_x_768) ;  /* 0x0000000400602947 */ /* 0x000fea0003800000 */
[----:B--2---:R-:W-:Y:S01]  /*ed60*/  VIADD R12, R19, 0x1 ;  /* 0x00000001130c7836 */ /* 0x004fe20000000000 */
        /* <DEDUP_REMOVED lines=26> */
.L_x_771:
[----:B-1----:R-:W-:Y:S02]  /*ef10*/  LEA R3, R12, UR39, 0x3 ;  /* 0x000000270c037c11 */ /* 0x002fe4000f8e18ff */
[----:B------:R-:W-:Y:S02]  /*ef20*/  SHF.L.U32 R2, R13, 0x1f, RZ ;  /* 0x0000001f0d027819 */ /* 0x000fe400000006ff */
[----:B------:R-:W-:Y:S02]  /*ef30*/  ISETP.NE.AND P2, PT, R17, RZ, PT ;  /* 0x000000ff1100720c */ /* 0x000fe40003f45270 */
[----:B------:R-:W1:Y:S02]  /*ef40*/  SYNCS.PHASECHK.TRANS64.TRYWAIT P3, [R3+URZ+0x16840], R2 ;  /* 0x01684002030075a7 */ /* 0x000e64000806017f */
[----:B-1----:R-:W-:Y:S09]  /*ef50*/  @!P3 BRA `(.L_x_772) ;  /* 0x0000001800b8b947 */ /* 0x002ff20003800000 */
.L_x_817:
[----:B------:R-:W-:Y:S05]  /*ef60*/  @P2 BRA `(.L_x_773) ;  /* 0x0000000000142947 */ /* 0x000fea0003800000 */
[----:B------:R-:W-:Y:S01]  /*ef70*/  ISETP.NE.AND P3, PT, R23, RZ, PT ;  /* 0x000000ff1700720c */ /* 0x000fe20003f65270 */
[----:B-1----:R-:W-:-:S04]  /*ef80*/  IMAD.MOV.U32 R2, RZ, RZ, 0x4000 ;  /* 0x00004000ff027424 */ /* 0x002fc800078e00ff */
[----:B------:R2:W-:Y:S08]  /*ef90*/  SYNCS.ARRIVE.TRANS64 RZ, [R3+URZ+0x16830], R2 ;  /* 0x0168300203ff79a7 */ /* 0x0005f0000800003f */
[----:B------:R-:W-:Y:S05]  /*efa0*/  @!P3 BRA `(.L_x_773) ;  /* 0x000000000004b947 */ /* 0x000fea0003800000 */
[----:B------:R-:W-:Y:S01]  /*efb0*/  BPT.TRAP 0x1 ;  /* 0x000000040000795c */ /* 0x000fe20000300000 */
.L_x_773:
[----:B------:R-:W-:Y:S01]  /*efc0*/  R2UR UR8, R12 ;  /* 0x000000000c0872ca */ /* 0x000fe200000e0000 */
[----:B------:R-:W-:Y:S01]  /*efd0*/  UIADD3 UR6, UP0, UR48, 0x370, URZ ;  /* 0x0000037030067890 */ /* 0x000fe2000ff1e03f */
[----:B------:R-:W-:Y:S01]  /*efe0*/  R2UR UR9, R3 ;  /* 0x00000000030972ca */ /* 0x000fe200000e0000 */
[----:B------:R-:W-:Y:S01]  /*eff0*/  UIADD3 UR4, UR39, 0x16800, URZ ;  /* 0x0001680027047890 */ /* 0x000fe2000fffe03f */
[----:B------:R-:W-:Y:S01]  /*f000*/  R2UR UR11, R11 ;  /* 0x000000000b0b72ca */ /* 0x000fe200000e0000 */
[----:B------:R-:W-:Y:S01]  /*f010*/  UIADD3.X UR7, URZ, UR49, URZ, UP0, !UPT ;  /* 0x000000313f077290 */ /* 0x000fe200087fe43f */
[----:B------:R-:W-:Y:S01]  /*f020*/  R2UR UR12, R6 ;  /* 0x00000000060c72ca */ /* 0x000fe200000e0000 */
[----:B------:R-:W-:Y:S01]  /*f030*/  UMOV UR14, 0x0 ;  /* 0x00000000000e7882 */ /* 0x000fe20000000000 */
[----:B-----5:R-:W-:Y:S01]  /*f040*/  R2UR UR13, R4 ;  /* 0x00000000040d72ca */ /* 0x020fe200000e0000 */
[----:B------:R-:W-:Y:S01]  /*f050*/  UMOV UR15, 0x14f00000 ;  /* 0x14f00000000f7882 */ /* 0x000fe20000000000 */
[----:B-12---:R-:W-:Y:S01]  /*f060*/  SHF.L.U32 R3, R18, 0x1f, RZ ;  /* 0x0000001f12037819 */ /* 0x006fe200000006ff */
[----:B------:R-:W-:Y:S01]  /*f070*/  UMOV UR10, URZ ;  /* 0x0000003f000a7c82 */ /* 0x000fe20008000000 */
[----:B------:R-:W-:Y:S01]  /*f080*/  LEA R2, R19, UR4, 0x3 ;  /* 0x0000000413027c11 */ /* 0x000fe2000f8e18ff */
[----:B------:R-:W-:-:S02]  /*f090*/  ULEA UR8, UR8, UR39, 0xe ;  /* 0x0000002708087291 */ /* 0x000fc4000f8e703f */
[----:B------:R-:W-:Y:S02]  /*f0a0*/  UIADD3 UR9, UR9, 0x16830, URZ ;  /* 0x0001683009097890 */ /* 0x000fe4000fffe03f */
[----:B------:R-:W-:Y:S02]  /*f0b0*/  USHF.L.U32 UR11, UR11, 0x7, URZ ;  /* 0x000000070b0b7899 */ /* 0x000fe4000800063f */
[----:B------:R-:W-:-:S09]  /*f0c0*/  UIADD3 UR8, UR8, 0xe400, URZ ;  /* 0x0000e40008087890 */ /* 0x000fd2000fffe03f */
[----:B------:R1:W-:Y:S01]  /*f0d0*/  UTMALDG.4D [UR8], [UR6], desc[UR14] ;  /* 0x00000e08060075b4 */ /* 0x0003e20008019000 */
[----:B------:R-:W2:Y:S02]  /*f0e0*/  SYNCS.PHASECHK.TRANS64.TRYWAIT P3, [R2+URZ+0x60], R3 ;  /* 0x00006003020075a7 */ /* 0x000ea4000806017f */
[----:B-12---:R-:W-:Y:S05]  /*f0f0*/  @!P3 BRA `(.L_x_774) ;  /* 0x000000180064b947 */ /* 0x006fea0003800000 */
.L_x_818:
[----:B------:R-:W-:Y:S05]  /*f100*/  @P2 BRA `(.L_x_775) ;  /* 0x0000000000182947 */ /* 0x000fea0003800000 */
[----:B------:R-:W-:Y:S01]  /*f110*/  ISETP.NE.AND P2, PT, R23, RZ, PT ;  /* 0x000000ff1700720c */ /* 0x000fe20003f45270 */
[----:B-1----:R-:W-:Y:S01]  /*f120*/  IMAD.MOV.U32 R3, RZ, RZ, 0x4000 ;  /* 0x00004000ff037424 */ /* 0x002fe200078e00ff */
[----:B------:R-:W-:-:S04]  /*f130*/  LEA R2, R19, UR39, 0x3 ;  /* 0x0000002713027c11 */ /* 0x000fc8000f8e18ff */
[----:B------:R2:W-:Y:S07]  /*f140*/  SYNCS.ARRIVE.TRANS64 RZ, [R2+URZ+0x16850], R3 ;  /* 0x0168500302ff79a7 */ /* 0x0005ee000800003f */
[----:B------:R-:W-:Y:S05]  /*f150*/  @!P2 BRA `(.L_x_775) ;  /* 0x000000000004a947 */ /* 0x000fea0003800000 */
[----:B------:R-:W-:Y:S01]  /*f160*/  BPT.TRAP 0x1 ;  /* 0x000000040000795c */ /* 0x000fe20000300000 */
.L_x_775:
        /* <DEDUP_REMOVED lines=9> */
[----:B------:R-:W-:Y:S02]  /*f200*/  IMAD.MOV.U32 R9, RZ, RZ, R4 ;  /* 0x000000ffff097224 */ /* 0x000fe400078e0004 */
[----:B------:R-:W-:-:S02]  /*f210*/  IMAD.MOV.U32 R7, RZ, RZ, R11 ;  /* 0x000000ffff077224 */ /* 0x000fc400078e000b */
[----:B------:R-:W-:Y:S02]  /*f220*/  ULEA UR8, UR9, UR39, 0xe ;  /* 0x0000002709087291 */ /* 0x000fe4000f8e703f */
[----:B------:R-:W-:Y:S02]  /*f230*/  ULEA UR9, UR9, UR39, 0x3 ;  /* 0x0000002709097291 */ /* 0x000fe4000f8e183f */
[----:B------:R-:W-:Y:S02]  /*f240*/  USHF.L.U32 UR11, UR11, 0x7, URZ ;  /* 0x000000070b0b7899 */ /* 0x000fe4000800063f */
[----:B------:R-:W-:Y:S02]  /*f250*/  UIADD3 UR8, UR8, 0x400, URZ ;  /* 0x0000040008087890 */ /* 0x000fe4000fffe03f */
[----:B------:R-:W-:-:S09]  /*f260*/  UIADD3 UR9, UR9, 0x16850, URZ ;  /* 0x0001685009097890 */ /* 0x000fd2000fffe03f */
[----:B------:R3:W-:Y:S02]  /*f270*/  UTMALDG.4D [UR8], [UR4], desc[UR6] ;  /* 0x00000608040075b4 */ /* 0x0007e40008019000 */
[----:B---3--:R-:W-:Y:S01]  /*f280*/  NOP ;  /* 0x0000000000007918 */ /* 0x008fe20000000000 */
.L_x_770:
[----:B------:R-:W-:Y:S05]  /*f290*/  BSYNC B0 ;  /* 0x0000000000007941 */ /* 0x000fea0003800000 */
.L_x_769:
[----:B------:R-:W-:Y:S01]  /*f2a0*/  UIADD3 UR4, UR45, -0x3, URZ ;  /* 0xfffffffd2d047890 */ /* 0x000fe2000fffe03f */
[----:B------:R-:W-:Y:S02]  /*f2b0*/  IMAD.MOV.U32 R19, RZ, RZ, R12 ;  /* 0x000000ffff137224 */ /* 0x000fe400078e000c */
[----:B------:R-:W-:-:S03]  /*f2c0*/  IMAD.MOV.U32 R18, RZ, RZ, R13 ;  /* 0x000000ffff127224 */ /* 0x000fc600078e000d */
[----:B------:R-:W-:-:S07]  /*f2d0*/  IMAD.U32 R11, RZ, RZ, UR4 ;  /* 0x00000004ff0b7e24 */ /* 0x000fce000f8e00ff */
.L_x_768:
[----:B------:R-:W-:Y:S01]  /*f2e0*/  ULOP3.LUT UR4, URZ, UR45, URZ, 0x33, !UPT ;  /* 0x0000002d3f047292 */ /* 0x000fe2000f8e333f */
[----:B------:R-:W-:Y:S01]  /*f2f0*/  VIADD R10, R10, 0xfffffffe ;  /* 0xfffffffe0a0a7836 */ /* 0x000fe20000000000 */
[----:B------:R-:W-:Y:S04]  /*f300*/  BSSY B0, `(.L_x_767) ;  /* 0x00000af000007945 */ /* 0x000fe80003800000 */
[----:B------:R-:W-:-:S13]  /*f310*/  ISETP.NE.AND P2, PT, R10, UR4, PT ;  /* 0x000000040a007c0c */ /* 0x000fda000bf45270 */
[----:B------:R-:W-:Y:S05]  /*f320*/  @!P2 BRA `(.L_x_776) ;  /* 0x0000000800b0a947 */ /* 0x000fea0003800000 */
[----:B-12---:R-:W-:-:S07]  /*f330*/  IMAD.MOV.U32 R2, RZ, RZ, R9 ;  /* 0x000000ffff027224 */ /* 0x006fce00078e0009 */
.L_x_791:
[----:B------:R-:W-:Y:S01]  /*f340*/  VIADD R10, R19, 0x1 ;  /* 0x00000001130a7836 */ /* 0x000fe20000000000 */
[----:B------:R-:W-:Y:S05]  /*f350*/  YIELD ;  /* 0x0000000000007946 */ /* 0x000fea0003800000 */
[----:B------:R-:W-:Y:S01]  /*f360*/  ISETP.NE.AND P2, PT, R10, 0x2, PT ;  /* 0x000000020a00780c */ /* 0x000fe20003f45270 */
[----:B------:R-:W-:Y:S03]  /*f370*/  BSSY B1, `(.L_x_777) ;  /* 0x0000050000017945 */ /* 0x000fe60003800000 */
[----:B-12---:R-:W-:-:S02]  /*f380*/  SEL R3, RZ, 0x1, P2 ;  /* 0x00000001ff037807 */ /* 0x006fc40001000000 */
[----:B------:R-:W-:Y:S02]  /*f390*/  SEL R10, R10, RZ, P2 ;  /* 0x000000ff0a0a7207 */ /* 0x000fe40001000000 */
[----:B------:R-:W-:Y:S01]  /*f3a0*/  LOP3.LUT R12, R18, R3, RZ, 0x3c, !PT ;  /* 0x00000003120c7212 */ /* 0x000fe200078e3cff */
[----:B------:R-:W-:Y:S06]  /*f3b0*/  @!P6 BRA `(.L_x_778) ;  /* 0x00000004002ce947 */ /* 0x000fec0003800000 */
[----:B------:R-:W-:Y:S01]  /*f3c0*/  IMAD.MOV.U32 R14, RZ, RZ, R11 ;  /* 0x000000ffff0e7224 */ /* 0x000fe200078e000b */
[----:B------:R-:W-:Y:S06]  /*f3d0*/  @!P0 BRA `(.L_x_779) ;  /* 0x0000000000488947 */ /* 0x000fec0003800000 */
[----:B------:R-:W1:Y:S01]  /*f3e0*/  LDC R14, c[0x0][0x41c] ;  /* 0x00010700ff0e7b82 */ /* 0x000e620000000800 */
[----:B------:R-:W-:Y:S02]  /*f3f0*/  IMAD.MOV.U32 R13, RZ, RZ, R11 ;  /* 0x000000ffff0d7224 */ /* 0x000fe400078e000b */
[----:B------:R-:W-:-:S04]  /*f400*/  IMAD R15, R8, UR36, RZ ;  /* 0x00000024080f7c24 */ /* 0x000fc8000f8e02ff */
[----:B------:R-:W-:Y:S01]  /*f410*/  IMAD R15, R0, UR37, R15 ;  /* 0x00000025000f7c24 */ /* 0x000fe2000f8e020f */
[----:B------:R-:W2:Y:S01]  /*f420*/  LDC.64 R2, c[0x0][0x3f8] ;  /* 0x0000fe00ff027b82 */ /* 0x000ea20000000a00 */
        /* <DEDUP_REMOVED lines=13> */
.L_x_779:
[----:B------:R-:W-:Y:S02]  /*f500*/  LEA R4, R10, UR39, 0x3 ;  /* 0x000000270a047c11 */ /* 0x000fe4000f8e18ff */
[----:B-1----:R-:W-:Y:S02]  /*f510*/  SHF.L.U32 R3, R12, 0x1f, RZ ;  /* 0x0000001f0c037819 */ /* 0x002fe400000006ff */
[----:B------:R-:W-:Y:S02]  /*f520*/  ISETP.NE.AND P2, PT, R17, RZ, PT ;  /* 0x000000ff1100720c */ /* 0x000fe40003f45270 */
[----:B------:R-:W1:Y:S02]  /*f530*/  SYNCS.PHASECHK.TRANS64.TRYWAIT P3, [R4+URZ+0x16840], R3 ;  /* 0x01684003040075a7 */ /* 0x000e64000806017f */
[----:B-1----:R-:W-:Y:S09]  /*f540*/  @!P3 BRA `(.L_x_780) ;  /* 0x000000140064b947 */ /* 0x002ff20003800000 */
.L_x_819:
[----:B------:R-:W-:Y:S05]  /*f550*/  @P2 BRA `(.L_x_781) ;  /* 0x0000000000142947 */ /* 0x000fea0003800000 */
[----:B------:R-:W-:Y:S01]  /*f560*/  ISETP.NE.AND P3, PT, R23, RZ, PT ;  /* 0x000000ff1700720c */ /* 0x000fe20003f65270 */
[----:B-1----:R-:W-:-:S04]  /*f570*/  IMAD.MOV.U32 R3, RZ, RZ, 0x4000 ;  /* 0x00004000ff037424 */ /* 0x002fc800078e00ff */
[----:B------:R2:W-:Y:S08]  /*f580*/  SYNCS.ARRIVE.TRANS64 RZ, [R4+URZ+0x16830], R3 ;  /* 0x0168300304ff79a7 */ /* 0x0005f0000800003f */
[----:B------:R-:W-:Y:S05]  /*f590*/  @!P3 BRA `(.L_x_781) ;  /* 0x000000000004b947 */ /* 0x000fea0003800000 */
[----:B------:R-:W-:Y:S01]  /*f5a0*/  BPT.TRAP 0x1 ;  /* 0x000000040000795c */ /* 0x000fe20000300000 */
.L_x_781:
        /* <DEDUP_REMOVED lines=10> */
[----:B------:R-:W-:Y:S01]  /*f650*/  SHF.L.U32 R18, R18, 0x1f, RZ ;  /* 0x0000001f12127819 */ /* 0x000fe200000006ff */
[----:B------:R-:W-:Y:S01]  /*f660*/  UMOV UR10, URZ ;  /* 0x0000003f000a7c82 */ /* 0x000fe20008000000 */
[----:B-12---:R-:W-:Y:S01]  /*f670*/  LEA R3, R19, UR4, 0x3 ;  /* 0x0000000413037c11 */ /* 0x006fe2000f8e18ff */
[----:B------:R-:W-:-:S02]  /*f680*/  ULEA UR8, UR8, UR39, 0xe ;  /* 0x0000002708087291 */ /* 0x000fc4000f8e703f */
[----:B------:R-:W-:Y:S02]  /*f690*/  UIADD3 UR9, UR9, 0x16830, URZ ;  /* 0x0001683009097890 */ /* 0x000fe4000fffe03f */
[----:B------:R-:W-:Y:S02]  /*f6a0*/  USHF.L.U32 UR11, UR11, 0x7, URZ ;  /* 0x000000070b0b7899 */ /* 0x000fe4000800063f */
[----:B------:R-:W-:-:S09]  /*f6b0*/  UIADD3 UR8, UR8, 0xe400, URZ ;  /* 0x0000e40008087890 */ /* 0x000fd2000fffe03f */
[----:B------:R1:W-:Y:S01]  /*f6c0*/  UTMALDG.4D [UR8], [UR6], desc[UR14] ;  /* 0x00000e08060075b4 */ /* 0x0003e20008019000 */
[----:B------:R-:W2:Y:S02]  /*f6d0*/  SYNCS.PHASECHK.TRANS64.TRYWAIT P3, [R3+URZ+0x60], R18 ;  /* 0x00006012030075a7 */ /* 0x000ea4000806017f */
[----:B-12---:R-:W-:Y:S05]  /*f6e0*/  @!P3 BRA `(.L_x_782) ;  /* 0x000000140010b947 */ /* 0x006fea0003800000 */
.L_x_820:
[----:B------:R-:W-:Y:S05]  /*f6f0*/  @P2 BRA `(.L_x_783) ;  /* 0x0000000000142947 */ /* 0x000fea0003800000 */
[----:B------:R-:W-:Y:S01]  /*f700*/  ISETP.NE.AND P2, PT, R23, RZ, PT ;  /* 0x000000ff1700720c */ /* 0x000fe20003f45270 */
[----:B------:R-:W-:-:S04]  /*f710*/  IMAD.MOV.U32 R4, RZ, RZ, 0x4000 ;  /* 0x00004000ff047424 */ /* 0x000fc800078e00ff */
[----:B------:R2:W-:Y:S08]  /*f720*/  SYNCS.ARRIVE.TRANS64 RZ, [R3+URZ+0x50], R4 ;  /* 0x0000500403ff79a7 */ /* 0x0005f0000800003f */
[----:B------:R-:W-:Y:S05]  /*f730*/  @!P2 BRA `(.L_x_783) ;  /* 0x000000000004a947 */ /* 0x000fea0003800000 */
[----:B------:R-:W-:Y:S01]  /*f740*/  BPT.TRAP 0x1 ;  /* 0x000000040000795c */ /* 0x000fe20000300000 */
.L_x_783:
        /* <DEDUP_REMOVED lines=12> */
[----:B------:R-:W-:Y:S02]  /*f810*/  ULEA UR8, UR8, UR39, 0xe ;  /* 0x0000002708087291 */ /* 0x000fe4000f8e703f */
[----:B------:R-:W-:Y:S02]  /*f820*/  USHF.L.U32 UR11, UR11, 0x7, URZ ;  /* 0x000000070b0b7899 */ /* 0x000fe4000800063f */
[----:B------:R-:W-:Y:S02]  /*f830*/  UIADD3 UR9, UR9, 0x50, URZ ;  /* 0x0000005009097890 */ /* 0x000fe4000fffe03f */
[----:B------:R-:W-:-:S09]  /*f840*/  UIADD3 UR8, UR8, 0x400, URZ ;  /* 0x0000040008087890 */ /* 0x000fd2000fffe03f */
[----:B------:R3:W-:Y:S02]  /*f850*/  UTMALDG.4D [UR8], [UR4], desc[UR6] ;  /* 0x00000608040075b4 */ /* 0x0007e40008019000 */
[----:B---3--:R-:W-:Y:S01]  /*f860*/  NOP ;  /* 0x0000000000007918 */ /* 0x008fe20000000000 */
.L_x_778:
[----:B------:R-:W-:Y:S05]  /*f870*/  BSYNC B1 ;  /* 0x0000000000017941 */ /* 0x000fea0003800000 */
.L_x_777:
[----:B------:R-:W-:Y:S01]  /*f880*/  VIADD R19, R10, 0x1 ;  /* 0x000000010a137836 */ /* 0x000fe20000000000 */
[----:B------:R-:W-:Y:S01]  /*f890*/  BSSY B1, `(.L_x_784) ;  /* 0x0000052000017945 */ /* 0x000fe20003800000 */
[----:B------:R-:W-:-:S03]  /*f8a0*/  VIADD R13, R11, 0xffffffff ;  /* 0xffffffff0b0d7836 */ /* 0x000fc60000000000 */
[----:B------:R-:W-:-:S04]  /*f8b0*/  ISETP.NE.AND P2, PT, R19, 0x2, PT ;  /* 0x000000021300780c */ /* 0x000fc80003f45270 */
[----:B-12---:R-:W-:Y:S02]  /*f8c0*/  SEL R3, RZ, 0x1, P2 ;  /* 0x00000001ff037807 */ /* 0x006fe40001000000 */
        /* <DEDUP_REMOVED lines=9> */
[----:B-1----:R-:W-:-:S13]  /*f960*/  ISETP.NE.AND P2, PT, R14, 0x1, PT ;  /* 0x000000010e00780c */ /* 0x002fda0003f45270 */
[----:B------:R-:W1:Y:S02]  /*f970*/  @P2 LDC.64 R2, c[0x0][0x420] ;  /* 0x00010800ff022b82 */ /* 0x000e640000000a00 */
[----:B-1----:R-:W-:-:S05]  /*f980*/  @P2 IMAD.HI.U32 R2, R13, R2, RZ ;  /* 0x000000020d022227 */ /* 0x002fca00078e00ff */
[----:B------:R-:W-:Y:S02]  /*f990*/  @P2 SHF.R.U32.HI R15, RZ, R3, R2 ;  /* 0x00000003ff0f2219 */ /* 0x000fe40000011602 */
[----:B------:R-:W1:Y:S02]  /*f9a0*/  LDC.64 R2, c[0x0][0x3f8] ;  /* 0x0000fe00ff027b82 */ /* 0x000e640000000a00 */
[--C-:B------:R-:W-:Y:S01]  /*f9b0*/  SHF.R.S32.HI R5, RZ, 0x1f, R15.reuse ;  /* 0x0000001fff057819 */ /* 0x100fe2000001140f */
[----:B------:R-:W-:-:S04]  /*f9c0*/  IMAD.MOV.U32 R4, RZ, RZ, R15 ;  /* 0x000000ffff047224 */ /* 0x000fc800078e000f */
[----:B------:R-:W-:-:S04]  /*f9d0*/  IMAD.WIDE.U32 R4, R0, UR36, R4 ;  /* 0x0000002400047c25 */ /* 0x000fc8000f8e0004 */
[----:B------:R-:W-:Y:S01]  /*f9e0*/  IMAD.IADD R5, R21, 0x1, R5 ;  /* 0x0000000115057824 */ /* 0x000fe200078e0205 */
[----:B-1----:R-:W-:-:S04]  /*f9f0*/  LEA R2, P2, R4, R2, 0x2 ;  /* 0x0000000204027211 */ /* 0x002fc800078410ff */
[----:B------:R-:W-:-:S05]  /*fa00*/  LEA.HI.X R3, R4, R3, R5, 0x2, P2 ;  /* 0x0000000304037211 */ /* 0x000fca00010f1405 */
[----:B------:R1:W5:Y:S01]  /*fa10*/  LDG.E R2, desc[UR50][R2.64] ;  /* 0x0000003202027981 */ /* 0x000362000c1e1900 */
[----:B------:R-:W-:-:S04]  /*fa20*/  IMAD.MOV R4, RZ, RZ, -R15 ;  /* 0x000000ffff047224 */ /* 0x000fc800078e0a0f */
[----:B------:R-:W-:-:S07]  /*fa30*/  IMAD R14, R14, R4, R13 ;  /* 0x000000040e0e7224 */ /* 0x000fce00078e020d */
.L_x_786:
[----:B-1----:R-:W-:Y:S02]  /*fa40*/  LEA R3, R19, UR39, 0x3 ;  /* 0x0000002713037c11 */ /* 0x002fe4000f8e18ff */
[----:B------:R-:W-:Y:S02]  /*fa50*/  SHF.L.U32 R4, R18, 0x1f, RZ ;  /* 0x0000001f12047819 */ /* 0x000fe400000006ff */
[----:B------:R-:W-:Y:S02]  /*fa60*/  ISETP.NE.AND P2, PT, R17, RZ, PT ;  /* 0x000000ff1100720c */ /* 0x000fe40003f45270 */
[----:B------:R-:W1:Y:S02]  /*fa70*/  SYNCS.PHASECHK.TRANS64.TRYWAIT P3, [R3+URZ+0x16840], R4 ;  /* 0x01684004030075a7 */ /* 0x000e64000806017f */
[----:B-1----:R-:W-:Y:S09]  /*fa80*/  @!P3 BRA `(.L_x_787) ;  /* 0x00000010003cb947 */ /* 0x002ff20003800000 */
.L_x_821:
[----:B------:R-:W-:Y:S05]  /*fa90*/  @P2 BRA `(.L_x_788) ;  /* 0x0000000000142947 */ /* 0x000fea0003800000 */
[----:B------:R-:W-:Y:S01]  /*faa0*/  ISETP.NE.AND P3, PT, R23, RZ, PT ;  /* 0x000000ff1700720c */ /* 0x000fe20003f65270 */
[----:B-1----:R-:W-:-:S04]  /*fab0*/  IMAD.MOV.U32 R4, RZ, RZ, 0x4000 ;  /* 0x00004000ff047424 */ /* 0x002fc800078e00ff */
[----:B------:R2:W-:Y:S08]  /*fac0*/  SYNCS.ARRIVE.TRANS64 RZ, [R3+URZ+0x16830], R4 ;  /* 0x0168300403ff79a7 */ /* 0x0005f0000800003f */
[----:B------:R-:W-:Y:S05]  /*fad0*/  @!P3 BRA `(.L_x_788) ;  /* 0x000000000004b947 */ /* 0x000fea0003800000 */
[----:B------:R-:W-:Y:S01]  /*fae0*/  BPT.TRAP 0x1 ;  /* 0x000000040000795c */ /* 0x000fe20000300000 */
.L_x_788:
[----:B------:R-:W-:Y:S01]  /*faf0*/  R2UR UR9, R19 ;  /* 0x00000000130972ca */ /* 0x000fe200000e0000 */
[----:B------:R-:W-:Y:S01]  /*fb00*/  UIADD3 UR4, UR39, 0x16800, URZ ;  /* 0x0001680027047890 */ /* 0x000fe2000fffe03f */
[----:B------:R-:W-:Y:S01]  /*fb10*/  R2UR UR11, R14 ;  /* 0x000000000e0b72ca */ /* 0x000fe200000e0000 */
[----:B------:R-:W-:Y:S01]  /*fb20*/  UIADD3 UR6, UP0, UR48, 0x370, URZ ;  /* 0x0000037030067890 */ /* 0x000fe2000ff1e03f */
[----:B------:R-:W-:Y:S01]  /*fb30*/  R2UR UR12, R6 ;  /* 0x00000000060c72ca */ /* 0x000fe200000e0000 */
[----:B------:R-:W-:Y:S01]  /*fb40*/  UMOV UR14, 0x0 ;  /* 0x00000000000e7882 */ /* 0x000fe20000000000 */
[----:B-----5:R-:W-:Y:S01]  /*fb50*/  R2UR UR13, R2 ;  /* 0x00000000020d72ca */ /* 0x020fe200000e0000 */
[----:B------:R-:W-:Y:S01]  /*fb60*/  UIADD3.X UR7, URZ, UR49, URZ, UP0, !UPT ;  /* 0x000000313f077290 */ /* 0x000fe200087fe43f */
[----:B------:R-:W-:Y:S01]  /*fb70*/  SHF.L.U32 R12, R12, 0x1f, RZ ;  /* 0x0000001f0c0c7819 */ /* 0x000fe200000006ff */
[----:B------:R-:W-:Y:S01]  /*fb80*/  UMOV UR15, 0x14f00000 ;  /* 0x14f00000000f7882 */ /* 0x000fe20000000000 */
[----:B-12---:R-:W-:Y:S01]  /*fb90*/  LEA R3, R10, UR4, 0x3 ;  /* 0x000000040a037c11 */ /* 0x006fe2000f8e18ff */
[----:B------:R-:W-:-:S02]  /*fba0*/  UMOV UR10, URZ ;  /* 0x0000003f000a7c82 */ /* 0x000fc40008000000 */
[----:B------:R-:W-:Y:S02]  /*fbb0*/  ULEA UR8, UR9, UR39, 0xe ;  /* 0x0000002709087291 */ /* 0x000fe4000f8e703f */
[----:B------:R-:W-:Y:S02]  /*fbc0*/  ULEA UR9, UR9, UR4, 0x3 ;  /* 0x0000000409097291 */ /* 0x000fe4000f8e183f */
[----:B------:R-:W-:Y:S02]  /*fbd0*/  USHF.L.U32 UR11, UR11, 0x7, URZ ;  /* 0x000000070b0b7899 */ /* 0x000fe4000800063f */
[----:B------:R-:W-:Y:S02]  /*fbe0*/  UIADD3 UR8, UR8, 0xe400, URZ ;  /* 0x0000e40008087890 */ /* 0x000fe4000fffe03f */
[----:B------:R-:W-:-:S09]  /*fbf0*/  UIADD3 UR9, UR9, 0x30, URZ ;  /* 0x0000003009097890 */ /* 0x000fd2000fffe03f */
[----:B------:R1:W-:Y:S01]  /*fc00*/  UTMALDG.4D [UR8], [UR6], desc[UR14] ;  /* 0x00000e08060075b4 */ /* 0x0003e20008019000 */
[----:B------:R-:W2:Y:S02]  /*fc10*/  SYNCS.PHASECHK.TRANS64.TRYWAIT P3, [R3+URZ+0x60], R12 ;  /* 0x0000600c030075a7 */ /* 0x000ea4000806017f */
[----:B-12---:R-:W-:Y:S05]  /*fc20*/  @!P3 BRA `(.L_x_789) ;  /* 0x0000000c00e8b947 */ /* 0x006fea0003800000 */
.L_x_822:
[----:B------:R-:W-:Y:S05]  /*fc30*/  @P2 BRA `(.L_x_790) ;  /* 0x0000000000142947 */ /* 0x000fea0003800000 */
[----:B------:R-:W-:Y:S01]  /*fc40*/  ISETP.NE.AND P2, PT, R23, RZ, PT ;  /* 0x000000ff1700720c */ /* 0x000fe20003f45270 */
[----:B------:R-:W-:-:S04]  /*fc50*/  IMAD.MOV.U32 R4, RZ, RZ, 0x4000 ;  /* 0x00004000ff047424 */ /* 0x000fc800078e00ff */
[----:B------:R2:W-:Y:S08]  /*fc60*/  SYNCS.ARRIVE.TRANS64 RZ, [R3+URZ+0x50], R4 ;  /* 0x0000500403ff79a7 */ /* 0x0005f0000800003f */
[----:B------:R-:W-:Y:S05]  /*fc70*/  @!P2 BRA `(.L_x_790) ;  /* 0x000000000004a947 */ /* 0x000fea0003800000 */
[----:B------:R-:W-:Y:S01]  /*fc80*/  BPT.TRAP 0x1 ;  /* 0x000000040000795c */ /* 0x000fe20000300000 */
.L_x_790:
        /* <DEDUP_REMOVED lines=18> */
.L_x_785:
[----:B------:R-:W-:Y:S05]  /*fdb0*/  BSYNC B1 ;  /* 0x0000000000017941 */ /* 0x000fea0003800000 */
.L_x_784:
[----:B------:R-:W-:Y:S01]  /*fdc0*/  ISETP.GT.AND P2, PT, R13, UR44, PT ;  /* 0x0000002c0d007c0c */ /* 0x000fe2000bf44270 */
[----:B------:R-:W-:-:S12]  /*fdd0*/  VIADD R11, R11, 0xfffffffe ;  /* 0xfffffffe0b0b7836 */ /* 0x000fd80000000000 */
[----:B------:R-:W-:Y:S05]  /*fde0*/  @P2 BRA `(.L_x_791) ;  /* 0xfffffff400542947 */ /* 0x000fea000383ffff */
.L_x_776:
[----:B------:R-:W-:Y:S05]  /*fdf0*/  BSYNC B0 ;  /* 0x0000000000007941 */ /* 0x000fea0003800000 */
.L_x_767:
[----:B------:R-:W-:Y:S04]  /*fe00*/  BSSY B0, `(.L_x_792) ;  /* 0x000000e000007945 */ /* 0x000fe80003800000 */
[----:B------:R-:W-:Y:S05]  /*fe10*/  @P1 BRA `(.L_x_793) ;  /* 0x0000000000301947 */ /* 0x000fea0003800000 */
[----:B------:R-:W3:Y:S01]  /*fe20*/  S2R R11, SR_LANEID ;  /* 0x00000000000b7919 */ /* 0x000ee20000000000 */
[----:B------:R-:W-:Y:S01]  /*fe30*/  VOTEU.ANY UR4, UPT, PT ;  /* 0x0000000000047886 */ /* 0x000fe200038e0100 */
[----:B-12---:R-:W1:Y:S01]  /*fe40*/  LDC.64 R2, c[0x0][0xdf0] ;  /* 0x00037c00ff027b82 */ /* 0x006e620000000a00 */
[----:B------:R-:W3:Y:S08]  /*fe50*/  FLO.U32 R0, UR4 ;  /* 0x0000000400007d00 */ /* 0x000ef000080e0000 */
[----:B------:R-:W1:Y:S01]  /*fe60*/  POPC R5, UR4 ;  /* 0x0000000400057d09 */ /* 0x000e620008000000 */
[----:B---3--:R-:W-:-:S13]  /*fe70*/  ISETP.EQ.U32.AND P0, PT, R0, R11, PT ;  /* 0x0000000b0000720c */ /* 0x008fda0003f02070 */
[----:B-1----:R-:W2:Y:S01]  /*fe80*/  @P0 ATOMG.E.ADD.STRONG.GPU PT, R3, desc[UR50][R2.64], R5 ;  /* 0x00000005020309a8 */ /* 0x002ea200081ee1f2 */
[----:B------:R-:W1:Y:S02]  /*fe90*/  S2R R4, SR_LTMASK ;  /* 0x0000000000047919 */ /* 0x000e640000003900 */
[----:B-1----:R-:W-:-:S04]  /*fea0*/  LOP3.LUT R4, R4, UR4, RZ, 0xc0, !PT ;  /* 0x0000000404047c12 */ /* 0x002fc8000f8ec0ff */
[----:B------:R-:W1:Y:S01]  /*feb0*/  POPC R11, R4 ;  /* 0x00000004000b7309 */ /* 0x000e620000000000 */
[----:B--2---:R-:W1:Y:S02]  /*fec0*/  SHFL.IDX PT, R0, R3, R0, 0x1f ;  /* 0x00001f0003007589 */ /* 0x004e6400000e0000 */
[----:B-1----:R-:W-:-:S07]  /*fed0*/  IADD3 R22, R0, UR46, R11 ;  /* 0x0000002e00167c10 */ /* 0x002fce000fffe00b */
.L_x_793:
[----:B------:R-:W-:Y:S05]  /*fee0*/  BSYNC B0 ;  /* 0x0000000000007941 */ /* 0x000fea0003800000 */
.L_x_792:
[----:B------:R-:W-:Y:S04]  /*fef0*/  BSSY B0, `(.L_x_794) ;  /* 0x000001d000007945 */ /* 0x000fe80003800000 */
[----:B------:R-:W-:Y:S05]  /*ff00*/  @!P6 BRA `(.L_x_795) ;  /* 0x00000000006ce947 */ /* 0x000fea0003800000 */
[----:B-12---:R-:W-:Y:S02]  /*ff10*/  LEA R3, R19, UR39, 0x3 ;  /* 0x0000002713037c11 */ /* 0x006fe4000f8e18ff */
[----:B------:R-:W-:Y:S02]  /*ff20*/  SHF.L.U32 R0, R18, 0x1f, RZ ;  /* 0x0000001f12007819 */ /* 0x000fe400000006ff */
[----:B------:R-:W-:Y:S02]  /*ff30*/  ISETP.NE.AND P1, PT, R17, RZ, PT ;  /* 0x000000ff1100720c */ /* 0x000fe40003f25270 */
[----:B------:R-:W1:Y:S02]  /*ff40*/  SYNCS.PHASECHK.TRANS64.TRYWAIT P0, [R3+URZ+0x16860], R0 ;  /* 0x01686000030075a7 */ /* 0x000e64000800017f */
[----:B-1----:R-:W-:Y:S09]  /*ff50*/  @!P0 BRA `(.L_x_796) ;  /* 0x0000000c00308947 */ /* 0x002ff20003800000 */
.L_x_823:
[----:B------:R-:W-:Y:S05]  /*ff60*/  @P1 BRA `(.L_x_797) ;  /* 0x0000000000141947 */ /* 0x000fea0003800000 */
[----:B------:R-:W-:Y:S01]  /*ff70*/  ISETP.NE.AND P0, PT, R23, RZ, PT ;  /* 0x000000ff1700720c */ /* 0x000fe20003f05270 */
[----:B-1----:R-:W-:-:S04]  /*ff80*/  IMAD.MOV.U32 R0, RZ, RZ, 0x4000 ;  /* 0x00004000ff007424 */ /* 0x002fc800078e00ff */
[----:B------:R2:W-:Y:S08]  /*ff90*/  SYNCS.ARRIVE.TRANS64 RZ, [R3+URZ+0x16850], R0 ;  /* 0x0168500003ff79a7 */ /* 0x0005f0000800003f */
[----:B------:R-:W-:Y:S05]  /*ffa0*/  @!P0 BRA `(.L_x_797) ;  /* 0x0000000000048947 */ /* 0x000fea0003800000 */
[----:B------:R-:W-:Y:S01]  /*ffb0*/  BPT.TRAP 0x1 ;  /* 0x000000040000795c */ /* 0x000fe20000300000 */
.L_x_797:
        /* <DEDUP_REMOVED lines=10> */
[----:B------:R-:W-:Y:S02]  /*10060*/  ULEA UR8, UR8, UR39, 0xe ;  /* 0x0000002708087291 */ /* 0x000fe4000f8e703f */
[----:B------:R-:W-:Y:S02]  /*10070*/  USHF.L.U32 UR11, UR11, 0x7, URZ ;  /* 0x000000070b0b7899 */ /* 0x000fe4000800063f */
[----:B------:R-:W-:Y:S02]  /*10080*/  UIADD3 UR9, UR9, 0x16850, URZ ;  /* 0x0001685009097890 */ /* 0x000fe4000fffe03f */
[----:B------:R-:W-:-:S09]  /*10090*/  UIADD3 UR8, UR8, 0x400, URZ ;  /* 0x0000040008087890 */ /* 0x000fd2000fffe03f */
[----:B------:R3:W-:Y:S02]  /*100a0*/  UTMALDG.4D [UR8], [UR4], desc[UR6] ;  /* 0x00000608040075b4 */ /* 0x0007e40008019000 */
[----:B---3--:R-:W-:Y:S01]  /*100b0*/  NOP ;  /* 0x0000000000007918 */ /* 0x008fe20000000000 */
.L_x_795:
[----:B------:R-:W-:Y:S05]  /*100c0*/  BSYNC B0 ;  /* 0x0000000000007941 */ /* 0x000fea0003800000 */
.L_x_794:
[----:B------:R-:W-:Y:S02]  /*100d0*/  VIADD R19, R19, 0x1 ;  /* 0x0000000113137836 */ /* 0x000fe40000000000 */
[----:B--2---:R-:W-:-:S03]  /*100e0*/  IMAD.MOV.U32 R13, RZ, RZ, R22 ;  /* 0x000000ffff0d7224 */ /* 0x004fc600078e0016 */
[----:B------:R-:W-:-:S04]  /*100f0*/  ISETP.NE.AND P0, PT, R19, 0x2, PT ;  /* 0x000000021300780c */ /* 0x000fc80003f05270 */
[----:B-1----:R-:W-:Y:S02]  /*10100*/  SEL R3, RZ, 0x1, P0 ;  /* 0x00000001ff037807 */ /* 0x002fe40000000000 */
[----:B------:R-:W-:Y:S02]  /*10110*/  SEL R19, R19, RZ, P0 ;  /* 0x000000ff13137207 */ /* 0x000fe40000000000 */
[----:B------:R-:W-:-:S07]  /*10120*/  LOP3.LUT R18, R18, R3, RZ, 0x3c, !PT ;  /* 0x0000000312127212 */ /* 0x000fce00078e3cff */
.L_x_756:
[----:B------:R-:W-:Y:S05]  /*10130*/  BSYNC B6 ;  /* 0x0000000000067941 */ /* 0x000fea0003800000 */
.L_x_754:
[----:B------:R-:W-:-:S03]  /*10140*/  UMOV UR4, 0xffffffff ;  /* 0xffffffff00047882 */ /* 0x000fc60000000000 */
[----:B------:R-:W-:Y:S05]  /*10150*/  BRA.DIV UR4, `(.L_x_798) ;  /* 0x0000000a04c47947 */ /* 0x000fea000b800000 */
[----:B------:R1:W2:Y:S02]  /*10160*/  SHFL.IDX PT, R14, R13, RZ, 0x1f ;  /* 0x00001fff0d0e7589 */ /* 0x0002a400000e0000 */
.L_x_826:
[----:B------:R-:W-:Y:S01]  /*10170*/  ISETP.NE.AND P0, PT, R23, RZ, PT ;  /* 0x000000ff1700720c */ /* 0x000fe20003f05270 */
[----:B------:R-:W-:Y:S05]  /*10180*/  WARPSYNC.ALL ;  /* 0x0000000000007948 */ /* 0x000fea0003800000 */
[----:B------:R-:W-:Y:S01]  /*10190*/  BAR.SYNC.DEFER_BLOCKING 0x4, 0x1a0 ;  /* 0x0106800000007b1d */ /* 0x000fe20000010000 */
[----:B--2---:R-:W-:-:S05]  /*101a0*/  IMAD.MOV.U32 R22, RZ, RZ, R14 ;  /* 0x000000ffff167224 */ /* 0x004fca00078e000e */
[----:B------:R-:W-:Y:S01]  /*101b0*/  ULDC UR4, c[0x0][0xda8] ;  /* 0x00036a0000047ab9 */ /* 0x000fe20000000800 */
[----:B------:R-:W-:Y:S01]  /*101c0*/  @!P0 MOV R0, 0x400 ;  /* 0x0000040000008802 */ /* 0x000fe20000000f00 */
[----:B------:R-:W2:Y:S03]  /*101d0*/  @!P0 S2R R3, SR_CgaCtaId ;  /* 0x0000000000038919 */ /* 0x000ea60000008800 */
[----:B--2---:R-:W-:-:S05]  /*101e0*/  @!P0 LEA R0, R3, R0, 0x18 ;  /* 0x0000000003008211 */ /* 0x004fca00078ec0ff */
[----:B------:R2:W-:Y:S01]  /*101f0*/  @!P0 STS [R0+0x168d0], R13 ;  /* 0x0168d00d00008388 */ /* 0x0005e20000000800 */
[----:B------:R-:W-:Y:S06]  /*10200*/  BAR.ARV 0x5, 0x1a0 ;  /* 0x0146800000007b1d */ /* 0x000fec0000002000 */
[----:B------:R-:W-:-:S13]  /*10210*/  ISETP.GE.AND P0, PT, R22, UR4, PT ;  /* 0x0000000416007c0c */ /* 0x000fda000bf06270 */
[----:B--2---:R-:W-:Y:S05]  /*10220*/  @!P0 BRA `(.L_x_799) ;  /* 0xffffffd400fc8947 */ /* 0x004fea000383ffff */
.L_x_745:
[----:B------:R-:W2:Y:S01]  /*10230*/  S2R R3, SR_CgaCtaId ;  /* 0x0000000000037919 */ /* 0x000ea20000008800 */
[----:B------:R-:W-:Y:S01]  /*10240*/  UIADD3 UR47, UR47, 0x1, URZ ;  /* 0x000000012f2f7890 */ /* 0x000fe2000fffe03f */
[----:B------:R-:W-:-:S03]  /*10250*/  MOV R0, 0x400 ;  /* 0x0000040000007802 */ /* 0x000fc60000000f00 */
[----:B------:R-:W-:-:S04]  /*10260*/  ULEA.HI UR4, UR47, UR47, URZ, 0x1 ;  /* 0x0000002f2f047291 */ /* 0x000fc8000f8f083f */
[----:B------:R-:W-:-:S04]  /*10270*/  ULOP3.LUT UR4, UR4, 0xfffffffe, URZ, 0xc0, !UPT ;  /* 0xfffffffe04047892 */ /* 0x000fc8000f8ec03f */
[----:B------:R-:W-:-:S06]  /*10280*/  UIADD3 UR4, UR47, -UR4, URZ ;  /* 0x800000042f047290 */ /* 0x000fcc000fffe03f */
[----:B------:R-:W-:Y:S01]  /*10290*/  IMAD.U32 R2, RZ, RZ, UR4 ;  /* 0x00000004ff027e24 */ /* 0x000fe2000f8e00ff */
[----:B--2---:R-:W-:-:S04]  /*102a0*/  LEA R9, R3, R0, 0x18 ;  /* 0x0000000003097211 */ /* 0x004fc800078ec0ff */
[----:B------:R-:W-:-:S04]  /*102b0*/  SHF.L.U32 R0, R2, 0x1f, RZ ;  /* 0x0000001f02007819 */ /* 0x000fc800000006ff */
[----:B------:R-:W2:Y:S02]  /*102c0*/  SYNCS.PHASECHK.TRANS64.TRYWAIT P0, [R9+URZ+0x16820], R0 ;  /* 0x01682000090075a7 */ /* 0x000ea4000800017f */
[----:B--2---:R-:W-:Y:S05]  /*102d0*/  @!P0 BRA `(.L_x_800) ;  /* 0x0000000800888947 */ /* 0x004fea0003800000 */
.L_x_827:
[----:B------:R-:W3:Y:S02]  /*102e0*/  SHFL.IDX PT, R16, R16, RZ, 0x1f ;  /* 0x00001fff10107589 */ /* 0x000ee400000e0000 */
[----:B---3--:R-:W-:-:S13]  /*102f0*/  ISETP.NE.AND P0, PT, R16, RZ, PT ;  /* 0x000000ff1000720c */ /* 0x008fda0003f05270 */
[----:B------:R-:W-:Y:S05]  /*10300*/  @P0 EXIT ;  /* 0x000000000000094d */ /* 0x000fea0003800000 */
[----:B------:R-:W-:Y:S01]  /*10310*/  ELECT P0, URZ, PT ;  /* 0x00000000003f782f */ /* 0x000fe20003800000 */
[----:B------:R-:W-:-:S12]  /*10320*/  BSSY B0, `(.L_x_801) ;  /* 0x0000020000007945 */ /* 0x000fd80003800000 */
[----:B------:R-:W-:Y:S05]  /*10330*/  @!P0 BRA `(.L_x_802) ;  /* 0x0000000000788947 */ /* 0x000fea0003800000 */
[----:B------:R-:W-:-:S06]  /*10340*/  ULOP3.LUT UR4, UR38, 0x2, URZ, 0xfc, !UPT ;  /* 0x0000000226047892 */ /* 0x000fcc000f8efc3f */
[----:B--2---:R-:W-:-:S05]  /*10350*/  IMAD.U32 R0, RZ, RZ, UR4 ;  /* 0x00000004ff007e24 */ /* 0x004fca000f8e00ff */
[----:B------:R-:W-:-:S13]  /*10360*/  ISETP.NE.AND P2, PT, R0, 0x3, PT ;  /* 0x000000030000780c */ /* 0x000fda0003f45270 */
[----:B------:R-:W-:Y:S05]  /*10370*/  @!P2 BRA `(.L_x_803) ;  /* 0x000000000004a947 */ /* 0x000fea0003800000 */
[----:B------:R-:W-:Y:S01]  /*10380*/  BPT.TRAP 0x1 ;  /* 0x000000040000795c */ /* 0x000fe20000300000 */
.L_x_803:
        /* <DEDUP_REMOVED lines=12> */
.L_x_828:
[----:B------:R-:W3:Y:S02]  /*10450*/  SYNCS.PHASECHK.TRANS64.TRYWAIT P0, [R3+URZ], R2 ;  /* 0x00000002030075a7 */ /* 0x000ee4000800017f */
[----:B---3--:R-:W-:Y:S05]  /*10460*/  @!P0 BRA `(.L_x_805) ;  /* 0x00000008004c8947 */ /* 0x008fea0003800000 */
.L_x_829:
[----:B------:R-:W-:Y:S05]  /*10470*/  @!P2 BRA `(.L_x_806) ;  /* 0x000000000004a947 */ /* 0x000fea0003800000 */
[----:B------:R-:W-:Y:S01]  /*10480*/  BPT.TRAP 0x1 ;  /* 0x000000040000795c */ /* 0x000fe20000300000 */
.L_x_806:
[----:B------:R-:W-:-:S04]  /*10490*/  VIADD R0, R9, 0x16860 ;  /* 0x0001686009007836 */ /* 0x000fc80000000000 */
[----:B------:R-:W-:-:S04]  /*104a0*/  IMAD R19, R19, 0x8, R0 ;  /* 0x0000000813137824 */ /* 0x000fc800078e0200 */
[----:B------:R-:W4:Y:S02]  /*104b0*/  SYNCS.PHASECHK.TRANS64.TRYWAIT P0, [R19+URZ], R4 ;  /* 0x00000004130075a7 */ /* 0x000f24000800017f */
[----:B----4-:R-:W-:Y:S05]  /*104c0*/  @!P0 BRA `(.L_x_807) ;  /* 0x0000000800488947 */ /* 0x010fea0003800000 */
.L_x_830:
[----:B------:R-:W-:-:S07]  /*104d0*/  IMAD R7, R7, 0x8, R0 ;  /* 0x0000000807077824 */ /* 0x000fce00078e0200 */
.L_x_808:
[----:B------:R1:W1:Y:S02]  /*104e0*/  SYNCS.PHASECHK.TRANS64.TRYWAIT P0, [R7+URZ], R2 ;  /* 0x00000002070075a7 */ /* 0x000264000800017f */
[----:B-1----:R-:W-:Y:S05]  /*104f0*/  @!P0 NANOSLEEP.SYNCS 0x989680 ;  /* 0x009896800000895d */ /* 0x002fea0003900000 */
[----:B------:R-:W1:Y:S02]  /*10500*/  @!P0 SYNCS.PHASECHK.TRANS64 P0, [R7+URZ], R2 ;  /* 0x00000002070085a7 */ /* 0x000e64000800007f */
[----:B-1----:R-:W-:Y:S05]  /*10510*/  @!P0 BRA `(.L_x_808) ;  /* 0xfffffffc00f08947 */ /* 0x002fea000383ffff */
.L_x_802:
[----:B------:R-:W-:Y:S05]  /*10520*/  BSYNC B0 ;  /* 0x0000000000007941 */ /* 0x000fea0003800000 */
.L_x_801:
[----:B------:R-:W-:Y:S05]  /*10530*/  EXIT ;  /* 0x000000000000794d */ /* 0x000fea0003800000 */
.L_x_662:
[----:B-1----:R-:W-:-:S04]  /*10540*/  IMAD.U32 R3, RZ, RZ, UR40 ;  /* 0x00000028ff037e24 */ /* 0x002fc8000f8e00ff */
[----:B------:R1:W2:Y:S03]  /*10550*/  SYNCS.PHASECHK.TRANS64.TRYWAIT P1, [R3+URZ+0x16800], R0 ;  /* 0x01680000030075a7 */ /* 0x0002a6000802017f */
[----:B--2---:R-:W-:Y:S05]  /*10560*/  @!P1 NANOSLEEP.SYNCS 0x989680 ;  /* 0x009896800000995d */ /* 0x004fea0003900000 */
[----:B------:R-:W2:Y:S02]  /*10570*/  @!P1 SYNCS.PHASECHK.TRANS64 P1, [R3+URZ+0x16800], R0 ;  /* 0x01680000030095a7 */ /* 0x000ea4000802007f */
[----:B--2---:R-:W-:Y:S05]  /*10580*/  @!P1 BRA `(.L_x_662) ;  /* 0xfffffffc00ec9947 */ /* 0x004fea000383ffff */
[----:B------:R-:W-:Y:S05]  /*10590*/  BRA `(.L_x_809) ;  /* 0xffffff1000ac7947 */ /* 0x000fea000383ffff */
.L_x_666:
[----:B--2---:R2:W3:Y:S02]  /*105a0*/  SYNCS.PHASECHK.TRANS64.TRYWAIT P2, [R5+URZ+0x16830], R0 ;  /* 0x01683000050075a7 */ /* 0x0044e4000804017f */
[----:B---3--:R-:W-:Y:S05]  /*105b0*/  @!P2 NANOSLEEP.SYNCS 0x989680 ;  /* 0x009896800000a95d */ /* 0x008fea0003900000 */
[----:B------:R-:W3:Y:S02]  /*105c0*/  @!P2 SYNCS.PHASECHK.TRANS64 P2, [R5+URZ+0x16830], R0 ;  /* 0x016830000500a5a7 */ /* 0x000ee4000804007f */
[----:B---3--:R-:W-:Y:S05]  /*105d0*/  @!P2 BRA `(.L_x_666) ;  /* 0xfffffffc00f0a947 */ /* 0x008fea000383ffff */
[----:B------:R-:W-:Y:S05]  /*105e0*/  BRA `(.L_x_665) ;  /* 0xffffff1000cc7947 */ /* 0x000fea000383ffff */
.L_x_682:
[----:B--2---:R-:W-:-:S04]  /*105f0*/  IMAD.U32 R12, RZ, RZ, UR6 ;  /* 0x00000006ff0c7e24 */ /* 0x004fc8000f8e00ff */
[----:B------:R2:W3:Y:S03]  /*10600*/  SYNCS.PHASECHK.TRANS64.TRYWAIT P2, [R12+URZ+0x16830], R11 ;  /* 0x0168300b0c0075a7 */ /* 0x0004e6000804017f */
[----:B---3--:R-:W-:Y:S05]  /*10610*/  @!P2 NANOSLEEP.SYNCS 0x989680 ;  /* 0x009896800000a95d */ /* 0x008fea0003900000 */
[----:B------:R-:W3:Y:S02]  /*10620*/  @!P2 SYNCS.PHASECHK.TRANS64 P2, [R12+URZ+0x16830], R11 ;  /* 0x0168300b0c00a5a7 */ /* 0x000ee4000804007f */
[----:B---3--:R-:W-:Y:S05]  /*10630*/  @!P2 BRA `(.L_x_682) ;  /* 0xfffffffc00eca947 */ /* 0x008fea000383ffff */
[----:B------:R-:W-:Y:S05]  /*10640*/  BRA `(.L_x_679) ;  /* 0xffffff4400047947 */ /* 0x000fea000383ffff */
.L_x_686:
[----:B--2---:R-:W-:-:S04]  /*10650*/  IMAD.U32 R12, RZ, RZ, UR6 ;  /* 0x00000006ff0c7e24 */ /* 0x004fc8000f8e00ff */
[----:B------:R2:W3:Y:S03]  /*10660*/  SYNCS.PHASECHK.TRANS64.TRYWAIT P2, [R12+URZ+0x16850], R11 ;  /* 0x0168500b0c0075a7 */ /* 0x0004e6000804017f */
[----:B---3--:R-:W-:Y:S05]  /*10670*/  @!P2 NANOSLEEP.SYNCS 0x989680 ;  /* 0x009896800000a95d */ /* 0x008fea0003900000 */
[----:B------:R-:W3:Y:S02]  /*10680*/  @!P2 SYNCS.PHASECHK.TRANS64 P2, [R12+URZ+0x16850], R11 ;  /* 0x0168500b0c00a5a7 */ /* 0x000ee4000804007f */
[----:B---3--:R-:W-:Y:S05]  /*10690*/  @!P2 BRA `(.L_x_686) ;  /* 0xfffffffc00eca947 */ /* 0x008fea000383ffff */
[----:B------:R-:W-:Y:S05]  /*106a0*/  BRA `(.L_x_683) ;  /* 0xffffff4400747947 */ /* 0x000fea000383ffff */
.L_x_703:
[----:B--2---:R-:W-:-:S04]  /*106b0*/  IMAD.U32 R9, RZ, RZ, UR6 ;  /* 0x00000006ff097e24 */ /* 0x004fc8000f8e00ff */
[----:B------:R2:W3:Y:S03]  /*106c0*/  SYNCS.PHASECHK.TRANS64.TRYWAIT P2, [R9+URZ+0x16830], R6 ;  /* 0x01683006090075a7 */ /* 0x0004e6000804017f */
[----:B---3--:R-:W-:Y:S05]  /*106d0*/  @!P2 NANOSLEEP.SYNCS 0x989680 ;  /* 0x009896800000a95d */ /* 0x008fea0003900000 */
[----:B------:R-:W3:Y:S02]  /*106e0*/  @!P2 SYNCS.PHASECHK.TRANS64 P2, [R9+URZ+0x16830], R6 ;  /* 0x016830060900a5a7 */ /* 0x000ee4000804007f */
[----:B---3--:R-:W-:Y:S05]  /*106f0*/  @!P2 BRA `(.L_x_703) ;  /* 0xfffffffc00eca947 */ /* 0x008fea000383ffff */
[----:B------:R-:W-:Y:S05]  /*10700*/  BRA `(.L_x_700) ;  /* 0xffffff70009c7947 */ /* 0x000fea000383ffff */
.L_x_707:
[----:B--2---:R-:W-:-:S04]  /*10710*/  IMAD.U32 R9, RZ, RZ, UR6 ;  /* 0x00000006ff097e24 */ /* 0x004fc8000f8e00ff */
[----:B------:R2:W3:Y:S03]  /*10720*/  SYNCS.PHASECHK.TRANS64.TRYWAIT P2, [R9+URZ+0x16850], R6 ;  /* 0x01685006090075a7 */ /* 0x0004e6000804017f */
[----:B---3--:R-:W-:Y:S05]  /*10730*/  @!P2 NANOSLEEP.SYNCS 0x989680 ;  /* 0x009896800000a95d */ /* 0x008fea0003900000 */
[----:B------:R-:W3:Y:S02]  /*10740*/  @!P2 SYNCS.PHASECHK.TRANS64 P2, [R9+URZ+0x16850], R6 ;  /* 0x016850060900a5a7 */ /* 0x000ee4000804007f */
[----:B---3--:R-:W-:Y:S05]  /*10750*/  @!P2 BRA `(.L_x_707) ;  /* 0xfffffffc00eca947 */ /* 0x008fea000383ffff */
[----:B------:R-:W-:Y:S05]  /*10760*/  BRA `(.L_x_704) ;  /* 0xffffff74000c7947 */ /* 0x000fea000383ffff */
.L_x_713:
[----:B--2---:R-:W-:-:S04]  /*10770*/  IMAD.U32 R9, RZ, RZ, UR6 ;  /* 0x00000006ff097e24 */ /* 0x004fc8000f8e00ff */
[----:B------:R2:W3:Y:S03]  /*10780*/  SYNCS.PHASECHK.TRANS64.TRYWAIT P2, [R9+URZ+0x16830], R6 ;  /* 0x01683006090075a7 */ /* 0x0004e6000804017f */
[----:B---3--:R-:W-:Y:S05]  /*10790*/  @!P2 NANOSLEEP.SYNCS 0x989680 ;  /* 0x009896800000a95d */ /* 0x008fea0003900000 */
[----:B------:R-:W3:Y:S02]  /*107a0*/  @!P2 SYNCS.PHASECHK.TRANS64 P2, [R9+URZ+0x16830], R6 ;  /* 0x016830060900a5a7 */ /* 0x000ee4000804007f */
[----:B---3--:R-:W-:Y:S05]  /*107b0*/  @!P2 BRA `(.L_x_713) ;  /* 0xfffffffc00eca947 */ /* 0x008fea000383ffff */
[----:B------:R-:W-:Y:S05]  /*107c0*/  BRA `(.L_x_710) ;  /* 0xffffff8c00b47947 */ /* 0x000fea000383ffff */
.L_x_717:
[----:B--2---:R-:W-:-:S04]  /*107d0*/  IMAD.U32 R9, RZ, RZ, UR6 ;  /* 0x00000006ff097e24 */ /* 0x004fc8000f8e00ff */
[----:B------:R2:W3:Y:S03]  /*107e0*/  SYNCS.PHASECHK.TRANS64.TRYWAIT P2, [R9+URZ+0x16850], R6 ;  /* 0x01685006090075a7 */ /* 0x0004e6000804017f */
[----:B---3--:R-:W-:Y:S05]  /*107f0*/  @!P2 NANOSLEEP.SYNCS 0x989680 ;  /* 0x009896800000a95d */ /* 0x008fea0003900000 */
[----:B------:R-:W3:Y:S02]  /*10800*/  @!P2 SYNCS.PHASECHK.TRANS64 P2, [R9+URZ+0x16850], R6 ;  /* 0x016850060900a5a7 */ /* 0x000ee4000804007f */
[----:B---3--:R-:W-:Y:S05]  /*10810*/  @!P2 BRA `(.L_x_717) ;  /* 0xfffffffc00eca947 */ /* 0x008fea000383ffff */
[----:B------:R-:W-:Y:S05]  /*10820*/  BRA `(.L_x_714) ;  /* 0xffffff9000247947 */ /* 0x000fea000383ffff */
.L_x_730:
[----:B--2---:R-:W-:-:S04]  /*10830*/  IMAD.U32 R3, RZ, RZ, UR5 ;  /* 0x00000005ff037e24 */ /* 0x004fc8000f8e00ff */
[----:B------:R2:W3:Y:S03]  /*10840*/  SYNCS.PHASECHK.TRANS64.TRYWAIT P0, [R3+URZ+0x16850], R0 ;  /* 0x01685000030075a7 */ /* 0x0004e6000800017f */
[----:B---3--:R-:W-:Y:S05]  /*10850*/  @!P0 NANOSLEEP.SYNCS 0x989680 ;  /* 0x009896800000895d */ /* 0x008fea0003900000 */
[----:B------:R-:W3:Y:S02]  /*10860*/  @!P0 SYNCS.PHASECHK.TRANS64 P0, [R3+URZ+0x16850], R0 ;  /* 0x01685000030085a7 */ /* 0x000ee4000800007f */
[----:B---3--:R-:W-:Y:S05]  /*10870*/  @!P0 BRA `(.L_x_730) ;  /* 0xfffffffc00ec8947 */ /* 0x008fea000383ffff */
[----:B------:R-:W-:Y:S05]  /*10880*/  BRA `(.L_x_729) ;  /* 0xffffffb800907947 */ /* 0x000fea000383ffff */
.L_x_760:
[----:B------:R-:W-:Y:S02]  /*10890*/  IMAD.MOV.U32 R13, RZ, RZ, R16 ;  /* 0x000000ffff0d7224 */ /* 0x000fe400078e0010 */
[----:B------:R-:W-:Y:S02]  /*108a0*/  IMAD.MOV.U32 R12, RZ, RZ, RZ ;  /* 0x000000ffff0c7224 */ /* 0x000fe400078e00ff */
[----:B------:R-:W-:Y:S02]  /*108b0*/  IMAD.MOV.U32 R11, RZ, RZ, 0x1f ;  /* 0x0000001fff0b7424 */ /* 0x000fe400078e00ff */
[----:B------:R-:W-:-:S07]  /*108c0*/  IMAD.MOV.U32 R15, RZ, RZ, -0x1 ;  /* 0xffffffffff0f7424 */ /* 0x000fce00078e00ff */
[----:B------:R-:W-:Y:S05]  /*108d0*/  WARPSYNC.COLLECTIVE R15, `(.L_x_810) ;  /* 0x000000000f087348 */ /* 0x000fea0003c00000 */
[----:B------:R1:W2:Y:S02]  /*108e0*/  SHFL.IDX P6, R14, R13, R12, R11 ;  /* 0x0000000c0d0e7389 */ /* 0x0002a400000c000b */
[----:B-12---:R-:W-:Y:S01]  /*108f0*/  ENDCOLLECTIVE ;  /* 0x000000000000791b */ /* 0x006fe20003800000 */
.L_x_810:
[----:B------:R-:W-:Y:S05]  /*10900*/  BRA `(.L_x_811) ;  /* 0xffffffdc00b07947 */ /* 0x000fea000383ffff */
.L_x_761:
[----:B------:R-:W-:Y:S01]  /*10910*/  BSSY B0, `(.L_x_812) ;  /* 0x0000006000007945 */ /* 0x000fe20003800000 */
[----:B------:R-:W-:-:S07]  /*10920*/  IMAD.MOV.U32 R15, RZ, RZ, -0x1 ;  /* 0xffffffffff0f7424 */ /* 0x000fce00078e00ff */
[----:B------:R-:W-:Y:S05]  /*10930*/  WARPSYNC.COLLECTIVE R15, `(.L_x_813) ;  /* 0x000000000f0c7348 */ /* 0x000fea0003c00000 */
[----:B------:R-:W-:Y:S02]  /*10940*/  ELECT P6, UR62, PT ;  /* 0x00000000003e782f */ /* 0x000fe400038c0000 */
[----:B------:R-:W-:Y:S01]  /*10950*/  MOV R14, UR62 ;  /* 0x0000003e000e7c02 */ /* 0x000fe20008000f00 */
[----:B------:R-:W-:Y:S10]  /*10960*/  ENDCOLLECTIVE ;  /* 0x000000000000791b */ /* 0x000ff40003800000 */
.L_x_813:
[----:B------:R-:W-:Y:S05]  /*10970*/  BSYNC B0 ;  /* 0x0000000000007941 */ /* 0x000fea0003800000 */
.L_x_812:
[----:B------:R-:W-:Y:S05]  /*10980*/  BRA `(.L_x_814) ;  /* 0xffffffdc00a07947 */ /* 0x000fea000383ffff */
.L_x_764:
[----:B--2---:R2:W3:Y:S02]  /*10990*/  SYNCS.PHASECHK.TRANS64.TRYWAIT P2, [R13+URZ+0x16840], R12 ;  /* 0x0168400c0d0075a7 */ /* 0x0044e4000804017f */
[----:B---3--:R-:W-:Y:S05]  /*109a0*/  @!P2 NANOSLEEP.SYNCS 0x989680 ;  /* 0x009896800000a95d */ /* 0x008fea0003900000 */
[----:B------:R-:W3:Y:S02]  /*109b0*/  @!P2 SYNCS.PHASECHK.TRANS64 P2, [R13+URZ+0x16840], R12 ;  /* 0x0168400c0d00a5a7 */ /* 0x000ee4000804007f */
[----:B---3--:R-:W-:Y:S05]  /*109c0*/  @!P2 BRA `(.L_x_764) ;  /* 0xfffffffc00f0a947 */ /* 0x008fea000383ffff */
[----:B------:R-:W-:Y:S05]  /*109d0*/  BRA `(.L_x_815) ;  /* 0xffffffdc00f47947 */ /* 0x000fea000383ffff */
.L_x_766:
[----:B-1----:R-:W-:-:S04]  /*109e0*/  IMAD.U32 R5, RZ, RZ, UR39 ;  /* 0x00000027ff057e24 */ /* 0x002fc8000f8e00ff */
[----:B------:R1:W3:Y:S03]  /*109f0*/  SYNCS.PHASECHK.TRANS64.TRYWAIT P2, [R5+URZ+0x16820], R4 ;  /* 0x01682004050075a7 */ /* 0x0002e6000804017f */
[----:B---3--:R-:W-:Y:S05]  /*10a00*/  @!P2 NANOSLEEP.SYNCS 0x989680 ;  /* 0x009896800000a95d */ /* 0x008fea0003900000 */
[----:B------:R-:W3:Y:S02]  /*10a10*/  @!P2 SYNCS.PHASECHK.TRANS64 P2, [R5+URZ+0x16820], R4 ;  /* 0x016820040500a5a7 */ /* 0x000ee4000804007f */
[----:B---3--:R-:W-:Y:S05]  /*10a20*/  @!P2 BRA `(.L_x_766) ;  /* 0xfffffffc00eca947 */ /* 0x008fea000383ffff */
[----:B------:R-:W-:Y:S05]  /*10a30*/  BRA `(.L_x_816) ;  /* 0xffffffe000947947 */ /* 0x000fea000383ffff */
.L_x_772:
[----:B-1----:R1:W2:Y:S02]  /*10a40*/  SYNCS.PHASECHK.TRANS64.TRYWAIT P3, [R3+URZ+0x16840], R2 ;  /* 0x01684002030075a7 */ /* 0x0022a4000806017f */
[----:B--2---:R-:W-:Y:S05]  /*10a50*/  @!P3 NANOSLEEP.SYNCS 0x989680 ;  /* 0x009896800000b95d */ /* 0x004fea0003900000 */
[----:B------:R-:W2:Y:S02]  /*10a60*/  @!P3 SYNCS.PHASECHK.TRANS64 P3, [R3+URZ+0x16840], R2 ;  /* 0x016840020300b5a7 */ /* 0x000ea4000806007f */
[----:B--2---:R-:W-:Y:S05]  /*10a70*/  @!P3 BRA `(.L_x_772) ;  /* 0xfffffffc00f0b947 */ /* 0x004fea000383ffff */
[----:B------:R-:W-:Y:S05]  /*10a80*/  BRA `(.L_x_817) ;  /* 0xffffffe400347947 */ /* 0x000fea000383ffff */
.L_x_774:
[----:B-1----:R1:W2:Y:S02]  /*10a90*/  SYNCS.PHASECHK.TRANS64.TRYWAIT P3, [R2+URZ+0x60], R3 ;  /* 0x00006003020075a7 */ /* 0x0022a4000806017f */
[----:B--2---:R-:W-:Y:S05]  /*10aa0*/  @!P3 NANOSLEEP.SYNCS 0x989680 ;  /* 0x009896800000b95d */ /* 0x004fea0003900000 */
[----:B------:R-:W2:Y:S02]  /*10ab0*/  @!P3 SYNCS.PHASECHK.TRANS64 P3, [R2+URZ+0x60], R3 ;  /* 0x000060030200b5a7 */ /* 0x000ea4000806007f */
[----:B--2---:R-:W-:Y:S05]  /*10ac0*/  @!P3 BRA `(.L_x_774) ;  /* 0xfffffffc00f0b947 */ /* 0x004fea000383ffff */
[----:B------:R-:W-:Y:S05]  /*10ad0*/  BRA `(.L_x_818) ;  /* 0xffffffe400887947 */ /* 0x000fea000383ffff */
.L_x_780:
[----:B-1----:R1:W2:Y:S02]  /*10ae0*/  SYNCS.PHASECHK.TRANS64.TRYWAIT P3, [R4+URZ+0x16840], R3 ;  /* 0x01684003040075a7 */ /* 0x0022a4000806017f */
[----:B--2---:R-:W-:Y:S05]  /*10af0*/  @!P3 NANOSLEEP.SYNCS 0x989680 ;  /* 0x009896800000b95d */ /* 0x004fea0003900000 */
[----:B------:R-:W2:Y:S02]  /*10b00*/  @!P3 SYNCS.PHASECHK.TRANS64 P3, [R4+URZ+0x16840], R3 ;  /* 0x016840030400b5a7 */ /* 0x000ea4000806007f */
[----:B--2---:R-:W-:Y:S05]  /*10b10*/  @!P3 BRA `(.L_x_780) ;  /* 0xfffffffc00f0b947 */ /* 0x004fea000383ffff */
[----:B------:R-:W-:Y:S05]  /*10b20*/  BRA `(.L_x_819) ;  /* 0xffffffe800887947 */ /* 0x000fea000383ffff */
.L_x_782:
[----:B-1----:R1:W2:Y:S02]  /*10b30*/  SYNCS.PHASECHK.TRANS64.TRYWAIT P3, [R3+URZ+0x60], R18 ;  /* 0x00006012030075a7 */ /* 0x0022a4000806017f */
[----:B--2---:R-:W-:Y:S05]  /*10b40*/  @!P3 NANOSLEEP.SYNCS 0x989680 ;  /* 0x009896800000b95d */ /* 0x004fea0003900000 */
[----:B------:R-:W2:Y:S02]  /*10b50*/  @!P3 SYNCS.PHASECHK.TRANS64 P3, [R3+URZ+0x60], R18 ;  /* 0x000060120300b5a7 */ /* 0x000ea4000806007f */
[----:B--2---:R-:W-:Y:S05]  /*10b60*/  @!P3 BRA `(.L_x_782) ;  /* 0xfffffffc00f0b947 */ /* 0x004fea000383ffff */
[----:B------:R-:W-:Y:S05]  /*10b70*/  BRA `(.L_x_820) ;  /* 0xffffffe800dc7947 */ /* 0x000fea000383ffff */
.L_x_787:
[----:B-1----:R1:W2:Y:S02]  /*10b80*/  SYNCS.PHASECHK.TRANS64.TRYWAIT P3, [R3+URZ+0x16840], R4 ;  /* 0x01684004030075a7 */ /* 0x0022a4000806017f */
[----:B--2---:R-:W-:Y:S05]  /*10b90*/  @!P3 NANOSLEEP.SYNCS 0x989680 ;  /* 0x009896800000b95d */ /* 0x004fea0003900000 */
[----:B------:R-:W2:Y:S02]  /*10ba0*/  @!P3 SYNCS.PHASECHK.TRANS64 P3, [R3+URZ+0x16840], R4 ;  /* 0x016840040300b5a7 */ /* 0x000ea4000806007f */
[----:B--2---:R-:W-:Y:S05]  /*10bb0*/  @!P3 BRA `(.L_x_787) ;  /* 0xfffffffc00f0b947 */ /* 0x004fea000383ffff */
[----:B------:R-:W-:Y:S05]  /*10bc0*/  BRA `(.L_x_821) ;  /* 0xffffffec00b07947 */ /* 0x000fea000383ffff */
.L_x_789:
[----:B-1----:R1:W2:Y:S02]  /*10bd0*/  SYNCS.PHASECHK.TRANS64.TRYWAIT P3, [R3+URZ+0x60], R12 ;  /* 0x0000600c030075a7 */ /* 0x0022a4000806017f */
[----:B--2---:R-:W-:Y:S05]  /*10be0*/  @!P3 NANOSLEEP.SYNCS 0x989680 ;  /* 0x009896800000b95d */ /* 0x004fea0003900000 */
[----:B------:R-:W2:Y:S02]  /*10bf0*/  @!P3 SYNCS.PHASECHK.TRANS64 P3, [R3+URZ+0x60], R12 ;  /* 0x0000600c0300b5a7 */ /* 0x000ea4000806007f */
[----:B--2---:R-:W-:Y:S05]  /*10c00*/  @!P3 BRA `(.L_x_789) ;  /* 0xfffffffc00f0b947 */ /* 0x004fea000383ffff */
[----:B------:R-:W-:Y:S05]  /*10c10*/  BRA `(.L_x_822) ;  /* 0xfffffff000047947 */ /* 0x000fea000383ffff */
.L_x_796:
[----:B-1----:R1:W2:Y:S02]  /*10c20*/  SYNCS.PHASECHK.TRANS64.TRYWAIT P0, [R3+URZ+0x16860], R0 ;  /* 0x01686000030075a7 */ /* 0x0022a4000800017f */
[----:B--2---:R-:W-:Y:S05]  /*10c30*/  @!P0 NANOSLEEP.SYNCS 0x989680 ;  /* 0x009896800000895d */ /* 0x004fea0003900000 */
[----:B------:R-:W2:Y:S02]  /*10c40*/  @!P0 SYNCS.PHASECHK.TRANS64 P0, [R3+URZ+0x16860], R0 ;  /* 0x01686000030085a7 */ /* 0x000ea4000800007f */
[----:B--2---:R-:W-:Y:S05]  /*10c50*/  @!P0 BRA `(.L_x_796) ;  /* 0xfffffffc00f08947 */ /* 0x004fea000383ffff */
[----:B------:R-:W-:Y:S05]  /*10c60*/  BRA `(.L_x_823) ;  /* 0xfffffff000bc7947 */ /* 0x000fea000383ffff */
.L_x_798:
[----:B------:R-:W-:Y:S01]  /*10c70*/  BSSY B0, `(.L_x_824) ;  /* 0x0000007000007945 */ /* 0x000fe20003800000 */
[----:B------:R-:W-:Y:S02]  /*10c80*/  IMAD.MOV.U32 R12, RZ, RZ, RZ ;  /* 0x000000ffff0c7224 */ /* 0x000fe400078e00ff */
[----:B------:R-:W-:Y:S02]  /*10c90*/  IMAD.MOV.U32 R11, RZ, RZ, 0x1f ;  /* 0x0000001fff0b7424 */ /* 0x000fe400078e00ff */
[----:B------:R-:W-:-:S07]  /*10ca0*/  IMAD.MOV.U32 R15, RZ, RZ, -0x1 ;  /* 0xffffffffff0f7424 */ /* 0x000fce00078e00ff */
[----:B------:R-:W-:Y:S05]  /*10cb0*/  WARPSYNC.COLLECTIVE R15, `(.L_x_825) ;  /* 0x000000000f087348 */ /* 0x000fea0003c00000 */
[----:B------:R1:W2:Y:S02]  /*10cc0*/  SHFL.IDX P6, R14, R13, R12, R11 ;  /* 0x0000000c0d0e7389 */ /* 0x0002a400000c000b */
[----:B-12---:R-:W-:Y:S01]  /*10cd0*/  ENDCOLLECTIVE ;  /* 0x000000000000791b */ /* 0x006fe20003800000 */
.L_x_825:
[----:B------:R-:W-:Y:S05]  /*10ce0*/  BSYNC B0 ;  /* 0x0000000000007941 */ /* 0x000fea0003800000 */
.L_x_824:
[----:B------:R-:W-:Y:S05]  /*10cf0*/  BRA `(.L_x_826) ;  /* 0xfffffff4001c7947 */ /* 0x000fea000383ffff */
.L_x_800:
[----:B--2---:R2:W3:Y:S02]  /*10d00*/  SYNCS.PHASECHK.TRANS64.TRYWAIT P0, [R9+URZ+0x16820], R0 ;  /* 0x01682000090075a7 */ /* 0x0044e4000800017f */
[----:B---3--:R-:W-:Y:S05]  /*10d10*/  @!P0 NANOSLEEP.SYNCS 0x989680 ;  /* 0x009896800000895d */ /* 0x008fea0003900000 */
[----:B------:R-:W3:Y:S02]  /*10d20*/  @!P0 SYNCS.PHASECHK.TRANS64 P0, [R9+URZ+0x16820], R0 ;  /* 0x01682000090085a7 */ /* 0x000ee4000800007f */
[----:B---3--:R-:W-:Y:S05]  /*10d30*/  @!P0 BRA `(.L_x_800) ;  /* 0xfffffffc00f08947 */ /* 0x008fea000383ffff */
[----:B------:R-:W-:Y:S05]  /*10d40*/  BRA `(.L_x_827) ;  /* 0xfffffff400647947 */ /* 0x000fea000383ffff */
.L_x_804:
[----:B--2---:R2:W3:Y:S02]  /*10d50*/  SYNCS.PHASECHK.TRANS64.TRYWAIT P0, [R5+URZ], R4 ;  /* 0x00000004050075a7 */ /* 0x0044e4000800017f */
[----:B---3--:R-:W-:Y:S05]  /*10d60*/  @!P0 NANOSLEEP.SYNCS 0x989680 ;  /* 0x009896800000895d */ /* 0x008fea0003900000 */
[----:B------:R-:W3:Y:S02]  /*10d70*/  @!P0 SYNCS.PHASECHK.TRANS64 P0, [R5+URZ], R4 ;  /* 0x00000004050085a7 */ /* 0x000ee4000800007f */
[----:B---3--:R-:W-:Y:S05]  /*10d80*/  @!P0 BRA `(.L_x_804) ;  /* 0xfffffffc00f08947 */ /* 0x008fea000383ffff */
[----:B------:R-:W-:Y:S05]  /*10d90*/  BRA `(.L_x_828) ;  /* 0xfffffff400ac7947 */ /* 0x000fea000383ffff */
.L_x_805:
[----:B---3--:R3:W4:Y:S02]  /*10da0*/  SYNCS.PHASECHK.TRANS64.TRYWAIT P0, [R3+URZ], R2 ;  /* 0x00000002030075a7 */ /* 0x008724000800017f */
[----:B----4-:R-:W-:Y:S05]  /*10db0*/  @!P0 NANOSLEEP.SYNCS 0x989680 ;  /* 0x009896800000895d */ /* 0x010fea0003900000 */
[----:B------:R-:W4:Y:S02]  /*10dc0*/  @!P0 SYNCS.PHASECHK.TRANS64 P0, [R3+URZ], R2 ;  /* 0x00000002030085a7 */ /* 0x000f24000800007f */
[----:B----4-:R-:W-:Y:S05]  /*10dd0*/  @!P0 BRA `(.L_x_805) ;  /* 0xfffffffc00f08947 */ /* 0x010fea000383ffff */
[----:B------:R-:W-:Y:S05]  /*10de0*/  BRA `(.L_x_829) ;  /* 0xfffffff400a07947 */ /* 0x000fea000383ffff */
.L_x_807:
[----:B----4-:R4:W1:Y:S02]  /*10df0*/  SYNCS.PHASECHK.TRANS64.TRYWAIT P0, [R19+URZ], R4 ;  /* 0x00000004130075a7 */ /* 0x010864000800017f */
[----:B-1----:R-:W-:Y:S05]  /*10e00*/  @!P0 NANOSLEEP.SYNCS 0x989680 ;  /* 0x009896800000895d */ /* 0x002fea0003900000 */
[----:B------:R-:W1:Y:S02]  /*10e10*/  @!P0 SYNCS.PHASECHK.TRANS64 P0, [R19+URZ], R4 ;  /* 0x00000004130085a7 */ /* 0x000e64000800007f */
[----:B-1----:R-:W-:Y:S05]  /*10e20*/  @!P0 BRA `(.L_x_807) ;  /* 0xfffffffc00f08947 */ /* 0x002fea000383ffff */
[----:B------:R-:W-:Y:S05]  /*10e30*/  BRA `(.L_x_830) ;  /* 0xfffffff400a47947 */ /* 0x000fea000383ffff */
.L_x_831:
        /* <DEDUP_REMOVED lines=12> */
.L_x_2279:


//--------------------- .text._ZN7cutlass13device_kernelIN5flash11enable_sm90INS1_16FlashAttnFwdSm90INS1_25CollectiveMainloopFwdSm90ILi2EN4cute5tupleIJNS5_1CILi1EEES8_S8_EEENS6_IJNS7_ILi192EEENS7_ILi128EEENS7_ILi64EEEEEELi64ENS_10bfloat16_tEfNS_4arch4Sm90ELb0ELb1ELb0ELb1ELb0ELb0ELb0ELb1ELb1ELb0ELb0ELb0EEENS1_21CollectiveEpilogueFwdINS6_IJSA_SC_SB_EEES9_SE_SG_Li384ELb1ELb0ELb0ELb0EEENS1_36VarlenDynamicPersistentTileSchedulerILi192ELi128ELi384ELi32ELb0ELb0ELb1ELb1ELb0ELb1EEEEEEEEEvNT_6ParamsE --------------------------
	.section	.text._ZN7cutlass13device_kernelIN5flash11enable_sm90INS1_16FlashAttnFwdSm90INS1_25CollectiveMainloopFwdSm90ILi2EN4cute5tupleIJNS5_1CILi1EEES8_S8_EEENS6_IJNS7_ILi192EEENS7_ILi128EEENS7_ILi64EEEEEELi64ENS_10bfloat16_tEfNS_4arch4Sm90ELb0ELb1ELb0ELb1ELb0ELb0ELb0ELb1ELb1ELb0ELb0ELb0EEENS1_21CollectiveEpilogueFwdINS6_IJSA_SC_SB_EEES9_SE_SG_Li384ELb1ELb0ELb0ELb0EEENS1_36VarlenDynamicPersistentTileSchedulerILi192ELi128ELi384ELi32ELb0ELb0ELb1ELb1ELb0ELb1EEEEEEEEEvNT_6ParamsE,"ax",@progbits
	.align	128
.text._ZN7cutlass13device_kernelIN5flash11enable_sm90INS1_16FlashAttnFwdSm90INS1_25CollectiveMainloopFwdSm90ILi2EN4cute5tupleIJNS5_1CILi1EEES8_S8_EEENS6_IJNS7_ILi192EEENS7_ILi128EEENS7_ILi64EEEEEELi64ENS_10bfloat16_tEfNS_4arch4Sm90ELb0ELb1ELb0ELb1ELb0ELb0ELb0ELb1ELb1ELb0ELb0ELb0EEENS1_21CollectiveEpilogueFwdINS6_IJSA_SC_SB_EEES9_SE_SG_Li384ELb1ELb0ELb0ELb0EEENS1_36VarlenDynamicPersistentTileSchedulerILi192ELi128ELi384ELi32ELb0ELb0ELb1ELb1ELb0ELb1EEEEEEEEEvNT_6ParamsE:
        .type           _ZN7cutlass13device_kernelIN5flash11enable_sm90INS1_16FlashAttnFwdSm90INS1_25CollectiveMainloopFwdSm90ILi2EN4cute5tupleIJNS5_1CILi1EEES8_S8_EEENS6_IJNS7_ILi192EEENS7_ILi128EEENS7_ILi64EEEEEELi64ENS_10bfloat16_tEfNS_4arch4Sm90ELb0ELb1ELb0ELb1ELb0ELb0ELb0ELb1ELb1ELb0ELb0ELb0EEENS1_21CollectiveEpilogueFwdINS6_IJSA_SC_SB_EEES9_SE_SG_Li384ELb1ELb0ELb0ELb0EEENS1_36VarlenDynamicPersistentTileSchedulerILi192ELi128ELi384ELi32ELb0ELb0ELb1ELb1ELb0ELb1EEEEEEEEEvNT_6ParamsE,@function
        .size           _ZN7cutlass13device_kernelIN5flash11enable_sm90INS1_16FlashAttnFwdSm90INS1_25CollectiveMainloopFwdSm90ILi2EN4cute5tupleIJNS5_1CILi1EEES8_S8_EEENS6_IJNS7_ILi192EEENS7_ILi128EEENS7_ILi64EEEEEELi64ENS_10bfloat16_tEfNS_4arch4Sm90ELb0ELb1ELb0ELb1ELb0ELb0ELb0ELb1ELb1ELb0ELb0ELb0EEENS1_21CollectiveEpilogueFwdINS6_IJSA_SC_SB_EEES9_SE_SG_Li384ELb1ELb0ELb0ELb0EEENS1_36VarlenDynamicPersistentTileSchedulerILi192ELi128ELi384ELi32ELb0ELb0ELb1ELb1ELb0ELb1EEEEEEEEEvNT_6ParamsE,(.L_x_2280 - _ZN7cutlass13device_kernelIN5flash11enable_sm90INS1_16FlashAttnFwdSm90INS1_25CollectiveMainloopFwdSm90ILi2EN4cute5tupleIJNS5_1CILi1EEES8_S8_EEENS6_IJNS7_ILi192EEENS7_ILi128EEENS7_ILi64EEEEEELi64ENS_10bfloat16_tEfNS_4arch4Sm90ELb0ELb1ELb0ELb1ELb0ELb0ELb0ELb1ELb1ELb0ELb0ELb0EEENS1_21CollectiveEpilogueFwdINS6_IJSA_SC_SB_EEES9_SE_SG_Li384ELb1ELb0ELb0ELb0EEENS1_36VarlenDynamicPersistentTileSchedulerILi192ELi128ELi384ELi32ELb0ELb0ELb1ELb1ELb0ELb1EEEEEEEEEvNT_6ParamsE)
        .other          _ZN7cutlass13device_kernelIN5flash11enable_sm90INS1_16FlashAttnFwdSm90INS1_25CollectiveMainloopFwdSm90ILi2EN4cute5tupleIJNS5_1CILi1EEES8_S8_EEENS6_IJNS7_ILi192EEENS7_ILi128EEENS7_ILi64EEEEEELi64ENS_10bfloat16_tEfNS_4arch4Sm90ELb0ELb1ELb0ELb1ELb0ELb0ELb0ELb1ELb1ELb0ELb0ELb0EEENS1_21CollectiveEpilogueFwdINS6_IJSA_SC_SB_EEES9_SE_SG_Li384ELb1ELb0ELb0ELb0EEENS1_36VarlenDynamicPersistentTileSchedulerILi192ELi128ELi384ELi32ELb0ELb0ELb1ELb1ELb0ELb1EEEEEEEEEvNT_6ParamsE,@"STO_CUDA_ENTRY STV_DEFAULT"
_ZN7cutlass13device_kernelIN5flash11enable_sm90INS1_16FlashAttnFwdSm90INS1_25CollectiveMainloopFwdSm90ILi2EN4cute5tupleIJNS5_1CILi1EEES8_S8_EEENS6_IJNS7_ILi192EEENS7_ILi128EEENS7_ILi64EEEEEELi64ENS_10bfloat16_tEfNS_4arch4Sm90ELb0ELb1ELb0ELb1ELb0ELb0ELb0ELb1ELb1ELb0ELb0ELb0EEENS1_21CollectiveEpilogueFwdINS6_IJSA_SC_SB_EEES9_SE_SG_Li384ELb1ELb0ELb0ELb0EEENS1_36VarlenDynamicPersistentTileSchedulerILi192ELi128ELi384ELi32ELb0ELb0ELb1ELb1ELb0ELb1EEEEEEEEEvNT_6ParamsE:
        /* <DEDUP_REMOVED lines=21> */
.L_x_833:
[----:B------:R-:W-:Y:S05]  /*0150*/  BSYNC B0 ;  /* 0x0000000000007941 */ /* 0x000fea0003800000 */
.L_x_832:
        /* <DEDUP_REMOVED lines=41> */
.L_x_834:
        /* <DEDUP_REMOVED lines=22> */
.L_x_835:
        /* <DEDUP_REMOVED lines=18> */
.L_x_836:
        /* <DEDUP_REMOVED lines=22> */
.L_x_837:
        /* <DEDUP_REMOVED lines=22> */
.L_x_838:
[----:B------:R-:W-:Y:S01]  /*0930*/  PLOP3.LUT P0, PT, PT, PT, UP0, 0x80, 0x0 ;  /* 0x000000000000781c */ /* 0x000fe20003f0f008 */
[----:B------:R-:W-:Y:S01]  /*0940*/  UMOV UR36, 0x1 ;  /* 0x0000000100247882 */ /* 0x000fe20000000000 */
[----:B------:R-:W-:Y:S01]  /*0950*/  NOP ;  /* 0x0000000000007918 */ /* 0x000fe20000000000 */
[----:B------:R-:W-:Y:S01]  /*0960*/  USEL UR36, UR36, 0x2, !UP0 ;  /* 0x0000000224247887 */ /* 0x000fe2000c000000 */
[----:B------:R-:W-:Y:S01]  /*0970*/  ULDC.64 UR46, c[0x0][0x208] ;  /* 0x00008200002e7ab9 */ /* 0x000fe20000000a00 */
[----:B012-4-:R-:W-:Y:S08]  /*0980*/  BAR.SYNC.DEFER_BLOCKING 0x0 ;  /* 0x0000000000007b1d */ /* 0x017ff00000010000 */
[----:B------:R-:W-:Y:S05]  /*0990*/  @!P0 BRA `(.L_x_839) ;  /* 0x000000d800ec8947 */ /* 0x000fea0003800000 */
.L_x_840:
        /* <DEDUP_REMOVED lines=8> */
[----:B-1----:R-:W-:Y:S01]  /*0a20*/  ULEA UR4, UR5, UR4, 0x18 ;  /* 0x0000000405047291 */ /* 0x002fe2000f8ec03f */
[----:B0-----:R-:W-:-:S04]  /*0a30*/  LOP3.LUT R0, R2, 0xffffff80, RZ, 0xc0, !PT ;  /* 0xffffff8002007812 */ /* 0x001fc800078ec0ff */
[----:B------:R-:W-:-:S13]  /*0a40*/  ISETP.NE.AND P0, PT, R0, 0x80, PT ;  /* 0x000000800000780c */ /* 0x000fda0003f05270 */
[----:B------:R-:W-:Y:S08]  /*0a50*/  @!P0 BAR.ARV 0x9, 0x100 ;  /* 0x0244000000008b1d */ /* 0x000ff00000002000 */
[----:B------:R-:W-:Y:S06]  /*0a60*/  BAR.SYNC.DEFER_BLOCKING 0x5, 0x1a0 ;  /* 0x0146800000007b1d */ /* 0x000fec0000010000 */
[----:B------:R-:W0:Y:S01]  /*0a70*/  LDS.128 R152, [UR4+0x168d0] ;  /* 0x0168d004ff987984 */ /* 0x000e220008000c00 */
[----:B------:R-:W-:Y:S01]  /*0a80*/  ULDC UR4, c[0x0][0xc14] ;  /* 0x0003050000047ab9 */ /* 0x000fe20000000800 */
[----:B------:R-:W-:Y:S06]  /*0a90*/  BAR.ARV 0x4, 0x1a0 ;  /* 0x0106800000007b1d */ /* 0x000fec0000002000 */
[----:B0-----:R-:W-:-:S13]  /*0aa0*/  ISETP.GE.AND P0, PT, R155, UR4, PT ;  /* 0x000000049b007c0c */ /* 0x001fda000bf06270 */
[----:B------:R-:W-:Y:S05]  /*0ab0*/  @P0 EXIT ;  /* 0x000000000000094d */ /* 0x000fea0003800000 */
[----:B------:R-:W-:Y:S01]  /*0ac0*/  VIADD R12, R2, 0xffffff80 ;  /* 0xffffff80020c7836 */ /* 0x000fe20000000000 */
[----:B------:R-:W-:Y:S01]  /*0ad0*/  R2UR UR6, R154 ;  /* 0x000000009a0672ca */ /* 0x000fe200000e0000 */
[----:B------:R-:W-:Y:S01]  /*0ae0*/  ULOP3.LUT UR40, UR36, 0x1, URZ, 0xfc, !UPT ;  /* 0x0000000124287892 */ /* 0x000fe2000f8efc3f */
[----:B------:R-:W-:Y:S01]  /*0af0*/  R2UR UR5, R155 ;  /* 0x000000009b0572ca */ /* 0x000fe200000e0000 */
[----:B------:R-:W-:Y:S01]  /*0b00*/  UMOV UR37, URZ ;  /* 0x0000003f00257c82 */ /* 0x000fe20008000000 */
[----:B------:R-:W-:Y:S01]  /*0b10*/  SHF.R.S32.HI R0, RZ, 0x1f, R12 ;  /* 0x0000001fff007819 */ /* 0x000fe2000001140c */
[----:B------:R-:W-:Y:S01]  /*0b20*/  UMOV UR38, URZ ;  /* 0x0000003f00267c82 */ /* 0x000fe20008000000 */
[----:B------:R-:W-:Y:S02]  /*0b30*/  UMOV UR39, URZ ;  /* 0x0000003f00277c82 */ /* 0x000fe40008000000 */
[CC--:B------:R-:W-:Y:S02]  /*0b40*/  LEA.HI R2, R0.reuse, R12.reuse, RZ, 0x7 ;  /* 0x0000000c00027211 */ /* 0x0c0fe400078f38ff */
[----:B------:R-:W-:-:S02]  /*0b50*/  LEA.HI R4, R0, R12, RZ, 0x5 ;  /* 0x0000000c00047211 */ /* 0x000fc400078f28ff */
[----:B------:R-:W-:Y:S02]  /*0b60*/  LOP3.LUT R3, R2, 0xffffff80, RZ, 0xc0, !PT ;  /* 0xffffff8002037812 */ /* 0x000fe400078ec0ff */
[----:B------:R-:W-:Y:S01]  /*0b70*/  SHF.R.S32.HI R13, RZ, 0x7, R2 ;  /* 0x00000007ff0d7819 */ /* 0x000fe20000011402 */
[----:B------:R-:W-:Y:S02]  /*0b80*/  IMAD.SHL.U32 R5, R4, 0x20, RZ ;  /* 0x0000002004057824 */ /* 0x000fe400078e00ff */
[----:B------:R-:W-:Y:S01]  /*0b90*/  IMAD.IADD R11, R12, 0x1, -R3 ;  /* 0x000000010c0b7824 */ /* 0x000fe200078e0a03 */
[----:B------:R-:W-:Y:S02]  /*0ba0*/  LEA.HI R3, R0, R12, RZ, 0x4 ;  /* 0x0000000c00037211 */ /* 0x000fe400078f20ff */
[----:B------:R-:W-:Y:S02]  /*0bb0*/  LOP3.LUT R5, R5, 0xfffffc00, RZ, 0xc0, !PT ;  /* 0xfffffc0005057812 */ /* 0x000fe400078ec0ff */
[----:B------:R-:W-:-:S02]  /*0bc0*/  SHF.R.S32.HI R7, RZ, 0x1f, R11 ;  /* 0x0000001fff077819 */ /* 0x000fc4000001140b */
[----:B------:R-:W-:Y:S02]  /*0bd0*/  SHF.R.S32.HI R4, RZ, 0x4, R3 ;  /* 0x00000004ff047819 */ /* 0x000fe40000011403 */
[----:B------:R-:W-:Y:S02]  /*0be0*/  LEA.HI R8, R7, R11, RZ, 0x2 ;  /* 0x0000000b07087211 */ /* 0x000fe400078f10ff */
[C---:B------:R-:W-:Y:S02]  /*0bf0*/  LOP3.LUT R2, R3.reuse, 0x3fffff0, RZ, 0xc0, !PT ;  /* 0x03fffff003027812 */ /* 0x040fe400078ec0ff */
[--C-:B------:R-:W-:Y:S02]  /*0c00*/  SHF.R.S32.HI R9, RZ, 0x2, R8.reuse ;  /* 0x00000002ff097819 */ /* 0x100fe40000011408 */
[----:B------:R-:W-:Y:S01]  /*0c10*/  SHF.R.S32.HI R6, RZ, 0x1f, R8 ;  /* 0x0000001fff067819 */ /* 0x000fe20000011408 */
[----:B------:R-:W-:Y:S01]  /*0c20*/  IMAD.IADD R2, R12, 0x1, -R2 ;  /* 0x000000010c027824 */ /* 0x000fe200078e0a02 */
[----:B------:R-:W-:-:S02]  /*0c30*/  LEA.HI R3, R3, R4, RZ, 0x1 ;  /* 0x0000000403037211 */ /* 0x000fc400078f08ff */
[----:B------:R-:W-:Y:S01]  /*0c40*/  LEA.HI R10, R6, R9, RZ, 0x3 ;  /* 0x00000009060a7211 */ /* 0x000fe200078f18ff */
[----:B------:R-:W-:Y:S01]  /*0c50*/  IMAD.HI R6, R13, 0x55555556, RZ ;  /* 0x555555560d067827 */ /* 0x000fe200078e02ff */
[----:B------:R-:W-:Y:S02]  /*0c60*/  LEA.HI R7, R7, R11, RZ, 0x5 ;  /* 0x0000000b07077211 */ /* 0x000fe400078f28ff */
[----:B------:R-:W-:Y:S01]  /*0c70*/  LOP3.LUT R10, R10, 0xfffffff8, RZ, 0xc0, !PT ;  /* 0xfffffff80a0a7812 */ /* 0x000fe200078ec0ff */
[----:B------:R-:W-:Y:S01]  /*0c80*/  IMAD R2, R2, 0x40, R5 ;  /* 0x0000004002027824 */ /* 0x000fe200078e0205 */
[----:B------:R-:W-:Y:S02]  /*0c90*/  LOP3.LUT R3, R3, 0x1ffffffe, RZ, 0xc0, !PT ;  /* 0x1ffffffe03037812 */ /* 0x000fe400078ec0ff */
[----:B------:R-:W-:Y:S01]  /*0ca0*/  LEA.HI R6, R6, R6, RZ, 0x1 ;  /* 0x0000000606067211 */ /* 0x000fe200078f08ff */
[----:B------:R-:W-:Y:S01]  /*0cb0*/  IMAD.IADD R10, R9, 0x1, -R10 ;  /* 0x00000001090a7824 */ /* 0x000fe200078e0a0a */
[----:B------:R-:W-:Y:S01]  /*0cc0*/  SHF.R.S32.HI R7, RZ, 0x5, R7 ;  /* 0x00000005ff077819 */ /* 0x000fe20000011407 */
[----:B------:R-:W-:Y:S01]  /*0cd0*/  IMAD.IADD R3, R4, 0x1, -R3 ;  /* 0x0000000104037824 */ /* 0x000fe200078e0a03 */
[----:B------:R-:W-:Y:S01]  /*0ce0*/  LEA.HI R0, R0, R12, RZ, 0x3 ;  /* 0x0000000c00007211 */ /* 0x000fe200078f18ff */
[----:B------:R-:W-:Y:S01]  /*0cf0*/  IMAD R6, R6, -0x3, R13 ;  /* 0xfffffffd06067824 */ /* 0x000fe200078e020d */
[----:B------:R-:W-:Y:S01]  /*0d00*/  LOP3.LUT R16, R8, 0x7ffffffc, RZ, 0xc0, !PT ;  /* 0x7ffffffc08107812 */ /* 0x000fe200078ec0ff */
[----:B------:R-:W-:Y:S01]  /*0d10*/  IMAD R7, R7, 0x10, R10 ;  /* 0x0000001007077824 */ /* 0x000fe200078e020a */
[----:B------:R-:W-:Y:S01]  /*0d20*/  SHF.R.S32.HI R156, RZ, 0x3, R0 ;  /* 0x00000003ff9c7819 */ /* 0x000fe20000011400 */
[----:B------:R-:W-:Y:S01]  /*0d30*/  IMAD R4, R3, 0x8, R2 ;  /* 0x0000000803047824 */ /* 0x000fe200078e0202 */
[----:B------:R-:W-:Y:S01]  /*0d40*/  LOP3.LUT R2, R0, 0x1ffffff8, RZ, 0xc0, !PT ;  /* 0x1ffffff800027812 */ /* 0x000fe200078ec0ff */
[----:B------:R-:W-:-:S02]  /*0d50*/  IMAD R3, R6, 0x40, R7 ;  /* 0x0000004006037824 */ /* 0x000fc400078e0207 */
[----:B------:R-:W-:Y:S01]  /*0d60*/  IMAD.IADD R16, R11, 0x1, -R16 ;  /* 0x000000010b107824 */ /* 0x000fe200078e0a10 */
[----:B------:R0:W-:Y:S01]  /*0d70*/  STL [R1+0x8], R4 ;  /* 0x0000080401007387 */ /* 0x0001e20000100800 */
[----:B------:R-:W-:-:S03]  /*0d80*/  IMAD.IADD R2, R12, 0x1, -R2 ;  /* 0x000000010c027824 */ /* 0x000fc600078e0a02 */
[----:B------:R0:W-:Y:S01]  /*0d90*/  STL [R1+0x4], R3 ;  /* 0x0000040301007387 */ /* 0x0001e20000100800 */
[----:B------:R-:W-:-:S07]  /*0da0*/  IMAD.SHL.U32 R19, R2, 0x8, RZ ;  /* 0x0000000802137824 */ /* 0x000fce00078e00ff */
.L_x_940:
[----:B------:R-:W-:Y:S01]  /*0db0*/  ULDC.64 UR8, c[0x0][0xa28] ;  /* 0x00028a0000087ab9 */ /* 0x000fe20000000a00 */
[----:B-1----:R-:W1:Y:S01]  /*0dc0*/  LDC R18, c[0x0][0x288] ;  /* 0x0000a200ff127b82 */ /* 0x002e620000000800 */
[----:B------:R-:W-:Y:S01]  /*0dd0*/  UISETP.NE.U32.AND UP0, UPT, UR8, URZ, UPT ;  /* 0x0000003f0800728c */ /* 0x000fe2000bf05070 */
[----:B----45:R-:W-:-:S03]  /*0de0*/  IMAD.MOV.U32 R6, RZ, RZ, RZ ;  /* 0x000000ffff067224 */ /* 0x030fc600078e00ff */
[----:B------:R-:W-:-:S03]  /*0df0*/  UISETP.NE.AND.EX UP0, UPT, UR9, URZ, UPT, UP0 ;  /* 0x0000003f0900728c */ /* 0x000fc6000bf05300 */
[----:B------:R-:W-:Y:S01]  /*0e00*/  ULDC.64 UR8, c[0x0][0xa18] ;  /* 0x0002860000087ab9 */ /* 0x000fe20000000a00 */
[----:B0-23--:R-:W2:Y:S01]  /*0e10*/  LDC.64 R8, c[0x0][0x3f8] ;  /* 0x0000fe00ff087b82 */ /* 0x00dea20000000a00 */
[----:B------:R-:W-:Y:S01]  /*0e20*/  UISETP.NE.U32.AND UP1, UPT, UR8, URZ, UPT ;  /* 0x0000003f0800728c */ /* 0x000fe2000bf25070 */
[----:B------:R-:W-:-:S03]  /*0e30*/  PLOP3.LUT P0, PT, PT, PT, UP0, 0x80, 0x0 ;  /* 0x000000000000781c */ /* 0x000fc60003f0f008 */
[----:B------:R-:W-:-:S03]  /*0e40*/  UISETP.NE.AND.EX UP1, UPT, UR9, URZ, UPT, UP1 ;  /* 0x0000003f0900728c */ /* 0x000fc6000bf25310 */
[----:B------:R-:W-:Y:S01]  /*0e50*/  @UP0 ULDC.64 UR8, c[0x0][0xa28] ;  /* 0x00028a0000080ab9 */ /* 0x000fe20000000a00 */
[----:B------:R-:W3:Y:S01]  /*0e60*/  LDC R0, c[0x0][0x404] ;  /* 0x00010100ff007b82 */ /* 0x000ee20000000800 */
[----:B------:R-:W-:Y:S01]  /*0e70*/  @UP0 UIMAD.WIDE UR8, UR5, 0x4, UR8 ;  /* 0x00000004050808a5 */ /* 0x000fe2000f8e0208 */
[----:B------:R-:W-:-:S05]  /*0e80*/  PLOP3.LUT P2, PT, PT, PT, UP1, 0x80, 0x0 ;  /* 0x000000000000781c */ /* 0x000fca0003f4f018 */
[----:B------:R-:W-:Y:S01]  /*0e90*/  @UP1 ULDC.64 UR10, c[0x0][0xa18] ;  /* 0x00028600000a1ab9 */ /* 0x000fe20000000a00 */
[----:B------:R-:W-:Y:S01]  /*0ea0*/  IMAD.U32 R2, RZ, RZ, UR8 ;  /* 0x00000008ff027e24 */ /* 0x000fe2000f8e00ff */
[----:B------:R-:W4:Y:S01]  /*0eb0*/  LDC R17, c[0x0][0x2e0] ;  /* 0x0000b800ff117b82 */ /* 0x000f220000000800 */
[----:B0-----:R-:W-:Y:S01]  /*0ec0*/  IMAD.U32 R3, RZ, RZ, UR9 ;  /* 0x00000009ff037e24 */ /* 0x001fe2000f8e00ff */
[----:B------:R-:W-:-:S04]  /*0ed0*/  @UP1 UIMAD.WIDE UR8, UR5, 0x4, UR10 ;  /* 0x00000004050818a5 */ /* 0x000fc8000f8e020a */
[----:B------:R0:W5:Y:S02]  /*0ee0*/  @P0 LDG.E R6, desc[UR46][R2.64] ;  /* 0x0000002e02060981 */ /* 0x000164000c1e1900 */
[----:B------:R-:W-:Y:S02]  /*0ef0*/  IMAD.U32 R4, RZ, RZ, UR8 ;  /* 0x00000008ff047e24 */ /* 0x000fe4000f8e00ff */
[----:B------:R-:W-:Y:S01]  /*0f00*/  IMAD.U32 R5, RZ, RZ, UR9 ;  /* 0x00000009ff057e24 */ /* 0x000fe2000f8e00ff */
[----:B------:R-:W-:-:S04]  /*0f10*/  ULDC.64 UR8, c[0x0][0xa20] ;  /* 0x0002880000087ab9 */ /* 0x000fc80000000a00 */
[----:B-1----:R0:W5:Y:S01]  /*0f20*/  @P2 LDG.E R18, desc[UR46][R4.64] ;  /* 0x0000002e04122981 */ /* 0x002162000c1e1900 */
[----:B--2---:R-:W-:Y:S01]  /*0f30*/  ISETP.NE.U32.AND P0, PT, R8, RZ, PT ;  /* 0x000000ff0800720c */ /* 0x004fe20003f05070 */
[----:B------:R-:W-:Y:S01]  /*0f40*/  UMOV UR41, UR6 ;  /* 0x0000000600297c82 */ /* 0x000fe20008000000 */
[----:B------:R-:W-:Y:S02]  /*0f50*/  ISETP.NE.U32.AND P1, PT, RZ, UR8, PT ;  /* 0x00000008ff007c0c */ /* 0x000fe4000bf25070 */
[----:B------:R-:W-:Y:S02]  /*0f60*/  ISETP.NE.AND.EX P0, PT, R9, RZ, PT, P0 ;  /* 0x000000ff0900720c */ /* 0x000fe40003f05300 */
[----:B------:R-:W-:Y:S02]  /*0f70*/  ISETP.NE.AND.EX P1, PT, RZ, UR9, PT, P1 ;  /* 0x00000009ff007c0c */ /* 0x000fe4000bf25310 */
[----:B---3--:R-:W-:Y:S01]  /*0f80*/  SEL R0, R0, 0x1, P0 ;  /* 0x0000000100007807 */ /* 0x008fe20000000000 */
[----:B0-----:R-:W-:Y:S10]  /*0f90*/  @P2 BRA `(.L_x_841) ;  /* 0x00000000002c2947 */ /* 0x001ff40003800000 */
        /* <DEDUP_REMOVED lines=8> */
[----:B-----5:R-:W2:Y:S04]  /*1020*/  LDG.E R18, desc[UR46][R2.64] ;  /* 0x0000002e02127981 */ /* 0x020ea8000c1e1900 */
[----:B------:R-:W2:Y:S02]  /*1030*/  LDG.E R5, desc[UR46][R2.64+0x4] ;  /* 0x0000042e02057981 */ /* 0x000ea4000c1e1900 */
[----:B--2---:R-:W-:-:S07]  /*1040*/  IMAD.IADD R18, R5, 0x1, -R18 ;  /* 0x0000000105127824 */ /* 0x004fce00078e0a12 */
.L_x_841:
[----:B------:R-:W-:Y:S01]  /*1050*/  UMOV UR42, UR5 ;  /* 0x00000005002a7c82 */ /* 0x000fe20008000000 */
[----:B----4-:R-:W-:Y:S02]  /*1060*/  IMAD R17, R0, R17, RZ ;  /* 0x0000001100117224 */ /* 0x010fe400078e02ff */
[----:B------:R-:W-:Y:S01]  /*1070*/  IMAD.MOV.U32 R23, RZ, RZ, R153 ;  /* 0x000000ffff177224 */ /* 0x000fe200078e0099 */
[----:B------:R-:W-:Y:S06]  /*1080*/  @!P1 BRA `(.L_x_842) ;  /* 0x0000000000189947 */ /* 0x000fec0003800000 */
[----:B------:R-:W-:Y:S02]  /*1090*/  ULDC.64 UR6, c[0x0][0xa20] ;  /* 0x0002880000067ab9 */ /* 0x000fe40000000a00 */
[----:B------:R-:W-:-:S06]  /*10a0*/  UIMAD.WIDE UR4, UR5, 0x4, UR6 ;  /* 0x00000004050478a5 */ /* 0x000fcc000f8e0206 */
[----:B------:R-:W-:Y:S02]  /*10b0*/  IMAD.U32 R2, RZ, RZ, UR4 ;  /* 0x00000004ff027e24 */ /* 0x000fe4000f8e00ff */
[----:B------:R-:W-:-:S05]  /*10c0*/  IMAD.U32 R3, RZ, RZ, UR5 ;  /* 0x00000005ff037e24 */ /* 0x000fca000f8e00ff */
[----:B------:R0:W5:Y:S01]  /*10d0*/  LDG.E R17, desc[UR46][R2.64] ;  /* 0x0000002e02117981 */ /* 0x000162000c1e1900 */
[----:B------:R-:W-:Y:S05]  /*10e0*/  BRA `(.L_x_843) ;  /* 0x00000000002c7947 */ /* 0x000fea0003800000 */
.L_x_842:
        /* <DEDUP_REMOVED lines=9> */
[----:B------:R-:W2:Y:S02]  /*1180*/  LDG.E R0, desc[UR46][R2.64+0x4] ;  /* 0x0000042e02007981 */ /* 0x000ea4000c1e1900 */
[----:B--2---:R-:W-:-:S07]  /*1190*/  IMAD.IADD R17, R0, 0x1, -R17 ;  /* 0x0000000100117824 */ /* 0x004fce00078e0a11 */
.L_x_843:
[----:B------:R-:W1:Y:S01]  /*11a0*/  LDC.64 R8, c[0x0][0x9e0] ;  /* 0x00027800ff087b82 */ /* 0x000e620000000a00 */
[----:B0-----:R-:W-:Y:S02]  /*11b0*/  IMAD R3, R153, 0xc0, RZ ;  /* 0x000000c099037824 */ /* 0x001fe400078e02ff */
[----:B-----5:R-:W-:-:S03]  /*11c0*/  IMAD.IADD R17, R17, 0x1, -R6 ;  /* 0x0000000111117824 */ /* 0x020fc600078e0a06 */
[----:B------:R-:W-:-:S05]  /*11d0*/  IADD3 R0, -R18, 0xc0, R3 ;  /* 0x000000c012007810 */ /* 0x000fca0007ffe103 */
[----:B------:R-:W-:Y:S01]  /*11e0*/  IMAD.IADD R3, R17, 0x1, R0 ;  /* 0x0000000111037824 */ /* 0x000fe200078e0200 */
[----:B-1----:R-:W-:-:S03]  /*11f0*/  ISETP.GE.AND P1, PT, R9, 0x1, PT ;  /* 0x000000010900780c */ /* 0x002fc60003f26270 */
[----:B------:R-:W-:-:S10]  /*1200*/  IMAD.IADD R0, R3, 0x1, R8 ;  /* 0x0000000103007824 */ /* 0x000fd400078e0208 */
[----:B------:R-:W-:Y:S05]  /*1210*/  @!P1 BRA `(.L_x_844) ;  /* 0x0000000000409947 */ /* 0x000fea0003800000 */
[C---:B------:R-:W-:Y:S01]  /*1220*/  ISETP.GT.AND P0, PT, R3.reuse, RZ, PT ;  /* 0x000000ff0300720c */ /* 0x040fe20003f04270 */
[----:B------:R-:W-:-:S12]  /*1230*/  VIADD R2, R3, 0xffffffff ;  /* 0xffffffff03027836 */ /* 0x000fd80000000000 */
[----:B------:R-:W-:Y:S05]  /*1240*/  @P0 BRA `(.L_x_845) ;  /* 0x00000000001c0947 */ /* 0x000fea0003800000 */
[----:B------:R-:W-:Y:S01]  /*1250*/  ISETP.NE.AND P0, PT, R9, 0x1, PT ;  /* 0x000000010900780c */ /* 0x000fe20003f05270 */
[----:B------:R-:W-:-:S12]  /*1260*/  IMAD.MOV R3, RZ, RZ, -R3 ;  /* 0x000000ffff037224 */ /* 0x000fd800078e0a03 */
[----:B------:R-:W0:Y:S02]  /*1270*/  @P0 LDC.64 R4, c[0x0][0x9e8] ;  /* 0x00027a00ff040b82 */ /* 0x000e240000000a00 */
[----:B0-----:R-:W-:-:S05]  /*1280*/  @P0 IMAD.HI.U32 R2, R3, R4, RZ ;  /* 0x0000000403020227 */ /* 0x001fca00078e00ff */
[----:B------:R-:W-:-:S04]  /*1290*/  @P0 SHF.R.U32.HI R3, RZ, R5, R2 ;  /* 0x00000005ff030219 */ /* 0x000fc80000011602 */
[----:B------:R-:W-:Y:S01]  /*12a0*/  LOP3.LUT R2, RZ, R3, RZ, 0x33, !PT ;  /* 0x00000003ff027212 */ /* 0x000fe200078e33ff */
[----:B------:R-:W-:Y:S06]  /*12b0*/  BRA `(.L_x_846) ;  /* 0x0000000000107947 */ /* 0x000fec0003800000 */
.L_x_845:
[----:B------:R-:W-:-:S13]  /*12c0*/  ISETP.NE.AND P0, PT, R9, 0x1, PT ;  /* 0x000000010900780c */ /* 0x000fda0003f05270 */
[----:B------:R-:W0:Y:S02]  /*12d0*/  @P0 LDC.64 R4, c[0x0][0x9e8] ;  /* 0x00027a00ff040b82 */ /* 0x000e240000000a00 */
[----:B0-----:R-:W-:-:S05]  /*12e0*/  @P0 IMAD.HI.U32 R4, R2, R4, RZ ;  /* 0x0000000402040227 */ /* 0x001fca00078e00ff */
[----:B------:R-:W-:-:S07]  /*12f0*/  @P0 SHF.R.U32.HI R2, RZ, R5, R4 ;  /* 0x00000005ff020219 */ /* 0x000fce0000011604 */
.L_x_846:
[----:B------:R-:W-:-:S05]  /*1300*/  IMAD R3, R2, R9, R9 ;  /* 0x0000000902037224 */ /* 0x000fca00078e0209 */
[----:B------:R-:W-:-:S07]  /*1310*/  VIMNMX R0, R0, R3, PT ;  /* 0x0000000300007248 */ /* 0x000fce0003fe0100 */
.L_x_844:
[----:B------:R-:W-:Y:S01]  /*1320*/  VIADD R2, R0, 0x7f ;  /* 0x0000007f00027836 */ /* 0x000fe20000000000 */
[----:B------:R-:W-:Y:S01]  /*1330*/  ULDC UR4, c[0x0][0x9dc] ;  /* 0x0002770000047ab9 */ /* 0x000fe20000000800 */
[----:B------:R-:W-:Y:S02]  /*1340*/  VIADD R0, R17, 0x7f ;  /* 0x0000007f11007836 */ /* 0x000fe40000000000 */
[----:B------:R-:W-:Y:S01]  /*1350*/  IMAD R4, R153, 0xc0, -R18 ;  /* 0x000000c099047824 */ /* 0x000fe200078e0a12 */
[----:B------:R-:W-:Y:S02]  /*1360*/  SHF.R.S32.HI R5, RZ, 0x1f, R2 ;  /* 0x0000001fff057819 */ /* 0x000fe40000011402 */
[----:B------:R-:W-:Y:S01]  /*1370*/  SHF.R.S32.HI R3, RZ, 0x1f, R0 ;  /* 0x0000001fff037819 */ /* 0x000fe20000011400 */
[----:B------:R-:W-:Y:S01]  /*1380*/  IMAD.IADD R4, R17, 0x1, R4 ;  /* 0x0000000111047824 */ /* 0x000fe200078e0204 */
[----:B------:R-:W-:Y:S02]  /*1390*/  LEA.HI R5, R5, R2, RZ, 0x7 ;  /* 0x0000000205057211 */ /* 0x000fe400078f38ff */
[----:B------:R-:W-:Y:S01]  /*13a0*/  LEA.HI R3, R3, R0, RZ, 0x7 ;  /* 0x0000000003037211 */ /* 0x000fe200078f38ff */
[----:B------:R-:W-:Y:S01]  /*13b0*/  VIADD R6, R4, -UR4 ;  /* 0x8000000404067c36 */ /* 0x000fe20008000000 */
[----:B------:R-:W-:-:S02]  /*13c0*/  SHF.R.S32.HI R88, RZ, 0x7, R5 ;  /* 0x00000007ff587819 */ /* 0x000fc40000011405 */
[----:B------:R-:W-:Y:S02]  /*13d0*/  SHF.R.S32.HI R3, RZ, 0x7, R3 ;  /* 0x00000007ff037819 */ /* 0x000fe40000011403 */
[----:B------:R-:W-:Y:S02]  /*13e0*/  R2UR UR4, R6 ;  /* 0x00000000060472ca */ /* 0x000fe400000e0000 */
[----:B------:R-:W-:Y:S01]  /*13f0*/  VIMNMX R88, R3, R88, PT ;  /* 0x0000005803587248 */ /* 0x000fe20003fe0100 */
[----:B------:R-:W-:-:S12]  /*1400*/  @!P1 BRA `(.L_x_847) ;  /* 0x0000000000449947 */ /* 0x000fd80003800000 */
[----:B------:R-:W-:-:S13]  /*1410*/  ISETP.GT.AND P0, PT, R4, -0x1, PT ;  /* 0xffffffff0400780c */ /* 0x000fda0003f04270 */
[----:B------:R-:W-:Y:S05]  /*1420*/  @P0 BRA `(.L_x_848) ;  /* 0x00000000001c0947 */ /* 0x000fea0003800000 */
[----:B------:R-:W-:Y:S02]  /*1430*/  ISETP.NE.AND P0, PT, R9, 0x1, PT ;  /* 0x000000010900780c */ /* 0x000fe40003f05270 */
[----:B------:R-:W-:-:S11]  /*1440*/  LOP3.LUT R3, RZ, R4, RZ, 0x33, !PT ;  /* 0x00000004ff037212 */ /* 0x000fd600078e33ff */
[----:B------:R-:W0:Y:S02]  /*1450*/  @P0 LDC.64 R6, c[0x0][0x9e8] ;  /* 0x00027a00ff060b82 */ /* 0x000e240000000a00 */
[----:B0-----:R-:W-:-:S05]  /*1460*/  @P0 IMAD.HI.U32 R0, R3, R6, RZ ;  /* 0x0000000603000227 */ /* 0x001fca00078e00ff */
[----:B------:R-:W-:-:S04]  /*1470*/  @P0 SHF.R.U32.HI R3, RZ, R7, R0 ;  /* 0x00000007ff030219 */ /* 0x000fc80000011600 */
[----:B------:R-:W-:Y:S01]  /*1480*/  LOP3.LUT R4, RZ, R3, RZ, 0x33, !PT ;  /* 0x00000003ff047212 */ /* 0x000fe200078e33ff */
[----:B------:R-:W-:Y:S06]  /*1490*/  BRA `(.L_x_849) ;  /* 0x0000000000107947 */ /* 0x000fec0003800000 */
.L_x_848:
[----:B------:R-:W-:-:S13]  /*14a0*/  ISETP.NE.AND P0, PT, R9, 0x1, PT ;  /* 0x000000010900780c */ /* 0x000fda0003f05270 */
[----:B------:R-:W0:Y:S02]  /*14b0*/  @P0 LDC.64 R2, c[0x0][0x9e8] ;  /* 0x00027a00ff020b82 */ /* 0x000e240000000a00 */
[----:B0-----:R-:W-:-:S05]  /*14c0*/  @P0 IMAD.HI.U32 R0, R4, R2, RZ ;  /* 0x0000000204000227 */ /* 0x001fca00078e00ff */
[----:B------:R-:W-:-:S07]  /*14d0*/  @P0 SHF.R.U32.HI R4, RZ, R3, R0 ;  /* 0x00000003ff040219 */ /* 0x000fce0000011600 */
.L_x_849:
[----:B------:R-:W-:-:S05]  /*14e0*/  IMAD R4, R4, R9, RZ ;  /* 0x0000000904047224 */ /* 0x000fca00078e02ff */
[----:B------:R-:W-:-:S13]  /*14f0*/  R2UR UR5, R4 ;  /* 0x00000000040572ca */ /* 0x000fda00000e0000 */
[----:B------:R-:W-:-:S04]  /*1500*/  UISETP.LT.AND UP0, UPT, UR4, UR5, UPT ;  /* 0x000000050400728c */ /* 0x000fc8000bf01270 */
[----:B------:R-:W-:-:S12]  /*1510*/  USEL UR4, UR4, UR5, !UP0 ;  /* 0x0000000504047287 */ /* 0x000fd8000c000000 */
.L_x_847:
[----:B------:R-:W-:Y:S01]  /*1520*/  USHF.R.S32.HI UR5, URZ, 0x1f, UR4 ;  /* 0x0000001f3f057899 */ /* 0x000fe20008011404 */
[----:B------:R-:W-:Y:S02]  /*1530*/  PLOP3.LUT P0, PT, PT, PT, PT, 0x80, 0x0 ;  /* 0x000000000000781c */ /* 0x000fe40003f0f070 */
        /* <DEDUP_REMOVED lines=8> */
[----:B------:R-:W-:Y:S01]  /*15c0*/  CS2R R14, SRZ ;  /* 0x00000000000e7805 */ /* 0x000fe2000001ff00 */
[----:B------:R-:W-:Y:S01]  /*15d0*/  IMAD.MOV.U32 R110, RZ, RZ, RZ ;  /* 0x000000ffff6e7224 */ /* 0x000fe200078e00ff */
[----:B------:R-:W-:Y:S01]  /*15e0*/  UISETP.LT.AND UP0, UPT, URZ, UR5, UPT ;  /* 0x000000053f00728c */ /* 0x000fe2000bf01270 */
[----:B------:R-:W-:Y:S01]  /*15f0*/  CS2R R12, SRZ ;  /* 0x00000000000c7805 */ /* 0x000fe2000001ff00 */
[----:B------:R-:W-:Y:S01]  /*1600*/  IMAD.MOV.U32 R106, RZ, RZ, RZ ;  /* 0x000000ffff6a7224 */ /* 0x000fe200078e00ff */
[----:B------:R-:W-:Y:S01]  /*1610*/  CS2R R102, SRZ ;  /* 0x0000000000667805 */ /* 0x000fe2000001ff00 */
[----:B------:R-:W-:Y:S01]  /*1620*/  USEL UR43, URZ, UR5, !UP0 ;  /* 0x000000053f2b7287 */ /* 0x000fe2000c000000 */
[----:B------:R-:W-:Y:S01]  /*1630*/  IMAD.MOV.U32 R27, RZ, RZ, RZ ;  /* 0x000000ffff1b7224 */ /* 0x000fe200078e00ff */
[----:B------:R-:W-:Y:S02]  /*1640*/  CS2R R100, SRZ ;  /* 0x0000000000647805 */ /* 0x000fe4000001ff00 */
[----:B------:R-:W-:-:S02]  /*1650*/  CS2R R98, SRZ ;  /* 0x0000000000627805 */ /* 0x000fc4000001ff00 */
[----:B------:R-:W-:Y:S02]  /*1660*/  CS2R R96, SRZ ;  /* 0x0000000000607805 */ /* 0x000fe4000001ff00 */
[----:B------:R-:W-:Y:S02]  /*1670*/  CS2R R94, SRZ ;  /* 0x00000000005e7805 */ /* 0x000fe4000001ff00 */
[----:B------:R-:W-:Y:S02]  /*1680*/  ISETP.GT.AND P1, PT, R88, UR43, PT ;  /* 0x0000002b58007c0c */ /* 0x000fe4000bf24270 */
[----:B------:R-:W-:Y:S02]  /*1690*/  CS2R R92, SRZ ;  /* 0x00000000005c7805 */ /* 0x000fe4000001ff00 */
[----:B------:R-:W-:Y:S01]  /*16a0*/  CS2R R90, SRZ ;  /* 0x00000000005a7805 */ /* 0x000fe2000001ff00 */
[----:B------:R-:W-:-:S08]  /*16b0*/  IMAD.MOV.U32 R89, RZ, RZ, RZ ;  /* 0x000000ffff597224 */ /* 0x000fd000078e00ff */
[----:B------:R-:W-:Y:S05]  /*16c0*/  @!P1 BRA `(.L_x_850) ;  /* 0x000000b400489947 */ /* 0x000fea0003800000 */
[----:B------:R-:W0:Y:S01]  /*16d0*/  S2R R0, SR_TID.X ;  /* 0x0000000000007919 */ /* 0x000e220000002100 */
[----:B------:R-:W1:Y:S01]  /*16e0*/  S2UR UR6, SR_CgaCtaId ;  /* 0x00000000000679c3 */ /* 0x000e620000008800 */
[----:B------:R-:W-:Y:S02]  /*16f0*/  UMOV UR45, 0x400 ;  /* 0x00000400002d7882 */ /* 0x000fe40000000000 */
[----:B-1----:R-:W-:Y:S01]  /*1700*/  ULEA UR45, UR6, UR45, 0x18 ;  /* 0x0000002d062d7291 */ /* 0x002fe2000f8ec03f */
[----:B0-----:R-:W-:-:S05]  /*1710*/  VIADD R4, R0, 0xffffff80 ;  /* 0xffffff8000047836 */ /* 0x001fca0000000000 */
[----:B------:R-:W-:-:S04]  /*1720*/  SHF.R.S32.HI R0, RZ, 0x1f, R4 ;  /* 0x0000001fff007819 */ /* 0x000fc80000011404 */
[----:B------:R-:W-:-:S04]  /*1730*/  LEA.HI R0, R0, R4, RZ, 0x7 ;  /* 0x0000000400007211 */ /* 0x000fc800078f38ff */
[----:B------:R-:W-:-:S06]  /*1740*/  SHF.R.S32.HI R0, RZ, 0x7, R0 ;  /* 0x00000007ff007819 */ /* 0x000fcc0000011400 */
[----:B------:R-:W0:Y:S02]  /*1750*/  SHFL.IDX PT, R0, R0, RZ, 0x1f ;  /* 0x00001fff00007589 */ /* 0x000e2400000e0000 */
[----:B0-----:R-:W-:-:S13]  /*1760*/  R2UR UR44, R0 ;  /* 0x00000000002c72ca */ /* 0x001fda00000e0000 */
        /* <DEDUP_REMOVED lines=26> */
.L_x_851:
        /* <DEDUP_REMOVED lines=9> */
.L_x_1034:
[----:B------:R-:W-:Y:S05]  /*19a0*/  @!P0 BRA `(.L_x_853) ;  /* 0x0000000000048947 */ /* 0x000fea0003800000 */
[----:B------:R-:W-:Y:S01]  /*19b0*/  BPT.TRAP 0x1 ;  /* 0x000000040000795c */ /* 0x000fe20000300000 */
.L_x_853:
[----:B------:R-:W-:Y:S02]  /*19c0*/  IMAD.U32 R5, RZ, RZ, UR39 ;  /* 0x00000027ff057e24 */ /* 0x000fe4000f8e00ff */
[----:B0-----:R-:W-:-:S03]  /*19d0*/  IMAD.U32 R0, RZ, RZ, UR38 ;  /* 0x00000026ff007e24 */ /* 0x001fc6000f8e00ff */
[----:B------:R-:W-:Y:S02]  /*19e0*/  LEA R5, R5, UR45, 0x3 ;  /* 0x0000002d05057c11 */ /* 0x000fe4000f8e18ff */
[----:B------:R-:W-:-:S04]  /*19f0*/  SHF.L.U32 R0, R0, 0x1f, RZ ;  /* 0x0000001f00007819 */ /* 0x000fc800000006ff */
[----:B------:R0:W1:Y:S01]  /*1a00*/  SYNCS.PHASECHK.TRANS64.TRYWAIT P2, [R5+URZ+0x16830], R0 ;  /* 0x01683000050075a7 */ /* 0x000062000804017f */
[----:B------:R-:W-:Y:S05]  /*1a10*/  @!P0 BRA `(.L_x_854) ;  /* 0x0000000000048947 */ /* 0x000fea0003800000 */
[----:B------:R-:W-:Y:S01]  /*1a20*/  BPT.TRAP 0x1 ;  /* 0x000000040000795c */ /* 0x000fe20000300000 */
.L_x_854:
[----:B------:R-:W2:Y:S02]  /*1a30*/  S2R R2, SR_TID.X ;  /* 0x0000000000027919 */ /* 0x000ea40000002100 */
[----:B--2---:R-:W-:Y:S01]  /*1a40*/  LOP3.LUT P1, RZ, R2, 0x7f, RZ, 0xc0, !PT ;  /* 0x0000007f02ff7812 */ /* 0x004fe2000782c0ff */
[----:B-1----:R-:W-:-:S12]  /*1a50*/  @P2 BRA `(.L_x_855) ;  /* 0x0000000000082947 */ /* 0x002fd80003800000 */
[----:B------:R-:W1:Y:S02]  /*1a60*/  SYNCS.PHASECHK.TRANS64.TRYWAIT P2, [R5+URZ+0x16830], R0 ;  /* 0x01683000050075a7 */ /* 0x000e64000804017f */
[----:B-1----:R-:W-:Y:S05]  /*1a70*/  @!P2 BRA `(.L_x_856) ;  /* 0x000001100038a947 */ /* 0x002fea0003800000 */
.L_x_855:
[----:B------:R-:W-:Y:S05]  /*1a80*/  WARPSYNC.ALL ;  /* 0x0000000000007948 */ /* 0x000fea0003800000 */
[----:B------:R-:W-:Y:S01]  /*1a90*/  UIADD3 UR4, UR45, 0xe400, URZ ;  /* 0x0000e4002d047890 */ /* 0x000fe2000fffe03f */
[----:B------:R-:W2:Y:S01]  /*1aa0*/  LDL R2, [R1+0x4] ;  /* 0x0000040001027983 */ /* 0x000ea20000100800 */
[----:B------:R-:W-:Y:S01]  /*1ab0*/  ULOP3.LUT UR16, UR48, 0x10000, URZ, 0xfc, !UPT ;  /* 0x0001000030107892 */ /* 0x000fe2000f8efc3f */
[----:B------:R-:W-:Y:S01]  /*1ac0*/  WARPGROUP.ARRIVE ;  /* 0x00000000000079c5 */ /* 0x000fe20000000000 */
[----:B------:R-:W-:Y:S01]  /*1ad0*/  USHF.R.U32.HI UR4, URZ, 0x4, UR4 ;  /* 0x000000043f047899 */ /* 0x000fe20008011604 */
[----:B------:R-:W-:Y:S01]  /*1ae0*/  IMAD.MOV.U32 R3, RZ, RZ, -0x80 ;  /* 0xffffff80ff037424 */ /* 0x000fe200078e00ff */
[----:B------:R-:W-:Y:S01]  /*1af0*/  UMOV UR17, 0x40000040 ;  /* 0x4000004000117882 */ /* 0x000fe20000000000 */
[----:B------:R-:W-:Y:S01]  /*1b00*/  UMOV UR19, 0x40000040 ;  /* 0x4000004000137882 */ /* 0x000fe20000000000 */
[----:B------:R-:W-:Y:S01]  /*1b10*/  ULOP3.LUT UR4, UR4, 0x3fff, URZ, 0xc0, !UPT ;  /* 0x00003fff04047892 */ /* 0x000fe2000f8ec03f */
[----:B------:R-:W-:Y:S01]  /*1b20*/  IMAD R6, R88, R3, 0x80 ;  /* 0x0000008058067424 */ /* 0x000fe200078e0203 */
[----:B------:R-:W-:Y:S01]  /*1b30*/  UMOV UR5, 0x40000040 ;  /* 0x4000004000057882 */ /* 0x000fe20000000000 */
[----:B------:R-:W-:Y:S01]  /*1b40*/  UMOV UR7, 0x40000040 ;  /* 0x4000004000077882 */ /* 0x000fe20000000000 */
[----:B------:R-:W-:Y:S01]  /*1b50*/  ULOP3.LUT UR20, UR4, 0x10000, URZ, 0xfc, !UPT ;  /* 0x0001000004147892 */ /* 0x000fe2000f8efc3f */
[----:B------:R-:W-:Y:S01]  /*1b60*/  IMAD.IADD R3, R17, 0x1, R6 ;  /* 0x0000000111037824 */ /* 0x000fe200078e0206 */
[----:B------:R-:W-:Y:S01]  /*1b70*/  UIADD3 UR4, UR16, 0x2, URZ ;  /* 0x0000000210047890 */ /* 0x000fe2000fffe03f */
[----:B01----:R-:W-:Y:S01]  /*1b80*/  @!P1 VIADD R0, R5, 0x16840 ;  /* 0x0001684005009836 */ /* 0x003fe20000000000 */
[----:B------:R-:W-:Y:S01]  /*1b90*/  ULEA UR18, UR39, UR20, 0xa ;  /* 0x0000001427127291 */ /* 0x000fe2000f8e503f */
[--C-:B------:R-:W-:Y:S01]  /*1ba0*/  IMAD R7, R16, -0x2, R3.reuse ;  /* 0xfffffffe10077824 */ /* 0x100fe200078e0203 */
[----:B------:R-:W-:Y:S01]  /*1bb0*/  UIADD3 UR8, UR16, 0x4, URZ ;  /* 0x0000000410087890 */ /* 0x000fe2000fffe03f */
[----:B------:R-:W-:Y:S01]  /*1bc0*/  IADD3 R5, -R18, 0x1, R3 ;  /* 0x0000000112057810 */ /* 0x000fe20007ffe103 */
[----:B------:R-:W-:Y:S01]  /*1bd0*/  UIADD3 UR6, UR18, 0x2, URZ ;  /* 0x0000000212067890 */ /* 0x000fe2000fffe03f */
[----:B------:R-:W-:Y:S01]  /*1be0*/  @!P1 PRMT R0, RZ, 0x654, R0 ;  /* 0x00000654ff009816 */ /* 0x000fe20000000000 */
[----:B------:R-:W-:Y:S01]  /*1bf0*/  UIADD3 UR10, UR18, 0x4, URZ ;  /* 0x00000004120a7890 */ /* 0x000fe2000fffe03f */
[----:B------:R-:W-:Y:S01]  /*1c00*/  LEA R8, R88, 0xffffff80, 0x7 ;  /* 0xffffff8058087811 */ /* 0x000fe200078e38ff */
[----:B------:R-:W-:Y:S01]  /*1c10*/  UMOV UR9, 0x40000040 ;  /* 0x4000004000097882 */ /* 0x000fe20000000000 */
[----:B------:R-:W-:Y:S01]  /*1c20*/  HGMMA.64x128x16.F32.BF16 R24, gdesc[UR16], RZ, !UPT, gsb0 ;  /* 0x01e00000101879f0 */ /* 0x000fe2000c0018ff */
[----:B------:R-:W-:Y:S01]  /*1c30*/  UMOV UR11, 0x40000040 ;  /* 0x40000040000b7882 */ /* 0x000fe20000000000 */
[----:B------:R-:W-:Y:S01]  /*1c40*/  UIADD3 UR12, UR16, 0x6, URZ ;  /* 0x00000006100c7890 */ /* 0x000fe2000fffe03f */
[----:B------:R-:W-:Y:S01]  /*1c50*/  IMAD R5, R16, -0x2, R5 ;  /* 0xfffffffe10057824 */ /* 0x000fe200078e0205 */
[----:B------:R-:W-:Y:S01]  /*1c60*/  UIADD3 UR14, UR18, 0x6, URZ ;  /* 0x00000006120e7890 */ /* 0x000fe2000fffe03f */
[----:B------:R-:W-:Y:S01]  /*1c70*/  UMOV UR13, 0x40000040 ;  /* 0x40000040000d7882 */ /* 0x000fe20000000000 */
[----:B------:R-:W-:Y:S01]  /*1c80*/  UMOV UR15, 0x40000040 ;  /* 0x40000040000f7882 */ /* 0x000fe20000000000 */
[----:B------:R-:W-:Y:S01]  /*1c90*/  ULDC UR23, c[0x0][0x9dc] ;  /* 0x0002770000177ab9 */ /* 0x000fe20000000800 */
[----:B------:R-:W-:-:S02]  /*1ca0*/  WARPGROUP.DEPBAR.LE gsb0, 0x0 ;  /* 0x00008000000079c5 */ /* 0x000fc40000010000 */
[----:B------:R-:W-:-:S06]  /*1cb0*/  WARPGROUP.ARRIVE ;  /* 0x00000000000079c5 */ /* 0x000fcc0000000000 */
[----:B------:R-:W-:Y:S01]  /*1cc0*/  HGMMA.64x128x16.F32.BF16 R24, gdesc[UR4], R24, gsb0 ;  /* 0x01e00000041879f0 */ /* 0x000fe20008001818 */
[----:B------:R-:W-:Y:S02]  /*1cd0*/  ULDC.64 UR6, c[0x0][0x9e0] ;  /* 0x0002780000067ab9 */ /* 0x000fe40000000a00 */
[----:B------:R-:W-:Y:S01]  /*1ce0*/  UISETP.GE.AND UP0, UPT, UR7, 0x1, UPT ;  /* 0x000000010700788c */ /* 0x000fe2000bf06270 */
[----:B------:R-:W-:-:S05]  /*1cf0*/  VIADD R9, R5, UR6 ;  /* 0x0000000605097c36 */ /* 0x000fca0008000000 */
[----:B------:R-:W-:Y:S01]  /*1d00*/  PLOP3.LUT P2, PT, PT, PT, UP0, 0x40, 0x0 ;  /* 0x000000000000781c */ /* 0x000fe20003f4e808 */
[----:B------:R-:W-:Y:S02]  /*1d10*/  WARPGROUP.DEPBAR.LE gsb0, 0x0 ;  /* 0x00008000000079c5 */ /* 0x000fe40000010000 */
[----:B------:R-:W-:Y:S01]  /*1d20*/  WARPGROUP.ARRIVE ;  /* 0x00000000000079c5 */ /* 0x000fe20000000000 */
[----:B--2---:R-:W-:-:S05]  /*1d30*/  IMAD R4, R153, 0xc0, R2 ;  /* 0x000000c099047824 */ /* 0x004fca00078e0202 */
[----:B------:R-:W-:Y:S01]  /*1d40*/  HGMMA.64x128x16.F32.BF16 R24, gdesc[UR8], R24, gsb0 ;  /* 0x01e00000081879f0 */ /* 0x000fe20008001818 */
[----:B------:R-:W-:-:S06]  /*1d50*/  ULOP3.LUT UR10, URZ, UR23, URZ, 0x33, !UPT ;  /* 0x000000173f0a7292 */ /* 0x000fcc000f8e333f */
[----:B------:R-:W-:-:S04]  /*1d60*/  VIADD R5, R5, UR10 ;  /* 0x0000000a05057c36 */ /* 0x000fc80008000000 */
[----:B------:R-:W-:Y:S01]  /*1d70*/  IMAD.IADD R2, R5, 0x1, R4 ;  /* 0x0000000105027824 */ /* 0x000fe200078e0204 */
[----:B------:R-:W-:Y:S02]  /*1d80*/  WARPGROUP.DEPBAR.LE gsb0, 0x0 ;  /* 0x00008000000079c5 */ /* 0x000fe40000010000 */
[----:B------:R-:W-:-:S06]  /*1d90*/  WARPGROUP.ARRIVE ;  /* 0x00000000000079c5 */ /* 0x000fcc0000000000 */
[----:B------:R-:W-:Y:S03]  /*1da0*/  HGMMA.64x128x16.F32.BF16 R24, gdesc[UR12], R24, gsb0 ;  /* 0x01e000000c1879f0 */ /* 0x000fe60008001818 */
[----:B------:R-:W-:Y:S02]  /*1db0*/  WARPGROUP.DEPBAR.LE gsb0, 0x0 ;  /* 0x00008000000079c5 */ /* 0x000fe40000010000 */
[----:B------:R0:W-:Y:S02]  /*1dc0*/  @!P1 SYNCS.ARRIVE.TRANS64.RED.A1T0 RZ, [R0+URZ], RZ ;  /* 0x000000ff00ff99a7 */ /* 0x0001e4000810043f */
[----:B0-----:R-:W-:Y:S01]  /*1dd0*/  VIADDMNMX R0, R4, R9, R7, PT ;  /* 0x0000000904007246 */ /* 0x001fe20003800107 */
[----:B------:R-:W-:Y:S06]  /*1de0*/  @P2 BRA `(.L_x_857) ;  /* 0x0000000000582947 */ /* 0x000fec0003800000 */
[----:B------:R-:W-:Y:S01]  /*1df0*/  IADD3 R3, -R18, R17, R4 ;  /* 0x0000001112037210 */ /* 0x000fe20007ffe104 */
[----:B------:R-:W-:Y:S03]  /*1e00*/  BSSY B0, `(.L_x_858) ;  /* 0x0000010000007945 */ /* 0x000fe60003800000 */
        /* <DEDUP_REMOVED lines=10> */
.L_x_859:
[----:B------:R-:W-:-:S06]  /*1eb0*/  UISETP.NE.AND UP1, UPT, UR7, 0x1, UPT ;  /* 0x000000010700788c */ /* 0x000fcc000bf25270 */
[----:B------:R-:W-:-:S05]  /*1ec0*/  PLOP3.LUT P2, PT, PT, PT, UP1, 0x80, 0x0 ;  /* 0x000000000000781c */ /* 0x000fca0003f4f018 */
[----:B------:R-:W-:-:S08]  /*1ed0*/  @UP1 ULDC.64 UR10, c[0x0][0x9e8] ;  /* 0x00027a00000a1ab9 */ /* 0x000fd00000000a00 */
[----:B------:R-:W-:-:S05]  /*1ee0*/  @P2 IMAD.HI.U32 R10, R3, UR10, RZ ;  /* 0x0000000a030a2c27 */ /* 0x000fca000f8e00ff */
[----:B------:R-:W-:-:S07]  /*1ef0*/  @P2 SHF.R.U32.HI R3, RZ, UR11, R10 ;  /* 0x0000000bff032c19 */ /* 0x000fce000801160a */
.L_x_860:
[----:B------:R-:W-:Y:S05]  /*1f00*/  BSYNC B0 ;  /* 0x0000000000007941 */ /* 0x000fea0003800000 */
.L_x_858:
[----:B------:R-:W-:-:S04]  /*1f10*/  IMAD R3, R3, UR7, -R8 ;  /* 0x0000000703037c24 */ /* 0x000fc8000f8e0a08 */
[----:B------:R-:W-:-:S05]  /*1f20*/  IMAD R3, R16, -0x2, R3 ;  /* 0xfffffffe10037824 */ /* 0x000fca00078e0203 */
[----:B------:R-:W-:Y:S02]  /*1f30*/  VIMNMX R2, R2, R3, !PT ;  /* 0x0000000302027248 */ /* 0x000fe40007fe0100 */
[----:B------:R-:W-:-:S07]  /*1f40*/  VIADDMNMX R0, R3, UR7, R0, PT ;  /* 0x0000000703007c46 */ /* 0x000fce000b800100 */
.L_x_857:
        /* <DEDUP_REMOVED lines=179> */
[----:B------:R-:W-:Y:S02]  /*2a80*/  ISETP.GE.AND P6, PT, R6, 0x7a, PT ;  /* 0x0000007a0600780c */ /* 0x000fe40003fc6270 */
[----:B------:R-:W-:-:S11]  /*2a90*/  IADD3 R6, R5, 0x8, R4 ;  /* 0x0000000805067810 */ /* 0x000fd60007ffe004 */
[----:B------:R-:W-:Y:S02]  /*2aa0*/  @P6 LOP3.LUT R22, R22, 0x8000000, RZ, 0xfc, !PT ;  /* 0x0800000016166812 */ /* 0x000fe400078efcff */
[----:B------:R-:W-:-:S04]  /*2ab0*/  ISETP.GT.AND P6, PT, R2, 0x79, !P6 ;  /* 0x000000790200780c */ /* 0x000fc800077c4270 */
[----:B------:R-:W-:Y:S01]  /*2ac0*/  ISETP.LT.OR P6, PT, R0, 0x7a, P6 ;  /* 0x0000007a0000780c */ /* 0x000fe200037c1670 */
[----:B------:R-:W-:-:S03]  /*2ad0*/  VIADD R0, R4, 0x8 ;  /* 0x0000000804007836 */ /* 0x000fc60000000000 */
[----:B------:R-:W-:Y:S02]  /*2ae0*/  FSEL R85, R85, -INF , !P6 ;  /* 0xff80000055557808 */ /* 0x000fe40007000000 */
[----:B------:R-:W-:Y:S02]  /*2af0*/  PLOP3.LUT P6, PT, PT, PT, UP0, 0x40, 0x0 ;  /* 0x000000000000781c */ /* 0x000fe40003fce808 */
[----:B------:R-:W-:-:S11]  /*2b00*/  VIADDMNMX R0, R0, R9, R7, PT ;  /* 0x0000000900007246 */ /* 0x000fd60003800107 */
[----:B------:R-:W-:Y:S05]  /*2b10*/  @P6 BRA `(.L_x_861) ;  /* 0x0000000000646947 */ /* 0x000fea0003800000 */
[----:B------:R-:W-:Y:S01]  /*2b20*/  IADD3 R5, R17, 0x8, R4 ;  /* 0x0000000811057810 */ /* 0x000fe20007ffe004 */
[----:B------:R-:W-:Y:S04]  /*2b30*/  BSSY B0, `(.L_x_862) ;  /* 0x0000013000007945 */ /* 0x000fe80003800000 */
        /* <DEDUP_REMOVED lines=12> */
.L_x_863:
[----:B------:R-:W-:-:S06]  /*2c00*/  UISETP.NE.AND UP1, UPT, UR7, 0x1, UPT ;  /* 0x000000010700788c */ /* 0x000fcc000bf25270 */
[----:B------:R-:W-:-:S05]  /*2c10*/  PLOP3.LUT P6, PT, PT, PT, UP1, 0x80, 0x0 ;  /* 0x000000000000781c */ /* 0x000fca0003fcf018 */
[----:B------:R-:W-:-:S08]  /*2c20*/  @UP1 ULDC.64 UR10, c[0x0][0x9e8] ;  /* 0x00027a00000a1ab9 */ /* 0x000fd00000000a00 */
[----:B------:R-:W-:Y:S01]  /*2c30*/  @P6 IMAD.HI.U32 R2, R5, UR10, RZ ;  /* 0x0000000a05026c27 */ /* 0x000fe2000f8e00ff */
[----:B------:R-:W-:-:S13]  /*2c40*/  PLOP3.LUT P6, PT, PT, PT, UP1, 0x80, 0x0 ;  /* 0x000000000000781c */ /* 0x000fda0003fcf018 */
[----:B------:R-:W-:-:S07]  /*2c50*/  @P6 SHF.R.U32.HI R5, RZ, UR11, R2 ;  /* 0x0000000bff056c19 */ /* 0x000fce0008011602 */
.L_x_864:
[----:B------:R-:W-:Y:S05]  /*2c60*/  BSYNC B0 ;  /* 0x0000000000007941 */ /* 0x000fea0003800000 */
.L_x_862:
[----:B------:R-:W-:-:S04]  /*2c70*/  IMAD R5, R5, UR7, -R8 ;  /* 0x0000000705057c24 */ /* 0x000fc8000f8e0a08 */
[----:B------:R-:W-:-:S05]  /*2c80*/  IMAD R5, R16, -0x2, R5 ;  /* 0xfffffffe10057824 */ /* 0x000fca00078e0205 */
[----:B------:R-:W-:Y:S02]  /*2c90*/  VIMNMX R6, R6, R5, !PT ;  /* 0x0000000506067248 */ /* 0x000fe40007fe0100 */
[----:B------:R-:W-:-:S07]  /*2ca0*/  VIADDMNMX R0, R5, UR7, R0, PT ;  /* 0x0000000705007c46 */ /* 0x000fce000b800100 */
.L_x_861:
[----:B------:R-:W-:Y:S01]  /*2cb0*/  ISETP.GT.AND P2, PT, R6, 0x1, !P2 ;  /* 0x000000010600780c */ /* 0x000fe20005744270 */
[----:B------:R-:W-:Y:S01]  /*2cc0*/  ULDC UR22, c[0x0][0x988] ;  /* 0x0002620000167ab9 */ /* 0x000fe20000000800 */
[----:B------:R-:W-:Y:S02]  /*2cd0*/  LOP3.LUT P6, RZ, R22, 0x8, RZ, 0xc0, !PT ;  /* 0x0000000816ff7812 */ /* 0x000fe400078cc0ff */
        /* <DEDUP_REMOVED lines=77> */
[----:B------:R-:W0:Y:S01]  /*31b0*/  SHFL.BFLY PT, R2, R5, 0x2, 0x1f ;  /* 0x0c401f0005027f89 */ /* 0x000e2200000e0000 */
        /* <DEDUP_REMOVED lines=13> */
[----:B0-----:R-:W-:Y:S02]  /*3290*/  FMNMX.FTZ R7, R5, R2, !PT ;  /* 0x0000000205077209 */ /* 0x001fe40007810000 */
[----:B------:R-:W-:Y:S02]  /*32a0*/  FSEL R54, R54, -INF , !P2 ;  /* 0xff80000036367808 */ /* 0x000fe40005000000 */
[----:B------:R-:W-:Y:S01]  /*32b0*/  ISETP.GT.AND P2, PT, R6, 0x39, !P6 ;  /* 0x000000390600780c */ /* 0x000fe20007744270 */
[----:B------:R-:W0:Y:S01]  /*32c0*/  SHFL.BFLY PT, R2, R7, 0x1, 0x1f ;  /* 0x0c201f0007027f89 */ /* 0x000e2200000e0000 */
        /* <DEDUP_REMOVED lines=8> */
[----:B------:R-:W-:-:S04]  /*3350*/  ISETP.LT.OR P2, PT, R0, 0x41, P2 ;  /* 0x000000410000780c */ /* 0x000fc80001741670 */
[----:B------:R-:W-:Y:S02]  /*3360*/  FSEL R58, R58, -INF , !P2 ;  /* 0xff8000003a3a7808 */ /* 0x000fe40005000000 */
[----:B------:R-:W-:Y:S02]  /*3370*/  LOP3.LUT P2, RZ, R22, 0x2000, RZ, 0xc0, !PT ;  /* 0x0000200016ff7812 */ /* 0x000fe4000784c0ff */
[----:B0-----:R-:W-:Y:S02]  /*3380*/  FMNMX.FTZ R2, R7, R2, !PT ;  /* 0x0000000207027209 */ /* 0x001fe40007810000 */
[----:B------:R-:W-:-:S03]  /*3390*/  ISETP.GT.AND P2, PT, R6, 0x41, !P2 ;  /* 0x000000410600780c */ /* 0x000fc60005744270 */
[----:B------:R-:W-:Y:S01]  /*33a0*/  FMUL.FTZ R8, R2, UR22 ;  /* 0x0000001602087c20 */ /* 0x000fe20008410000 */
        /* <DEDUP_REMOVED lines=40> */
[----:B------:R-:W-:Y:S02]  /*3630*/  ISETP.GT.AND P2, PT, R6, RZ, !P6 ;  /* 0x000000ff0600720c */ /* 0x000fe40007744270 */
[----:B------:R-:W-:Y:S01]  /*3640*/  LOP3.LUT P6, RZ, R22, 0x8000000, RZ, 0xc0, !PT ;  /* 0x0800000016ff7812 */ /* 0x000fe200078cc0ff */
[--C-:B------:R-:W-:Y:S01]  /*3650*/  FFMA.FTZ R148, R3, UR22, -R8.reuse ;  /* 0x0000001603947c23 */ /* 0x100fe20008010808 */
[----:B------:R-:W-:Y:S01]  /*3660*/  ISETP.LT.OR P2, PT, R0, 0x1, P2 ;  /* 0x000000010000780c */ /* 0x000fe20001741670 */
[--C-:B------:R-:W-:Y:S01]  /*3670*/  FFMA.FTZ R3, R25, UR22, -R8.reuse ;  /* 0x0000001619037c23 */ /* 0x100fe20008010808 */
[----:B------:R-:W-:Y:S01]  /*3680*/  ISETP.GT.AND P6, PT, R6, 0x79, !P6 ;  /* 0x000000790600780c */ /* 0x000fe200077c4270 */
[--C-:B------:R-:W-:Y:S01]  /*3690*/  FFMA.FTZ R5, R29, UR22, -R8.reuse ;  /* 0x000000161d057c23 */ /* 0x100fe20008010808 */
[----:B------:R-:W-:Y:S01]  /*36a0*/  FSEL R26, R26, -INF , !P2 ;  /* 0xff8000001a1a7808 */ /* 0x000fe20005000000 */
[--C-:B------:R-:W-:Y:S01]  /*36b0*/  FFMA.FTZ R41, R41, UR22, -R8.reuse ;  /* 0x0000001629297c23 */ /* 0x100fe20008010808 */
[----:B------:R-:W-:Y:S01]  /*36c0*/  LOP3.LUT P2, RZ, R22, 0x4000000, RZ, 0xc0, !PT ;  /* 0x0400000016ff7812 */ /* 0x000fe2000784c0ff */
[--C-:B------:R-:W-:Y:S01]  /*36d0*/  FFMA.FTZ R53, R53, UR22, -R8.reuse ;  /* 0x0000001635357c23 */ /* 0x100fe20008010808 */
[----:B------:R-:W-:Y:S01]  /*36e0*/  FMNMX.FTZ R7, R26, R27, !PT ;  /* 0x0000001b1a077209 */ /* 0x000fe20007810000 */
[--C-:B------:R-:W-:Y:S01]  /*36f0*/  FFMA.FTZ R150, R28, UR22, -R8.reuse ;  /* 0x000000161c967c23 */ /* 0x100fe20008010808 */
[----:B------:R-:W-:Y:S01]  /*3700*/  ISETP.GT.AND P2, PT, R6, 0x69, !P2 ;  /* 0x000000690600780c */ /* 0x000fe20005744270 */
[----:B------:R-:W-:Y:S01]  /*3710*/  MUFU.EX2 R148, R148 ;  /* 0x0000009400947308 */ /* 0x000fe20000000800 */
[----:B------:R-:W-:Y:S01]  /*3720*/  FMNMX.FTZ R10, R30, R7, !PT ;  /* 0x000000071e0a7209 */ /* 0x000fe20007810000 */
[--C-:B------:R-:W-:Y:S01]  /*3730*/  FFMA.FTZ R144, R32, UR22, -R8.reuse ;  /* 0x0000001620907c23 */ /* 0x100fe20008010808 */
[----:B------:R-:W-:Y:S01]  /*3740*/  ISETP.LT.OR P2, PT, R0, 0x6a, P2 ;  /* 0x0000006a0000780c */ /* 0x000fe20001741670 */
[--C-:B------:R-:W-:Y:S01]  /*3750*/  FFMA.FTZ R33, R33, UR22, -R8.reuse ;  /* 0x0000001621217c23 */ /* 0x100fe20008010808 */
[----:B------:R-:W-:Y:S01]  /*3760*/  FMNMX.FTZ R7, R31, R10, !PT ;  /* 0x0000000a1f077209 */ /* 0x000fe20007810000 */
[--C-:B------:R-:W-:Y:S01]  /*3770*/  FFMA.FTZ R37, R37, UR22, -R8.reuse ;  /* 0x0000001625257c23 */ /* 0x100fe20008010808 */
[----:B------:R-:W-:Y:S01]  /*3780*/  FSEL R79, R79, -INF , !P2 ;  /* 0xff8000004f4f7808 */ /* 0x000fe20005000000 */
[----:B------:R-:W0:Y:S01]  /*3790*/  MUFU.EX2 R3, R3 ;  /* 0x0000000300037308 */ /* 0x000e220000000800 */
[----:B------:R-:W-:Y:S01]  /*37a0*/  FMNMX.FTZ R10, R34, R7, !PT ;  /* 0x00000007220a7209 */ /* 0x000fe20007810000 */
[--C-:B------:R-:W-:Y:S01]  /*37b0*/  FFMA.FTZ R45, R45, UR22, -R8.reuse ;  /* 0x000000162d2d7c23 */ /* 0x100fe20008010808 */
[----:B------:R-:W-:Y:S01]  /*37c0*/  ISETP.LT.OR P6, PT, R0, 0x7a, P6 ;  /* 0x0000007a0000780c */ /* 0x000fe200037c1670 */
[--C-:B------:R-:W-:Y:S01]  /*37d0*/  FFMA.FTZ R49, R49, UR22, -R8.reuse ;  /* 0x0000001631317c23 */ /* 0x100fe20008010808 */
[----:B------:R-:W-:Y:S01]  /*37e0*/  FMNMX.FTZ R9, R35, R10, !PT ;  /* 0x0000000a23097209 */ /* 0x000fe20007810000 */
[--C-:B------:R-:W-:Y:S01]  /*37f0*/  FFMA.FTZ R146, R36, UR22, -R8.reuse ;  /* 0x0000001624927c23 */ /* 0x100fe20008010808 */
[----:B------:R-:W-:Y:S01]  /*3800*/  FSEL R87, R87, -INF , !P6 ;  /* 0xff80000057577808 */ /* 0x000fe20007000000 */
[----:B------:R-:W1:Y:S01]  /*3810*/  MUFU.EX2 R150, R150 ;  /* 0x0000009600967308 */ /* 0x000e620000000800 */
[----:B------:R-:W-:Y:S01]  /*3820*/  FMNMX.FTZ R10, R38, R9, !PT ;  /* 0x00000009260a7209 */ /* 0x000fe20007810000 */
[--C-:B------:R-:W-:Y:S01]  /*3830*/  FFMA.FTZ R140, R40, UR22, -R8.reuse ;  /* 0x00000016288c7c23 */ /* 0x100fe20008010808 */
[--C-:B------:R-:W-:Y:S01]  /*3840*/  FFMA.FTZ R142, R44, UR22, -R8.reuse ;  /* 0x000000162c8e7c23 */ /* 0x100fe20008010808 */
[--C-:B------:R-:W-:Y:S01]  /*3850*/  FFMA.FTZ R136, R48, UR22, -R8.reuse ;  /* 0x0000001630887c23 */ /* 0x100fe20008010808 */
[----:B------:R-:W-:Y:S01]  /*3860*/  FMNMX.FTZ R9, R39, R10, !PT ;  /* 0x0000000a27097209 */ /* 0x000fe20007810000 */
[--C-:B------:R-:W-:Y:S01]  /*3870*/  FFMA.FTZ R138, R52, UR22, -R8.reuse ;  /* 0x00000016348a7c23 */ /* 0x100fe20008010808 */
[--C-:B------:R-:W-:Y:S01]  /*3880*/  FFMA.FTZ R132, R56, UR22, -R8.reuse ;  /* 0x0000001638847c23 */ /* 0x100fe20008010808 */
[----:B------:R-:W2:Y:S01]  /*3890*/  MUFU.EX2 R5, R5 ;  /* 0x0000000500057308 */ /* 0x000ea20000000800 */
        /* <DEDUP_REMOVED lines=9> */
[--C-:B------:R-:W-:Y:S01]  /*3930*/  FFMA.FTZ R126, R76, UR22, -R8.reuse ;  /* 0x000000164c7e7c23 */ /* 0x100fe20008010808 */
[--C-:B------:R-:W-:Y:S01]  /*3940*/  FFMA.FTZ R120, R80, UR22, -R8.reuse ;  /* 0x0000001650787c23 */ /* 0x100fe20008010808 */
[----:B------:R-:W-:Y:S01]  /*3950*/  FFMA.FTZ R122, R84, UR22, -R8 ;  /* 0x00000016547a7c23 */ /* 0x000fe20008010808 */
[----:B------:R-:W-:-:S03]  /*3960*/  FMNMX.FTZ R11, R47, R10, !PT ;  /* 0x0000000a2f0b7209 */ /* 0x000fc60007810000 */
[----:B------:R4:W5:Y:S01]  /*3970*/  MUFU.EX2 R7, R33 ;  /* 0x0000002100077308 */ /* 0x0009620000000800 */
[----:B------:R-:W-:-:S04]  /*3980*/  FMNMX.FTZ R10, R50, R11, !PT ;  /* 0x0000000b320a7209 */ /* 0x000fc80007810000 */
[----:B------:R-:W-:-:S03]  /*3990*/  FMNMX.FTZ R13, R51, R10, !PT ;  /* 0x0000000a330d7209 */ /* 0x000fc60007810000 */
[----:B------:R-:W-:Y:S01]  /*39a0*/  MUFU.EX2 R11, R41 ;  /* 0x00000029000b7308 */ /* 0x000fe20000000800 */
[----:B------:R-:W-:Y:S01]  /*39b0*/  FMNMX.FTZ R10, R54, R13, !PT ;  /* 0x0000000d360a7209 */ /* 0x000fe20007810000 */
[----:B----4-:R-:W-:-:S03]  /*39c0*/  FFMA.FTZ R33, R65, UR22, -R8 ;  /* 0x0000001641217c23 */ /* 0x010fc60008010808 */
[----:B------:R-:W-:-:S03]  /*39d0*/  FMNMX.FTZ R13, R55, R10, !PT ;  /* 0x0000000a370d7209 */ /* 0x000fc60007810000 */
[----:B------:R4:W-:Y:S01]  /*39e0*/  MUFU.EX2 R9, R37 ;  /* 0x0000002500097308 */ /* 0x0009e20000000800 */
[----:B------:R-:W-:-:S04]  /*39f0*/  FMNMX.FTZ R10, R58, R13, !PT ;  /* 0x0000000d3a0a7209 */ /* 0x000fc80007810000 */
[----:B------:R-:W-:-:S03]  /*3a00*/  FMNMX.FTZ R15, R59, R10, !PT ;  /* 0x0000000a3b0f7209 */ /* 0x000fc60007810000 */
[----:B------:R0:W-:Y:S01]  /*3a10*/  MUFU.EX2 R13, R45 ;  /* 0x0000002d000d7308 */ /* 0x0001e20000000800 */
[----:B------:R-:W-:Y:S01]  /*3a20*/  FMNMX.FTZ R10, R62, R15, !PT ;  /* 0x0000000f3e0a7209 */ /* 0x000fe20007810000 */
[----:B----4-:R-:W-:-:S03]  /*3a30*/  FFMA.FTZ R37, R69, UR22, -R8 ;  /* 0x0000001645257c23 */ /* 0x010fc60008010808 */
[----:B------:R-:W-:-:S03]  /*3a40*/  FMNMX.FTZ R15, R63, R10, !PT ;  /* 0x0000000a3f0f7209 */ /* 0x000fc60007810000 */
[----:B------:R-:W4:Y:S01]  /*3a50*/  MUFU.EX2 R146, R146 ;  /* 0x0000009200927308 */ /* 0x000f220000000800 */
[----:B------:R-:W-:Y:S01]  /*3a60*/  FMNMX.FTZ R10, R66, R15, !PT ;  /* 0x0000000f420a7209 */ /* 0x000fe20007810000 */
[----:B0-----:R-:W-:-:S03]  /*3a70*/  FFMA.FTZ R45, R77, UR22, -R8 ;  /* 0x000000164d2d7c23 */ /* 0x001fc60008010808 */
[----:B------:R-:W-:-:S03]  /*3a80*/  FMNMX.FTZ R21, R67, R10, !PT ;  /* 0x0000000a43157209 */ /* 0x000fc60007810000 */
[----:B------:R0:W-:Y:S01]  /*3a90*/  MUFU.EX2 R15, R49 ;  /* 0x00000031000f7308 */ /* 0x0001e20000000800 */
[----:B------:R-:W-:-:S04]  /*3aa0*/  FMNMX.FTZ R10, R70, R21, !PT ;  /* 0x00000015460a7209 */ /* 0x000fc80007810000 */
        /* <DEDUP_REMOVED lines=21> */
[----:B------:R-:W-:-:S04]  /*3c00*/  FFMA.FTZ R41, R73, UR22, -R8 ;  /* 0x0000001649297c23 */ /* 0x000fc80008010808 */
[----:B0-----:R-:W0:Y:S02]  /*3c10*/  SHFL.BFLY PT, R53, R6, 0x1, 0x1f ;  /* 0x0c201f0006357f89 */ /* 0x001e2400000e0000 */
[----:B------:R-:W-:Y:S08]  /*3c20*/  MUFU.EX2 R29, R29 ;  /* 0x0000001d001d7308 */ /* 0x000ff00000000800 */
[----:B------:R-:W-:Y:S08]  /*3c30*/  MUFU.EX2 R128, R128 ;  /* 0x0000008000807308 */ /* 0x000ff00000000800 */
[----:B------:R-:W-:Y:S01]  /*3c40*/  MUFU.EX2 R33, R33 ;  /* 0x0000002100217308 */ /* 0x000fe20000000800 */
[----:B0-----:R-:W-:Y:S01]  /*3c50*/  FMNMX.FTZ R0, R6, R53, !PT ;  /* 0x0000003506007209 */ /* 0x001fe20007810000 */
[----:B------:R-:W-:-:S06]  /*3c60*/  FFMA.FTZ R53, R85, UR22, -R8 ;  /* 0x0000001655357c23 */ /* 0x000fcc0008010808 */
[----:B------:R-:W-:Y:S01]  /*3c70*/  MUFU.EX2 R130, R130 ;  /* 0x0000008200827308 */ /* 0x000fe20000000800 */
[C---:B------:R-:W-:Y:S01]  /*3c80*/  FSETP.NEU.FTZ.AND P2, PT, R0.reuse, -INF , PT ;  /* 0xff8000000000780b */ /* 0x040fe20003f5d000 */
[----:B------:R-:W-:-:S05]  /*3c90*/  FMUL.FTZ R6, R0, UR22 ;  /* 0x0000001600067c20 */ /* 0x000fca0008410000 */
[----:B------:R-:W-:Y:S01]  /*3ca0*/  FSEL R6, R6, RZ, P2 ;  /* 0x000000ff06067208 */ /* 0x000fe20001000000 */
[----:B------:R-:W-:Y:S01]  /*3cb0*/  MUFU.EX2 R37, R37 ;  /* 0x0000002500257308 */ /* 0x000fe20000000800 */
[----:B------:R-:W-:-:S03]  /*3cc0*/  PLOP3.LUT P2, PT, PT, PT, UP0, 0x40, 0x0 ;  /* 0x000000000000781c */ /* 0x000fc60003f4e808 */
[--C-:B------:R-:W-:Y:S01]  /*3cd0*/  FFMA.FTZ R8, R27, UR22, -R6.reuse ;  /* 0x000000161b087c23 */ /* 0x100fe20008010806 */
[----:B------:R-:W-:Y:S01]  /*3ce0*/  FADD.FTZ R27, R148, R3 ;  /* 0x00000003941b7221 */ /* 0x000fe20000010000 */
[--C-:B------:R-:W-:Y:S01]  /*3cf0*/  FFMA.FTZ R149, R26, UR22, -R6.reuse ;  /* 0x000000161a957c23 */ /* 0x100fe20008010806 */
[--C-:B------:R-:W-:Y:S01]  /*3d00*/  FFMA.FTZ R151, R30, UR22, -R6.reuse ;  /* 0x000000161e977c23 */ /* 0x100fe20008010806 */
[--C-:B------:R-:W-:Y:S01]  /*3d10*/  FFMA.FTZ R10, R31, UR22, -R6.reuse ;  /* 0x000000161f0a7c23 */ /* 0x100fe20008010806 */
[----:B------:R-:W-:Y:S01]  /*3d20*/  FADD.FTZ R30, R150, R27 ;  /* 0x0000001b961e7221 */ /* 0x000fe20000010000 */
[----:B------:R-:W-:Y:S01]  /*3d30*/  MUFU.EX2 R8, R8 ;  /* 0x0000000800087308 */ /* 0x000fe20000000800 */
[--C-:B------:R-:W-:Y:S01]  /*3d40*/  FFMA.FTZ R145, R34, UR22, -R6.reuse ;  /* 0x0000001622917c23 */ /* 0x100fe20008010806 */
[----:B------:R-:W-:Y:S01]  /*3d50*/  FFMA.FTZ R12, R35, UR22, -R6 ;  /* 0x00000016230c7c23 */ /* 0x000fe20008010806 */
[----:B--2---:R-:W-:Y:S01]  /*3d60*/  FADD.FTZ R27, R5, R30 ;  /* 0x0000001e051b7221 */ /* 0x004fe20000010000 */
[--C-:B------:R-:W-:Y:S01]  /*3d70*/  FFMA.FTZ R147, R38, UR22, -R6.reuse ;  /* 0x0000001626937c23 */ /* 0x100fe20008010806 */
[--C-:B------:R-:W-:Y:S01]  /*3d80*/  FFMA.FTZ R14, R39, UR22, -R6.reuse ;  /* 0x00000016270e7c23 */ /* 0x100fe20008010806 */
[--C-:B------:R-:W-:Y:S01]  /*3d90*/  FFMA.FTZ R141, R42, UR22, -R6.reuse ;  /* 0x000000162a8d7c23 */ /* 0x100fe20008010806 */
[----:B---3--:R-:W-:Y:S01]  /*3da0*/  FADD.FTZ R30, R144, R27 ;  /* 0x0000001b901e7221 */ /* 0x008fe20000010000 */
[----:B------:R-:W0:Y:S01]  /*3db0*/  MUFU.EX2 R149, R149 ;  /* 0x0000009500957308 */ /* 0x000e220000000800 */
[--C-:B------:R-:W-:Y:S01]  /*3dc0*/  FFMA.FTZ R20, R43, UR22, -R6.reuse ;  /* 0x000000162b147c23 */ /* 0x100fe20008010806 */
[----:B------:R-:W-:Y:S01]  /*3dd0*/  FFMA.FTZ R143, R46, UR22, -R6 ;  /* 0x000000162e8f7c23 */ /* 0x000fe20008010806 */
[----:B-----5:R-:W-:Y:S01]  /*3de0*/  FADD.FTZ R27, R7, R30 ;  /* 0x0000001e071b7221 */ /* 0x020fe20000010000 */
[--C-:B------:R-:W-:Y:S01]  /*3df0*/  FFMA.FTZ R24, R47, UR22, -R6.reuse ;  /* 0x000000162f187c23 */ /* 0x100fe20008010806 */
[--C-:B------:R-:W-:Y:S01]  /*3e00*/  FFMA.FTZ R137, R50, UR22, -R6.reuse ;  /* 0x0000001632897c23 */ /* 0x100fe20008010806 */
[--C-:B------:R-:W-:Y:S01]  /*3e10*/  FFMA.FTZ R26, R51, UR22, -R6.reuse ;  /* 0x00000016331a7c23 */ /* 0x100fe20008010806 */
[----:B----4-:R-:W-:Y:S01]  /*3e20*/  FADD.FTZ R32, R146, R27 ;  /* 0x0000001b92207221 */ /* 0x010fe20000010000 */
[----:B------:R-:W1:Y:S01]  /*3e30*/  MUFU.EX2 R151, R151 ;  /* 0x0000009700977308 */ /* 0x000e620000000800 */
[--C-:B------:R-:W-:Y:S01]  /*3e40*/  FFMA.FTZ R139, R54, UR22, -R6.reuse ;  /* 0x00000016368b7c23 */ /* 0x100fe20008010806 */
[----:B------:R-:W-:Y:S01]  /*3e50*/  FFMA.FTZ R28, R55, UR22, -R6 ;  /* 0x00000016371c7c23 */ /* 0x000fe20008010806 */
[----:B------:R-:W-:Y:S01]  /*3e60*/  FADD.FTZ R27, R9, R32 ;  /* 0x00000020091b7221 */ /* 0x000fe20000010000 */
[--C-:B------:R-:W-:Y:S01]  /*3e70*/  FFMA.FTZ R133, R58, UR22, -R6.reuse ;  /* 0x000000163a857c23 */ /* 0x100fe20008010806 */
[--C-:B------:R-:W-:Y:S01]  /*3e80*/  FFMA.FTZ R30, R59, UR22, -R6.reuse ;  /* 0x000000163b1e7c23 */ /* 0x100fe20008010806 */
[----:B------:R-:W-:Y:S01]  /*3e90*/  FFMA.FTZ R135, R62, UR22, -R6 ;  /* 0x000000163e877c23 */ /* 0x000fe20008010806 */
[----:B------:R-:W-:Y:S01]  /*3ea0*/  FADD.FTZ R32, R140, R27 ;  /* 0x0000001b8c207221 */ /* 0x000fe20000010000 */
[----:B------:R-:W2:Y:S01]  /*3eb0*/  MUFU.EX2 R10, R10 ;  /* 0x0000000a000a7308 */ /* 0x000ea20000000800 */
[----:B0-----:R-:W-:Y:S01]  /*3ec0*/  FADD.FTZ R34, R149, R8 ;  /* 0x0000000895227221 */ /* 0x001fe20000010000 */
[----:B------:R-:W-:Y:S01]  /*3ed0*/  FFMA.FTZ R129, R66, UR22, -R6 ;  /* 0x0000001642817c23 */ /* 0x000fe20008010806 */
[----:B------:R-:W-:Y:S01]  /*3ee0*/  FADD.FTZ R31, R11, R32 ;  /* 0x000000200b1f7221 */ /* 0x000fe20000010000 */
[--C-:B------:R-:W-:Y:S01]  /*3ef0*/  FFMA.FTZ R32, R63, UR22, -R6.reuse ;  /* 0x000000163f207c23 */ /* 0x100fe20008010806 */
[--C-:B------:R-:W-:Y:S01]  /*3f00*/  FFMA.FTZ R131, R70, UR22, -R6.reuse ;  /* 0x0000001646837c23 */ /* 0x100fe20008010806 */
[----:B------:R-:W-:Y:S01]  /*3f10*/  FFMA.FTZ R74, R74, UR22, -R6 ;  /* 0x000000164a4a7c23 */ /* 0x000fe20008010806 */
[----:B------:R-:W-:Y:S01]  /*3f20*/  FADD.FTZ R36, R142, R31 ;  /* 0x0000001f8e247221 */ /* 0x000fe20000010000 */
[----:B------:R-:W0:Y:S01]  /*3f30*/  MUFU.EX2 R145, R145 ;  /* 0x0000009100917308 */ /* 0x000e220000000800 */
[----:B-1----:R-:W-:Y:S01]  /*3f40*/  FADD.FTZ R27, R151, R34 ;  /* 0x00000022971b7221 */ /* 0x002fe20000010000 */
[----:B------:R-:W-:Y:S01]  /*3f50*/  FFMA.FTZ R75, R75, UR22, -R6 ;  /* 0x000000164b4b7c23 */ /* 0x000fe20008010806 */
[----:B------:R-:W-:Y:S01]  /*3f60*/  FADD.FTZ R31, R13, R36 ;  /* 0x000000240d1f7221 */ /* 0x000fe20000010000 */
[--C-:B------:R-:W-:Y:S01]  /*3f70*/  FFMA.FTZ R78, R78, UR22, -R6.reuse ;  /* 0x000000164e4e7c23 */ /* 0x100fe20008010806 */
[--C-:B------:R-:W-:Y:S01]  /*3f80*/  FFMA.FTZ R79, R79, UR22, -R6.reuse ;  /* 0x000000164f4f7c23 */ /* 0x100fe20008010806 */
[--C-:B------:R-:W-:Y:S01]  /*3f90*/  FFMA.FTZ R82, R82, UR22, -R6.reuse ;  /* 0x0000001652527c23 */ /* 0x100fe20008010806 */
[--C-:B------:R-:W-:Y:S01]  /*3fa0*/  FFMA.FTZ R83, R83, UR22, -R6.reuse ;  /* 0x0000001653537c23 */ /* 0x100fe20008010806 */
[----:B------:R-:W1:Y:S01]  /*3fb0*/  MUFU.EX2 R12, R12 ;  /* 0x0000000c000c7308 */ /* 0x000e620000000800 */
[----:B--2---:R-:W-:Y:S01]  /*3fc0*/  FADD.FTZ R34, R10, R27 ;  /* 0x0000001b0a227221 */ /* 0x004fe20000010000 */
[--C-:B------:R-:W-:Y:S01]  /*3fd0*/  FFMA.FTZ R86, R86, UR22, -R6.reuse ;  /* 0x0000001656567c23 */ /* 0x100fe20008010806 */
[----:B------:R-:W-:Y:S01]  /*3fe0*/  FFMA.FTZ R87, R87, UR22, -R6 ;  /* 0x0000001657577c23 */ /* 0x000fe20008010806 */
[----:B------:R-:W-:-:S02]  /*3ff0*/  F2FP.BF16.F32.PACK_AB R148, R3, R148 ;  /* 0x000000940394723e */ /* 0x000fc400000010ff */
[----:B------:R-:W-:Y:S02]  /*4000*/  F2FP.BF16.F32.PACK_AB R150, R5, R150 ;  /* 0x000000960596723e */ /* 0x000fe400000010ff */
[----:B------:R-:W2:Y:S01]  /*4010*/  MUFU.EX2 R147, R147 ;  /* 0x0000009300937308 */ /* 0x000ea20000000800 */
[----:B0-----:R-:W-:Y:S01]  /*4020*/  FADD.FTZ R27, R145, R34 ;  /* 0x00000022911b7221 */ /* 0x001fe20000010000 */
[----:B------:R-:W-:Y:S01]  /*4030*/  FADD.FTZ R34, R136, R31 ;  /* 0x0000001f88227221 */ /* 0x000fe20000010000 */
[----:B------:R-:W-:Y:S02]  /*4040*/  F2FP.BF16.F32.PACK_AB R149, R8, R149 ;  /* 0x000000950895723e */ /* 0x000fe400000010ff */
[----:B------:R-:W-:Y:S01]  /*4050*/  F2FP.BF16.F32.PACK_AB R144, R7, R144 ;  /* 0x000000900790723e */ /* 0x000fe200000010ff */
[----:B------:R-:W-:Y:S01]  /*4060*/  FADD.FTZ R31, R15, R34 ;  /* 0x000000220f1f7221 */ /* 0x000fe20000010000 */
[----:B------:R-:W-:Y:S01]  /*4070*/  FFMA.FTZ R34, R67, UR22, -R6 ;  /* 0x0000001643227c23 */ /* 0x000fe20008010806 */
[----:B------:R-:W0:Y:S01]  /*4080*/  MUFU.EX2 R14, R14 ;  /* 0x0000000e000e7308 */ /* 0x000e220000000800 */
[----:B-1----:R-:W-:Y:S01]  /*4090*/  FADD.FTZ R36, R12, R27 ;  /* 0x0000001b0c247221 */ /* 0x002fe20000010000 */
[----:B------:R-:W-:-:S02]  /*40a0*/  F2FP.BF16.F32.PACK_AB R146, R9, R146 ;  /* 0x000000920992723e */ /* 0x000fc400000010ff */
[----:B------:R-:W-:Y:S02]  /*40b0*/  F2FP.BF16.F32.PACK_AB R140, R11, R140 ;  /* 0x0000008c0b8c723e */ /* 0x000fe400000010ff */
[----:B------:R-:W-:Y:S02]  /*40c0*/  F2FP.BF16.F32.PACK_AB R142, R13, R142 ;  /* 0x0000008e0d8e723e */ /* 0x000fe400000010ff */
[----:B------:R-:W1:Y:S01]  /*40d0*/  MUFU.EX2 R141, R141 ;  /* 0x0000008d008d7308 */ /* 0x000e620000000800 */
[----:B--2---:R-:W-:Y:S01]  /*40e0*/  FADD.FTZ R27, R147, R36 ;  /* 0x00000024931b7221 */ /* 0x004fe20000010000 */
[----:B------:R-:W-:Y:S01]  /*40f0*/  FADD.FTZ R36, R138, R31 ;  /* 0x0000001f8a247221 */ /* 0x000fe20000010000 */
[----:B------:R-:W-:Y:S02]  /*4100*/  F2FP.BF16.F32.PACK_AB R136, R15, R136 ;  /* 0x000000880f88723e */ /* 0x000fe400000010ff */
[C---:B------:R-:W-:Y:S01]  /*4110*/  F2FP.BF16.F32.PACK_AB R138, R21.reuse, R138 ;  /* 0x0000008a158a723e */ /* 0x040fe200000010ff */
[----:B------:R-:W-:Y:S01]  /*4120*/  FADD.FTZ R31, R21, R36 ;  /* 0x00000024151f7221 */ /* 0x000fe20000010000 */
[----:B------:R-:W-:Y:S01]  /*4130*/  FFMA.FTZ R36, R71, UR22, -R6 ;  /* 0x0000001647247c23 */ /* 0x000fe20008010806 */
[----:B------:R-:W2:Y:S01]  /*4140*/  MUFU.EX2 R20, R20 ;  /* 0x0000001400147308 */ /* 0x000ea20000000800 */
[----:B0-----:R-:W-:Y:S01]  /*4150*/  FADD.FTZ R38, R14, R27 ;  /* 0x0000001b0e267221 */ /* 0x001fe20000010000 */
[----:B------:R-:W-:Y:S01]  /*4160*/  FADD.FTZ R40, R132, R31 ;  /* 0x0000001f84287221 */ /* 0x000fe20000010000 */
[----:B------:R-:W-:-:S02]  /*4170*/  F2FP.BF16.F32.PACK_AB R132, R25, R132 ;  /* 0x000000841984723e */ /* 0x000fc400000010ff */
[----:B------:R-:W-:Y:S01]  /*4180*/  F2FP.BF16.F32.PACK_AB R151, R10, R151 ;  /* 0x000000970a97723e */ /* 0x000fe200000010ff */
[----:B------:R-:W-:Y:S01]  /*4190*/  FADD.FTZ R31, R25, R40 ;  /* 0x00000028191f7221 */ /* 0x000fe20000010000 */
[----:B------:R-:W-:Y:S01]  /*41a0*/  F2FP.BF16.F32.PACK_AB R145, R12, R145 ;  /* 0x000000910c91723e */ /* 0x000fe200000010ff */
[----:B------:R-:W0:Y:S01]  /*41b0*/  MUFU.EX2 R143, R143 ;  /* 0x0000008f008f7308 */ /* 0x000e220000000800 */
[----:B-1----:R-:W-:Y:S01]  /*41c0*/  FADD.FTZ R27, R141, R38 ;  /* 0x000000268d1b7221 */ /* 0x002fe20000010000 */
[----:B------:R-:W-:Y:S01]  /*41d0*/  FADD.FTZ R40, R134, R31 ;  /* 0x0000001f86287221 */ /* 0x000fe20000010000 */
[C---:B------:R-:W-:Y:S02]  /*41e0*/  F2FP.BF16.F32.PACK_AB R134, R29.reuse, R134 ;  /* 0x000000861d86723e */ /* 0x040fe400000010ff */
[----:B------:R-:W-:Y:S01]  /*41f0*/  F2FP.BF16.F32.PACK_AB R147, R14, R147 ;  /* 0x000000930e93723e */ /* 0x000fe200000010ff */
[----:B------:R-:W-:Y:S01]  /*4200*/  FADD.FTZ R31, R29, R40 ;  /* 0x000000281d1f7221 */ /* 0x000fe20000010000 */
[----:B------:R-:W-:Y:S01]  /*4210*/  IMAD.IADD R40, R17, 0x1, -R18 ;  /* 0x0000000111287824 */ /* 0x000fe200078e0a12 */
[----:B------:R-:W1:Y:S01]  /*4220*/  MUFU.EX2 R24, R24 ;  /* 0x0000001800187308 */ /* 0x000e620000000800 */
[C---:B--2---:R-:W-:Y:S01]  /*4230*/  FADD.FTZ R38, R20.reuse, R27 ;  /* 0x0000001b14267221 */ /* 0x044fe20000010000 */
[----:B------:R-:W-:Y:S01]  /*4240*/  F2FP.BF16.F32.PACK_AB R141, R20, R141 ;  /* 0x0000008d148d723e */ /* 0x000fe200000010ff */
[----:B------:R-:W-:-:S05]  /*4250*/  IMAD R40, R153, 0xc0, R40 ;  /* 0x000000c099287824 */ /* 0x000fca00078e0228 */
[----:B------:R-:W2:Y:S01]  /*4260*/  MUFU.EX2 R137, R137 ;  /* 0x0000008900897308 */ /* 0x000ea20000000800 */
[----:B0-----:R-:W-:Y:S01]  /*4270*/  FADD.FTZ R27, R143, R38 ;  /* 0x000000268f1b7221 */ /* 0x001fe20000010000 */
[----:B------:R-:W-:-:S06]  /*4280*/  R2UR UR10, R40 ;  /* 0x00000000280a72ca */ /* 0x000fcc00000e0000 */
[----:B------:R-:W0:Y:S01]  /*4290*/  MUFU.EX2 R26, R26 ;  /* 0x0000001a001a7308 */ /* 0x000e220000000800 */
[C---:B-1----:R-:W-:Y:S01]  /*42a0*/  FADD.FTZ R38, R24.reuse, R27 ;  /* 0x0000001b18267221 */ /* 0x042fe20000010000 */
[----:B------:R-:W-:-:S05]  /*42b0*/  F2FP.BF16.F32.PACK_AB R143, R24, R143 ;  /* 0x0000008f188f723e */ /* 0x000fca00000010ff */
[----:B------:R-:W-:Y:S01]  /*42c0*/  UIADD3 UR6, UR10, UR6, URZ ;  /* 0x000000060a067290 */ /* 0x000fe2000fffe03f */
[----:B------:R-:W1:Y:S01]  /*42d0*/  MUFU.EX2 R139, R139 ;  /* 0x0000008b008b7308 */ /* 0x000e620000000800 */
[----:B--2---:R-:W-:Y:S01]  /*42e0*/  FADD.FTZ R27, R137, R38 ;  /* 0x00000026891b7221 */ /* 0x004fe20000010000 */
[----:B------:R-:W-:Y:S01]  /*42f0*/  FADD.FTZ R38, R128, R31 ;  /* 0x0000001f80267221 */ /* 0x000fe20000010000 */
[----:B------:R-:W-:-:S05]  /*4300*/  F2FP.BF16.F32.PACK_AB R128, R33, R128 ;  /* 0x000000802180723e */ /* 0x000fca00000010ff */
[----:B------:R-:W2:Y:S01]  /*4310*/  MUFU.EX2 R28, R28 ;  /* 0x0000001c001c7308 */ /* 0x000ea20000000800 */
[C---:B0-----:R-:W-:Y:S01]  /*4320*/  FADD.FTZ R6, R26.reuse, R27 ;  /* 0x0000001b1a067221 */ /* 0x041fe20000010000 */
[----:B------:R-:W-:Y:S01]  /*4330*/  FADD.FTZ R27, R33, R38 ;  /* 0x00000026211b7221 */ /* 0x000fe20000010000 */
[----:B------:R-:W-:-:S03]  /*4340*/  F2FP.BF16.F32.PACK_AB R137, R26, R137 ;  /* 0x000000891a89723e */ /* 0x000fc600000010ff */
[----:B------:R-:W-:Y:S01]  /*4350*/  FADD.FTZ R38, R130, R27 ;  /* 0x0000001b82267221 */ /* 0x000fe20000010000 */
[----:B------:R-:W-:Y:S01]  /*4360*/  F2FP.BF16.F32.PACK_AB R130, R37, R130 ;  /* 0x000000822582723e */ /* 0x000fe200000010ff */
[----:B------:R-:W0:Y:S01]  /*4370*/  MUFU.EX2 R133, R133 ;  /* 0x0000008500857308 */ /* 0x000e220000000800 */
[----:B-1----:R-:W-:Y:S01]  /*4380*/  FADD.FTZ R3, R139, R6 ;  /* 0x000000068b037221 */ /* 0x002fe20000010000 */
[----:B------:R-:W-:-:S06]  /*4390*/  FADD.FTZ R5, R37, R38 ;  /* 0x0000002625057221 */ /* 0x000fcc0000010000 */
[----:B------:R-:W1:Y:S01]  /*43a0*/  MUFU.EX2 R30, R30 ;  /* 0x0000001e001e7308 */ /* 0x000e620000000800 */
[C---:B--2---:R-:W-:Y:S01]  /*43b0*/  FADD.FTZ R6, R28.reuse, R3 ;  /* 0x000000031c067221 */ /* 0x044fe20000010000 */
[----:B------:R-:W-:-:S06]  /*43c0*/  F2FP.BF16.F32.PACK_AB R139, R28, R139 ;  /* 0x0000008b1c8b723e */ /* 0x000fcc00000010ff */
[----:B------:R-:W2:Y:S01]  /*43d0*/  MUFU.EX2 R135, R135 ;  /* 0x0000008700877308 */ /* 0x000ea20000000800 */
[----:B0-----:R-:W-:-:S07]  /*43e0*/  FADD.FTZ R3, R133, R6 ;  /* 0x0000000685037221 */ /* 0x001fce0000010000 */
[----:B------:R-:W0:Y:S01]  /*43f0*/  MUFU.EX2 R124, R124 ;  /* 0x0000007c007c7308 */ /* 0x000e220000000800 */
[C---:B-1----:R-:W-:Y:S01]  /*4400*/  FADD.FTZ R6, R30.reuse, R3 ;  /* 0x000000031e067221 */ /* 0x042fe20000010000 */
[----:B------:R-:W-:-:S06]  /*4410*/  F2FP.BF16.F32.PACK_AB R133, R30, R133 ;  /* 0x000000851e85723e */ /* 0x000fcc00000010ff */
[----:B------:R-:W1:Y:S01]  /*4420*/  MUFU.EX2 R32, R32 ;  /* 0x0000002000207308 */ /* 0x000e620000000800 */
[----:B--2---:R-:W-:-:S07]  /*4430*/  FADD.FTZ R3, R135, R6 ;  /* 0x0000000687037221 */ /* 0x004fce0000010000 */
[----:B------:R-:W2:Y:S01]  /*4440*/  MUFU.EX2 R41, R41 ;  /* 0x0000002900297308 */ /* 0x000ea20000000800 */
[----:B0-----:R-:W-:-:S07]  /*4450*/  FADD.FTZ R38, R124, R5 ;  /* 0x000000057c267221 */ /* 0x001fce0000010000 */
[----:B------:R-:W0:Y:S01]  /*4460*/  MUFU.EX2 R129, R129 ;  /* 0x0000008100817308 */ /* 0x000e220000000800 */
[C---:B-1----:R-:W-:Y:S01]  /*4470*/  FADD.FTZ R6, R32.reuse, R3 ;  /* 0x0000000320067221 */ /* 0x042fe20000010000 */
[----:B------:R-:W-:-:S06]  /*4480*/  F2FP.BF16.F32.PACK_AB R135, R32, R135 ;  /* 0x000000872087723e */ /* 0x000fcc00000010ff */
[----:B------:R-:W1:Y:S01]  /*4490*/  MUFU.EX2 R126, R126 ;  /* 0x0000007e007e7308 */ /* 0x000e620000000800 */
[C---:B--2---:R-:W-:Y:S01]  /*44a0*/  FADD.FTZ R5, R41.reuse, R38 ;  /* 0x0000002629057221 */ /* 0x044fe20000010000 */
[----:B------:R-:W-:-:S06]  /*44b0*/  F2FP.BF16.F32.PACK_AB R124, R41, R124 ;  /* 0x0000007c297c723e */ /* 0x000fcc00000010ff */
[----:B------:R-:W2:Y:S01]  /*44c0*/  MUFU.EX2 R34, R34 ;  /* 0x0000002200227308 */ /* 0x000ea20000000800 */
[----:B0-----:R-:W-:-:S07]  /*44d0*/  FADD.FTZ R3, R129, R6 ;  /* 0x0000000681037221 */ /* 0x001fce0000010000 */
[----:B------:R-:W0:Y:S01]  /*44e0*/  MUFU.EX2 R45, R45 ;  /* 0x0000002d002d7308 */ /* 0x000e220000000800 */
[----:B-1----:R-:W-:-:S07]  /*44f0*/  FADD.FTZ R38, R126, R5 ;  /* 0x000000057e267221 */ /* 0x002fce0000010000 */
[----:B------:R-:W1:Y:S01]  /*4500*/  MUFU.EX2 R131, R131 ;  /* 0x0000008300837308 */ /* 0x000e620000000800 */
[C---:B--2---:R-:W-:Y:S01]  /*4510*/  FADD.FTZ R6, R34.reuse, R3 ;  /* 0x0000000322067221 */ /* 0x044fe20000010000 */
[----:B------:R-:W-:-:S06]  /*4520*/  F2FP.BF16.F32.PACK_AB R129, R34, R129 ;  /* 0x000000812281723e */ /* 0x000fcc00000010ff */
[----:B------:R-:W2:Y:S01]  /*4530*/  MUFU.EX2 R120, R120 ;  /* 0x0000007800787308 */ /* 0x000ea20000000800 */
[C---:B0-----:R-:W-:Y:S01]  /*4540*/  FADD.FTZ R5, R45.reuse, R38 ;  /* 0x000000262d057221 */ /* 0x041fe20000010000 */
[----:B------:R-:W-:-:S06]  /*4550*/  F2FP.BF16.F32.PACK_AB R126, R45, R126 ;  /* 0x0000007e2d7e723e */ /* 0x000fcc00000010ff */
[----:B------:R-:W0:Y:S01]  /*4560*/  MUFU.EX2 R36, R36 ;  /* 0x0000002400247308 */ /* 0x000e220000000800 */
[----:B-1----:R-:W-:-:S07]  /*4570*/  FADD.FTZ R3, R131, R6 ;  /* 0x0000000683037221 */ /* 0x002fce0000010000 */
[----:B------:R-:W1:Y:S01]  /*4580*/  MUFU.EX2 R49, R49 ;  /* 0x0000003100317308 */ /* 0x000e620000000800 */
[----:B--2---:R-:W-:-:S07]  /*4590*/  FADD.FTZ R38, R120, R5 ;  /* 0x0000000578267221 */ /* 0x004fce0000010000 */
[----:B------:R-:W2:Y:S01]  /*45a0*/  MUFU.EX2 R74, R74 ;  /* 0x0000004a004a7308 */ /* 0x000ea20000000800 */
[C---:B0-----:R-:W-:Y:S01]  /*45b0*/  FADD.FTZ R3, R36.reuse, R3 ;  /* 0x0000000324037221 */ /* 0x041fe20000010000 */
[----:B------:R-:W-:-:S06]  /*45c0*/  F2FP.BF16.F32.PACK_AB R131, R36, R131 ;  /* 0x000000832483723e */ /* 0x000fcc00000010ff */
[----:B------:R-:W0:Y:S01]  /*45d0*/  MUFU.EX2 R75, R75 ;  /* 0x0000004b004b7308 */ /* 0x000e220000000800 */
[C---:B-1----:R-:W-:Y:S01]  /*45e0*/  FADD.FTZ R5, R49.reuse, R38 ;  /* 0x0000002631057221 */ /* 0x042fe20000010000 */
[----:B------:R-:W-:-:S06]  /*45f0*/  F2FP.BF16.F32.PACK_AB R120, R49, R120 ;  /* 0x000000783178723e */ /* 0x000fcc00000010ff */
[----:B------:R-:W1:Y:S01]  /*4600*/  MUFU.EX2 R78, R78 ;  /* 0x0000004e004e7308 */ /* 0x000e620000000800 */
[----:B--2---:R-:W-:-:S07]  /*4610*/  FADD.FTZ R38, R74, R3 ;  /* 0x000000034a267221 */ /* 0x004fce0000010000 */
[----:B------:R-:W2:Y:S01]  /*4620*/  MUFU.EX2 R79, R79 ;  /* 0x0000004f004f7308 */ /* 0x000ea20000000800 */
[C---:B0-----:R-:W-:Y:S01]  /*4630*/  FADD.FTZ R3, R75.reuse, R38 ;  /* 0x000000264b037221 */ /* 0x041fe20000010000 */
[----:B------:R-:W-:-:S06]  /*4640*/  F2FP.BF16.F32.PACK_AB R125, R75, R74 ;  /* 0x0000004a4b7d723e */ /* 0x000fcc00000010ff */
[----:B------:R-:W0:Y:S01]  /*4650*/  MUFU.EX2 R82, R82 ;  /* 0x0000005200527308 */ /* 0x000e220000000800 */
[----:B-1----:R-:W-:-:S07]  /*4660*/  FADD.FTZ R8, R78, R3 ;  /* 0x000000034e087221 */ /* 0x002fce0000010000 */
        /* <DEDUP_REMOVED lines=11> */
[----:B0-----:R-:W-:Y:S01]  /*4720*/  FADD.FTZ R8, R86, R3 ;  /* 0x0000000356087221 */ /* 0x001fe20000010000 */
[----:B------:R-:W-:Y:S02]  /*4730*/  VIADD R3, R88, 0xfffffffe ;  /* 0xfffffffe58037836 */ /* 0x000fe40000000000 */
[C---:B-1----:R-:W-:Y:S01]  /*4740*/  FADD.FTZ R6, R53.reuse, R6 ;  /* 0x0000000635067221 */ /* 0x042fe20000010000 */
[----:B------:R-:W-:Y:S01]  /*4750*/  F2FP.BF16.F32.PACK_AB R122, R53, R122 ;  /* 0x0000007a357a723e */ /* 0x000fe200000010ff */
[C---:B--2---:R-:W-:Y:S01]  /*4760*/  FADD.FTZ R5, R87.reuse, R8 ;  /* 0x0000000857057221 */ /* 0x044fe20000010000 */
[----:B------:R-:W-:Y:S01]  /*4770*/  F2FP.BF16.F32.PACK_AB R123, R87, R86 ;  /* 0x00000056577b723e */ /* 0x000fe200000010ff */
[----:B------:R-:W-:Y:S06]  /*4780*/  @P2 BRA `(.L_x_865) ;  /* 0x0000000000482947 */ /* 0x000fec0003800000 */
[C---:B------:R-:W-:Y:S01]  /*4790*/  ISETP.GT.AND P2, PT, R40.reuse, RZ, PT ;  /* 0x000000ff2800720c */ /* 0x040fe20003f44270 */
[----:B------:R-:W-:-:S05]  /*47a0*/  VIADD R7, R40, 0xffffffff ;  /* 0xffffffff28077836 */ /* 0x000fca0000000000 */
[----:B------:R-:W-:-:S07]  /*47b0*/  R2UR UR14, R7 ;  /* 0x00000000070e72ca */ /* 0x000fce00000e0000 */
[----:B------:R-:W-:Y:S08]  /*47c0*/  @P2 BRA `(.L_x_866) ;  /* 0x00000000001c2947 */ /* 0x000ff00003800000 */
[----:B------:R-:W-:Y:S02]  /*47d0*/  UISETP.NE.AND UP1, UPT, UR7, 0x1, UPT ;  /* 0x000000010700788c */ /* 0x000fe4000bf25270 */
[----:B------:R-:W-:-:S09]  /*47e0*/  UIADD3 UR14, -UR10, URZ, URZ ;  /* 0x0000003f0a0e7290 */ /* 0x000fd2000fffe13f */
[----:B------:R-:W-:Y:S02]  /*47f0*/  @UP1 ULDC.64 UR18, c[0x0][0x9e8] ;  /* 0x00027a0000121ab9 */ /* 0x000fe40000000a00 */
[----:B------:R-:W-:-:S04]  /*4800*/  UIMAD.WIDE.U32 UR10, UR14, UR18, URZ ;  /* 0x000000120e0a72a5 */ /* 0x000fc8000f8e003f */
[----:B------:R-:W-:-:S04]  /*4810*/  @UP1 USHF.R.U32.HI UR14, URZ, UR19, UR11 ;  /* 0x000000133f0e1299 */ /* 0x000fc8000801160b */
[----:B------:R-:W-:Y:S01]  /*4820*/  ULOP3.LUT UR14, URZ, UR14, URZ, 0x33, !UPT ;  /* 0x0000000e3f0e7292 */ /* 0x000fe2000f8e333f */
[----:B------:R-:W-:Y:S11]  /*4830*/  BRA `(.L_x_867) ;  /* 0x0000000000107947 */ /* 0x000ff60003800000 */
.L_x_866:
[----:B------:R-:W-:-:S11]  /*4840*/  UISETP.NE.AND UP1, UPT, UR7, 0x1, UPT ;  /* 0x000000010700788c */ /* 0x000fd6000bf25270 */
[----:B------:R-:W-:Y:S02]  /*4850*/  @UP1 ULDC.64 UR18, c[0x0][0x9e8] ;  /* 0x00027a0000121ab9 */ /* 0x000fe40000000a00 */
[----:B------:R-:W-:-:S04]  /*4860*/  UIMAD.WIDE.U32 UR10, UR14, UR18, URZ ;  /* 0x000000120e0a72a5 */ /* 0x000fc8000f8e003f */
[----:B------:R-:W-:-:S12]  /*4870*/  @UP1 USHF.R.U32.HI UR14, URZ, UR19, UR11 ;  /* 0x000000133f0e1299 */ /* 0x000fd8000801160b */
.L_x_867:
[----:B------:R-:W-:-:S04]  /*4880*/  UIMAD UR7, UR14, UR7, UR7 ;  /* 0x000000070e0772a4 */ /* 0x000fc8000f8e0207 */
[----:B------:R-:W-:-:S04]  /*4890*/  UISETP.LT.AND UP1, UPT, UR6, UR7, UPT ;  /* 0x000000070600728c */ /* 0x000fc8000bf21270 */
[----:B------:R-:W-:-:S12]  /*48a0*/  USEL UR6, UR6, UR7, UP1 ;  /* 0x0000000706067287 */ /* 0x000fd80008800000 */
.L_x_865:
        /* <DEDUP_REMOVED lines=23> */
[----:B------:R-:W-:Y:S01]  /*4a20*/  IADD3 R7, R4, R17, -R18 ;  /* 0x0000001104077210 */ /* 0x000fe20007ffe812 */
[----:B------:R-:W-:Y:S01]  /*4a30*/  IMAD.MOV.U32 R119, RZ, RZ, RZ ;  /* 0x000000ffff777224 */ /* 0x000fe200078e00ff */
[----:B------:R-:W-:Y:S01]  /*4a40*/  ULDC UR24, c[0x0][0x9e4] ;  /* 0x0002790000187ab9 */ /* 0x000fe20000000800 */
[----:B------:R-:W-:Y:S01]  /*4a50*/  ULDC UR23, c[0x0][0x9dc] ;  /* 0x0002770000177ab9 */ /* 0x000fe20000000800 */
[----:B------:R-:W-:Y:S01]  /*4a60*/  LOP3.LUT R11, RZ, R7, RZ, 0x33, !PT ;  /* 0x00000007ff0b7212 */ /* 0x000fe200078e33ff */
[----:B------:R-:W-:Y:S01]  /*4a70*/  VIADD R9, R7, 0x8 ;  /* 0x0000000807097836 */ /* 0x000fe20000000000 */
[----:B------:R-:W-:Y:S01]  /*4a80*/  ULDC UR22, c[0x0][0x988] ;  /* 0x0002620000167ab9 */ /* 0x000fe20000000800 */
[----:B------:R-:W-:-:S03]  /*4a90*/  ULDC UR21, c[0x0][0x9e0] ;  /* 0x0002780000157ab9 */ /* 0x000fc60000000800 */
[----:B------:R-:W-:-:S07]  /*4aa0*/  LOP3.LUT R13, RZ, R9, RZ, 0x33, !PT ;  /* 0x00000009ff0d7212 */ /* 0x000fce00078e33ff */
.L_x_885:
        /* <DEDUP_REMOVED lines=9> */
.L_x_870:
[----:B------:R-:W-:Y:S01]  /*4b40*/  ULEA UR6, UR26, UR45, 0x3 ;  /* 0x0000002d1a067291 */ /* 0x000fe2000f8e183f */
[----:B------:R-:W-:-:S05]  /*4b50*/  IMAD.U32 R8, RZ, RZ, UR25 ;  /* 0x00000019ff087e24 */ /* 0x000fca000f8e00ff */
[----:B------:R-:W-:-:S04]  /*4b60*/  SHF.L.U32 R8, R8, 0x1f, RZ ;  /* 0x0000001f08087819 */ /* 0x000fc800000006ff */
[----:B------:R0:W1:Y:S01]  /*4b70*/  SYNCS.PHASECHK.TRANS64.TRYWAIT P2, [UR6+0x16830], R8 ;  /* 0x01683008ff0075a7 */ /* 0x0000620008040146 */
[----:B------:R-:W-:Y:S05]  /*4b80*/  @!P0 BRA `(.L_x_871) ;  /* 0x0000000000048947 */ /* 0x000fea0003800000 */
[----:B------:R-:W-:Y:S01]  /*4b90*/  BPT.TRAP 0x1 ;  /* 0x000000040000795c */ /* 0x000fe20000300000 */
.L_x_871:
[----:B-1----:R-:W-:Y:S05]  /*4ba0*/  @P2 BRA `(.L_x_869) ;  /* 0x0000000000082947 */ /* 0x002fea0003800000 */
[----:B------:R-:W1:Y:S02]  /*4bb0*/  SYNCS.PHASECHK.TRANS64.TRYWAIT P2, [UR6+0x16830], R8 ;  /* 0x01683008ff0075a7 */ /* 0x000e640008040146 */
[----:B-1----:R-:W-:Y:S05]  /*4bc0*/  @!P2 BRA `(.L_x_872) ;  /* 0x000000dc00f8a947 */ /* 0x002fea0003800000 */
.L_x_869:
[----:B------:R-:W2:Y:S01]  /*4bd0*/  S2R R10, SR_TID.X ;  /* 0x00000000000a7919 */ /* 0x000ea20000002100 */
[----:B------:R-:W-:Y:S01]  /*4be0*/  ULEA UR18, UR26, UR20, 0xa ;  /* 0x000000141a127291 */ /* 0x000fe2000f8e503f */
        /* <DEDUP_REMOVED lines=8> */
[----:B01----:R-:W-:-:S05]  /*4c70*/  VIADD R8, R10, 0x8 ;  /* 0x000000080a087836 */ /* 0x003fca0000000000 */
[----:B------:R0:W-:Y:S06]  /*4c80*/  BAR.SYNC.DEFER_BLOCKING R8, 0x100 ;  /* 0x000400080000751d */ /* 0x0001ec0000010000 */
        /* <DEDUP_REMOVED lines=12> */
[----:B0-----:R-:W-:Y:S05]  /*4d50*/  @P3 BRA `(.L_x_873) ;  /* 0x00000000002c3947 */ /* 0x001fea0003800000 */
[----:B------:R-:W-:Y:S05]  /*4d60*/  @!P0 BRA `(.L_x_874) ;  /* 0x0000000000048947 */ /* 0x000fea0003800000 */
[----:B------:R-:W-:Y:S01]  /*4d70*/  BPT.TRAP 0x1 ;  /* 0x000000040000795c */ /* 0x000fe20000300000 */
.L_x_874:
[----:B------:R-:W-:Y:S01]  /*4d80*/  ULEA UR6, UR39, UR45, 0x3 ;  /* 0x0000002d27067291 */ /* 0x000fe2000f8e183f */
[----:B------:R-:W-:-:S05]  /*4d90*/  IMAD.U32 R8, RZ, RZ, UR38 ;  /* 0x00000026ff087e24 */ /* 0x000fca000f8e00ff */
[----:B------:R-:W-:-:S04]  /*4da0*/  SHF.L.U32 R8, R8, 0x1f, RZ ;  /* 0x0000001f08087819 */ /* 0x000fc800000006ff */
[----:B------:R0:W1:Y:S01]  /*4db0*/  SYNCS.PHASECHK.TRANS64.TRYWAIT P2, [UR6+0x16850], R8 ;  /* 0x01685008ff0075a7 */ /* 0x0000620008040146 */
[----:B------:R-:W-:Y:S05]  /*4dc0*/  @!P0 BRA `(.L_x_875) ;  /* 0x0000000000048947 */ /* 0x000fea0003800000 */
[----:B------:R-:W-:Y:S01]  /*4dd0*/  BPT.TRAP 0x1 ;  /* 0x000000040000795c */ /* 0x000fe20000300000 */
.L_x_875:
[----:B-1----:R-:W-:Y:S05]  /*4de0*/  @P2 BRA `(.L_x_873) ;  /* 0x0000000000082947 */ /* 0x002fea0003800000 */
[----:B------:R-:W1:Y:S02]  /*4df0*/  SYNCS.PHASECHK.TRANS64.TRYWAIT P2, [UR6+0x16850], R8 ;  /* 0x01685008ff0075a7 */ /* 0x000e640008040146 */
[----:B-1----:R-:W-:Y:S05]  /*4e00*/  @!P2 BRA `(.L_x_876) ;  /* 0x000000dc0080a947 */ /* 0x002fea0003800000 */
.L_x_873:
[----:B------:R-:W-:Y:S01]  /*4e10*/  UIADD3 UR6, UR45, 0x400, URZ ;  /* 0x000004002d067890 */ /* 0x000fe2000fffe03f */
[----:B------:R-:W-:Y:S01]  /*4e20*/  WARPGROUP.ARRIVE ;  /* 0x00000000000079c5 */ /* 0x000fe20000000000 */
[----:B------:R-:W-:-:S05]  /*4e30*/  UMOV UR7, 0x40000040 ;  /* 0x4000004000077882 */ /* 0x000fca0000000000 */
[----:B------:R-:W2:Y:S01]  /*4e40*/  S2R R14, SR_TID.X ;  /* 0x00000000000e7919 */ /* 0x000ea20000002100 */
[----:B------:R-:W-:Y:S01]  /*4e50*/  USHF.R.U32.HI UR6, URZ, 0x4, UR6 ;  /* 0x000000043f067899 */ /* 0x000fe20008011606 */
[----:B------:R-:W-:Y:S02]  /*4e60*/  IMAD.U32 R12, RZ, RZ, UR26 ;  /* 0x0000001aff0c7e24 */ /* 0x000fe4000f8e00ff */
[----:B01----:R-:W-:Y:S01]  /*4e70*/  IMAD.SHL.U32 R8, R3, 0x80, RZ ;  /* 0x0000008003087824 */ /* 0x003fe200078e00ff */
[----:B------:R-:W-:Y:S02]  /*4e80*/  ULOP3.LUT UR6, UR6, 0x3fff, URZ, 0xc0, !UPT ;  /* 0x00003fff06067892 */ /* 0x000fe4000f8ec03f */
[----:B------:R-:W-:Y:S02]  /*4e90*/  @!P1 LEA R12, R12, UR45, 0x3 ;  /* 0x0000002d0c0c9c11 */ /* 0x000fe4000f8e18ff */
[----:B------:R-:W-:Y:S01]  /*4ea0*/  ULEA UR10, UR39, UR6, 0xa ;  /* 0x00000006270a7291 */ /* 0x000fe2000f8e503f */
[----:B------:R-:W-:-:S02]  /*4eb0*/  IADD3 R15, R17, 0x1, -R8 ;  /* 0x00000001110f7810 */ /* 0x000fc40007ffe808 */
[----:B------:R-:W-:-:S03]  /*4ec0*/  @!P1 VIADD R12, R12, 0x16840 ;  /* 0x000168400c0c9836 */ /* 0x000fc60000000000 */
[----:B------:R-:W-:Y:S01]  /*4ed0*/  IMAD.IADD R15, R15, 0x1, -R18 ;  /* 0x000000010f0f7824 */ /* 0x000fe200078e0a12 */
[----:B------:R-:W-:Y:S01]  /*4ee0*/  UMOV UR6, UR10 ;  /* 0x0000000a00067c82 */ /* 0x000fe20008000000 */
[----:B------:R-:W-:Y:S01]  /*4ef0*/  @!P1 PRMT R12, RZ, 0x654, R12 ;  /* 0x00000654ff0c9816 */ /* 0x000fe2000000000c */
[----:B------:R-:W-:Y:S01]  /*4f00*/  HGMMA.64x64x16.F32.BF16 R88, R148, gdesc[UR4].tnspB, R88, gsb0 ;  /* 0x40e0000494587df0 */ /* 0x000fe20008001858 */
[----:B------:R-:W-:Y:S01]  /*4f10*/  UIADD3 UR6, UR10, 0x80, URZ ;  /* 0x000000800a067890 */ /* 0x000fe2000fffe03f */
[----:B------:R-:W-:Y:S01]  /*4f20*/  IMAD R15, R16, -0x2, R15 ;  /* 0xfffffffe100f7824 */ /* 0x000fe200078e020f */
[----:B------:R-:W-:Y:S01]  /*4f30*/  UMOV UR7, 0x40000040 ;  /* 0x4000004000077882 */ /* 0x000fe20000000000 */
[----:B--2---:R-:W-:Y:S02]  /*4f40*/  SHF.R.U32.HI R10, RZ, 0x7, R14 ;  /* 0x00000007ff0a7819 */ /* 0x004fe4000001160e */
[----:B------:R-:W-:-:S03]  /*4f50*/  ISETP.GE.U32.AND P2, PT, R14, 0x180, PT ;  /* 0x000001800e00780c */ /* 0x000fc60003f46070 */
[----:B------:R-:W-:-:S05]  /*4f60*/  VIADD R10, R10, 0x9 ;  /* 0x000000090a0a7836 */ /* 0x000fca0000000000 */
[----:B------:R-:W-:Y:S02]  /*4f70*/  SEL R14, R10, 0x9, !P2 ;  /* 0x000000090a0e7807 */ /* 0x000fe40005000000 */
[----:B------:R-:W-:Y:S01]  /*4f80*/  PLOP3.LUT P2, PT, PT, PT, UP0, 0x40, 0x0 ;  /* 0x000000000000781c */ /* 0x000fe20003f4e808 */
        /* <DEDUP_REMOVED lines=36> */
[C---:B------:R-:W-:Y:S01]  /*51d0*/  VIADD R123, R15.reuse, UR21 ;  /* 0x000000150f7b7c36 */ /* 0x040fe20008000000 */
[----:B------:R1:W-:Y:S01]  /*51e0*/  @!P1 SYNCS.ARRIVE.TRANS64.RED.A1T0 RZ, [R12+URZ], RZ ;  /* 0x000000ff0cff99a7 */ /* 0x0003e2000810043f */
[----:B------:R-:W-:-:S04]  /*51f0*/  VIADD R121, R15, UR6 ;  /* 0x000000060f797c36 */ /* 0x000fc80008000000 */
[C---:B------:R-:W-:Y:S02]  /*5200*/  IMAD.IADD R10, R4.reuse, 0x1, R121 ;  /* 0x00000001040a7824 */ /* 0x040fe400078e0279 */
[----:B-1----:R-:W-:Y:S01]  /*5210*/  IMAD.IADD R12, R4, 0x1, R123 ;  /* 0x00000001040c7824 */ /* 0x002fe200078e027b */
[----:B0-----:R-:W-:Y:S06]  /*5220*/  @P2 BRA `(.L_x_877) ;  /* 0x0000000000582947 */ /* 0x001fec0003800000 */
[----:B------:R-:W-:Y:S01]  /*5230*/  ISETP.GT.AND P2, PT, R7, -0x1, PT ;  /* 0xffffffff0700780c */ /* 0x000fe20003f44270 */
[----:B------:R-:W-:-:S12]  /*5240*/  BSSY B0, `(.L_x_878) ;  /* 0x0000010000007945 */ /* 0x000fd80003800000 */
[----:B------:R-:W-:Y:S05]  /*5250*/  @P2 BRA `(.L_x_879) ;  /* 0x0000000000202947 */ /* 0x000fea0003800000 */
[----:B------:R-:W-:-:S05]  /*5260*/  IMAD.U32 R120, RZ, RZ, UR24 ;  /* 0x00000018ff787e24 */ /* 0x000fca000f8e00ff */
[----:B------:R-:W-:-:S13]  /*5270*/  ISETP.NE.AND P2, PT, R120, 0x1, PT ;  /* 0x000000017800780c */ /* 0x000fda0003f45270 */
[----:B------:R-:W0:Y:S02]  /*5280*/  @P2 LDC.64 R14, c[0x0][0x9e8] ;  /* 0x00027a00ff0e2b82 */ /* 0x000e240000000a00 */
[----:B0-----:R-:W-:-:S04]  /*5290*/  @P2 IMAD.HI.U32 R20, R11, R14, RZ ;  /* 0x0000000e0b142227 */ /* 0x001fc800078e00ff */
[----:B------:R-:W-:Y:S01]  /*52a0*/  IMAD.MOV.U32 R14, RZ, RZ, R11 ;  /* 0x000000ffff0e7224 */ /* 0x000fe200078e000b */
[----:B------:R-:W-:-:S04]  /*52b0*/  @P2 SHF.R.U32.HI R14, RZ, R15, R20 ;  /* 0x0000000fff0e2219 */ /* 0x000fc80000011614 */
[----:B------:R-:W-:Y:S01]  /*52c0*/  LOP3.LUT R21, RZ, R14, RZ, 0x33, !PT ;  /* 0x0000000eff157212 */ /* 0x000fe200078e33ff */
[----:B------:R-:W-:Y:S06]  /*52d0*/  BRA `(.L_x_880) ;  /* 0x0000000000187947 */ /* 0x000fec0003800000 */
.L_x_879:
[----:B------:R-:W-:Y:S02]  /*52e0*/  IMAD.U32 R120, RZ, RZ, UR24 ;  /* 0x00000018ff787e24 */ /* 0x000fe4000f8e00ff */
[----:B------:R-:W-:-:S03]  /*52f0*/  IMAD.MOV.U32 R21, RZ, RZ, R7 ;  /* 0x000000ffff157224 */ /* 0x000fc600078e0007 */
[----:B------:R-:W-:-:S13]  /*5300*/  ISETP.NE.AND P2, PT, R120, 0x1, PT ;  /* 0x000000017800780c */ /* 0x000fda0003f45270 */
[----:B------:R-:W0:Y:S02]  /*5310*/  @P2 LDC.64 R14, c[0x0][0x9e8] ;  /* 0x00027a00ff0e2b82 */ /* 0x000e240000000a00 */
[----:B0-----:R-:W-:-:S05]  /*5320*/  @P2 IMAD.HI.U32 R14, R7, R14, RZ ;  /* 0x0000000e070e2227 */ /* 0x001fca00078e00ff */
[----:B------:R-:W-:-:S07]  /*5330*/  @P2 SHF.R.U32.HI R21, RZ, R15, R14 ;  /* 0x0000000fff152219 */ /* 0x000fce000001160e */
.L_x_880:
[----:B------:R-:W-:Y:S05]  /*5340*/  BSYNC B0 ;  /* 0x0000000000007941 */ /* 0x000fea0003800000 */
.L_x_878:
[----:B------:R-:W-:-:S04]  /*5350*/  IMAD R15, R21, R120, -R8 ;  /* 0x00000078150f7224 */ /* 0x000fc800078e0a08 */
[----:B------:R-:W-:-:S05]  /*5360*/  IMAD R15, R16, -0x2, R15 ;  /* 0xfffffffe100f7824 */ /* 0x000fca00078e020f */
[----:B------:R-:W-:Y:S02]  /*5370*/  VIADDMNMX R12, R15, R120, R12, PT ;  /* 0x000000780f0c7246 */ /* 0x000fe4000380010c */
[----:B------:R-:W-:-:S07]  /*5380*/  VIMNMX R10, R10, R15, !PT ;  /* 0x0000000f0a0a7248 */ /* 0x000fce0007fe0100 */
.L_x_877:
[----:B------:R-:W-:Y:S02]  /*5390*/  ISETP.GT.AND P2, PT, R3, -0x1, PT ;  /* 0xffffffff0300780c */ /* 0x000fe40003f44270 */
[----:B------:R-:W-:Y:S02]  /*53a0*/  IADD3 R123, R123, 0x8, R4 ;  /* 0x000000087b7b7810 */ /* 0x000fe40007ffe004 */
[C---:B------:R-:W-:Y:S02]  /*53b0*/  ISETP.GT.AND P5, PT, R10.reuse, RZ, P2 ;  /* 0x000000ff0a00720c */ /* 0x040fe400017a4270 */
[----:B------:R-:W-:Y:S02]  /*53c0*/  ISETP.GT.AND P4, PT, R10, 0x1, P2 ;  /* 0x000000010a00780c */ /* 0x000fe40001784270 */
        /* <DEDUP_REMOVED lines=92> */
[----:B------:R-:W-:Y:S02]  /*5990*/  IADD3 R121, R121, 0x8, R4 ;  /* 0x0000000879797810 */ /* 0x000fe40007ffe004 */
[----:B------:R-:W-:Y:S02]  /*59a0*/  FSEL R81, R81, -INF , !P4 ;  /* 0xff80000051517808 */ /* 0x000fe40006000000 */
[----:B------:R-:W-:Y:S02]  /*59b0*/  FSEL R84, R84, -INF , !P6 ;  /* 0xff80000054547808 */ /* 0x000fe40007000000 */
[----:B------:R-:W-:Y:S01]  /*59c0*/  FSEL R85, R85, -INF , !P3 ;  /* 0xff80000055557808 */ /* 0x000fe20005800000 */
[----:B------:R-:W-:Y:S06]  /*59d0*/  @P5 BRA `(.L_x_881) ;  /* 0x0000000000585947 */ /* 0x000fec0003800000 */
[----:B------:R-:W-:Y:S01]  /*59e0*/  ISETP.GT.AND P3, PT, R9, -0x1, PT ;  /* 0xffffffff0900780c */ /* 0x000fe20003f64270 */
[----:B------:R-:W-:-:S12]  /*59f0*/  BSSY B0, `(.L_x_882) ;  /* 0x0000010000007945 */ /* 0x000fd80003800000 */
[----:B------:R-:W-:Y:S05]  /*5a00*/  @P3 BRA `(.L_x_883) ;  /* 0x0000000000203947 */ /* 0x000fea0003800000 */
[----:B------:R-:W-:Y:S02]  /*5a10*/  IMAD.U32 R12, RZ, RZ, UR24 ;  /* 0x00000018ff0c7e24 */ /* 0x000fe4000f8e00ff */
[----:B------:R-:W-:-:S03]  /*5a20*/  IMAD.MOV.U32 R10, RZ, RZ, R13 ;  /* 0x000000ffff0a7224 */ /* 0x000fc600078e000d */
[----:B------:R-:W-:-:S13]  /*5a30*/  ISETP.NE.AND P3, PT, R12, 0x1, PT ;  /* 0x000000010c00780c */ /* 0x000fda0003f65270 */
[----:B------:R-:W0:Y:S02]  /*5a40*/  @P3 LDC.64 R14, c[0x0][0x9e8] ;  /* 0x00027a00ff0e3b82 */ /* 0x000e240000000a00 */
[----:B0-----:R-:W-:-:S05]  /*5a50*/  @P3 IMAD.HI.U32 R14, R13, R14, RZ ;  /* 0x0000000e0d0e3227 */ /* 0x001fca00078e00ff */
[----:B------:R-:W-:-:S04]  /*5a60*/  @P3 SHF.R.U32.HI R10, RZ, R15, R14 ;  /* 0x0000000fff0a3219 */ /* 0x000fc8000001160e */
[----:B------:R-:W-:Y:S01]  /*5a70*/  LOP3.LUT R125, RZ, R10, RZ, 0x33, !PT ;  /* 0x0000000aff7d7212 */ /* 0x000fe200078e33ff */
[----:B------:R-:W-:Y:S06]  /*5a80*/  BRA `(.L_x_884) ;  /* 0x0000000000187947 */ /* 0x000fec0003800000 */
.L_x_883:
[----:B------:R-:W-:Y:S02]  /*5a90*/  IMAD.U32 R12, RZ, RZ, UR24 ;  /* 0x00000018ff0c7e24 */ /* 0x000fe4000f8e00ff */
[----:B------:R-:W-:-:S03]  /*5aa0*/  IMAD.MOV.U32 R125, RZ, RZ, R9 ;  /* 0x000000ffff7d7224 */ /* 0x000fc600078e0009 */
[----:B------:R-:W-:-:S13]  /*5ab0*/  ISETP.NE.AND P3, PT, R12, 0x1, PT ;  /* 0x000000010c00780c */ /* 0x000fda0003f65270 */
[----:B------:R-:W0:Y:S02]  /*5ac0*/  @P3 LDC.64 R14, c[0x0][0x9e8] ;  /* 0x00027a00ff0e3b82 */ /* 0x000e240000000a00 */
[----:B0-----:R-:W-:-:S05]  /*5ad0*/  @P3 IMAD.HI.U32 R14, R9, R14, RZ ;  /* 0x0000000e090e3227 */ /* 0x001fca00078e00ff */
[----:B------:R-:W-:-:S07]  /*5ae0*/  @P3 SHF.R.U32.HI R125, RZ, R15, R14 ;  /* 0x0000000fff7d3219 */ /* 0x000fce000001160e */
.L_x_884:
[----:B------:R-:W-:Y:S05]  /*5af0*/  BSYNC B0 ;  /* 0x0000000000007941 */ /* 0x000fea0003800000 */
.L_x_882:
[----:B------:R-:W-:-:S04]  /*5b00*/  IMAD R15, R125, R12, -R8 ;  /* 0x0000000c7d0f7224 */ /* 0x000fc800078e0a08 */
[----:B------:R-:W-:-:S05]  /*5b10*/  IMAD R8, R16, -0x2, R15 ;  /* 0xfffffffe10087824 */ /* 0x000fca00078e020f */
[----:B------:R-:W-:Y:S02]  /*5b20*/  VIADDMNMX R123, R8, R12, R123, PT ;  /* 0x0000000c087b7246 */ /* 0x000fe4000380017b */
[----:B------:R-:W-:-:S07]  /*5b30*/  VIMNMX R121, R121, R8, !PT ;  /* 0x0000000879797248 */ /* 0x000fce0007fe0100 */
.L_x_881:
[----:B------:R-:W-:Y:S01]  /*5b40*/  FMNMX.FTZ R8, R21, R2, !PT ;  /* 0x0000000215087209 */ /* 0x000fe20007810000 */
[----:B------:R-:W-:Y:S01]  /*5b50*/  UMOV UR38, UR25 ;  /* 0x0000001900267c82 */ /* 0x000fe20008000000 */
        /* <DEDUP_REMOVED lines=18> */
[C---:B------:R-:W-:Y:S02]  /*5c80*/  ISETP.GT.AND P5, PT, R121.reuse, RZ, P2 ;  /* 0x000000ff7900720c */ /* 0x040fe400017a4270 */
[----:B------:R-:W-:Y:S02]  /*5c90*/  FMNMX.FTZ R8, R44, R15, !PT ;  /* 0x0000000f2c087209 */ /* 0x000fe40007810000 */
[----:B------:R-:W-:Y:S02]  /*5ca0*/  ISETP.GT.AND P4, PT, R121, 0x1, P2 ;  /* 0x000000017900780c */ /* 0x000fe40001784270 */
[----:B------:R-:W-:Y:S02]  /*5cb0*/  FMNMX.FTZ R15, R45, R8, !PT ;  /* 0x000000082d0f7209 */ /* 0x000fe40007810000 */
[----:B------:R-:W-:-:S02]  /*5cc0*/  ISETP.LT.OR P5, PT, R123, 0x1, P5 ;  /* 0x000000017b00780c */ /* 0x000fc40002fa1670 */
[----:B------:R-:W-:Y:S02]  /*5cd0*/  FMNMX.FTZ R8, R48, R15, !PT ;  /* 0x0000000f30087209 */ /* 0x000fe40007810000 */
[----:B------:R-:W-:Y:S02]  /*5ce0*/  ISETP.LT.OR P4, PT, R123, 0x2, P4 ;  /* 0x000000027b00780c */ /* 0x000fe40002781670 */
[----:B------:R-:W-:Y:S02]  /*5cf0*/  FMNMX.FTZ R15, R49, R8, !PT ;  /* 0x00000008310f7209 */ /* 0x000fe40007810000 */
[----:B------:R-:W-:Y:S02]  /*5d00*/  ISETP.GT.AND P3, PT, R121, 0x9, P2 ;  /* 0x000000097900780c */ /* 0x000fe40001764270 */
[----:B------:R-:W-:Y:S02]  /*5d10*/  FMNMX.FTZ R8, R52, R15, !PT ;  /* 0x0000000f34087209 */ /* 0x000fe40007810000 */
[----:B------:R-:W-:-:S02]  /*5d20*/  FSEL R27, R27, -INF , !P4 ;  /* 0xff8000001b1b7808 */ /* 0x000fc40006000000 */
[----:B------:R-:W-:Y:S02]  /*5d30*/  FMNMX.FTZ R15, R53, R8, !PT ;  /* 0x00000008350f7209 */ /* 0x000fe40007810000 */
[----:B------:R-:W-:Y:S02]  /*5d40*/  ISETP.GT.AND P4, PT, R121, 0x10, P2 ;  /* 0x000000107900780c */ /* 0x000fe40001784270 */
[----:B------:R-:W-:Y:S02]  /*5d50*/  FMNMX.FTZ R8, R56, R15, !PT ;  /* 0x0000000f38087209 */ /* 0x000fe40007810000 */
[----:B------:R-:W-:Y:S02]  /*5d60*/  ISETP.LT.OR P3, PT, R123, 0xa, P3 ;  /* 0x0000000a7b00780c */ /* 0x000fe40001f61670 */
[----:B------:R-:W-:Y:S02]  /*5d70*/  FMNMX.FTZ R15, R57, R8, !PT ;  /* 0x00000008390f7209 */ /* 0x000fe40007810000 */
[----:B------:R-:W-:-:S02]  /*5d80*/  ISETP.LT.OR P4, PT, R123, 0x11, P4 ;  /* 0x000000117b00780c */ /* 0x000fc40002781670 */
[----:B------:R-:W-:Y:S02]  /*5d90*/  FMNMX.FTZ R8, R60, R15, !PT ;  /* 0x0000000f3c087209 */ /* 0x000fe40007810000 */
[----:B------:R-:W-:Y:S02]  /*5da0*/  FSEL R31, R31, -INF , !P3 ;  /* 0xff8000001f1f7808 */ /* 0x000fe40005800000 */
        /* <DEDUP_REMOVED lines=25> */
[C---:B------:R-:W-:Y:S02]  /*5f40*/  ISETP.GT.AND P3, PT, R121.reuse, 0x29, P2 ;  /* 0x000000297900780c */ /* 0x040fe40001764270 */
[----:B------:R-:W-:Y:S01]  /*5f50*/  FSEL R46, R46, -INF , !P4 ;  /* 0xff8000002e2e7808 */ /* 0x000fe20006000000 */
[----:B------:R-:W0:Y:S01]  /*5f60*/  SHFL.BFLY PT, R15, R10, 0x2, 0x1f ;  /* 0x0c401f000a0f7f89 */ /* 0x000e2200000e0000 */
[----:B------:R-:W-:-:S04]  /*5f70*/  ISETP.GT.AND P4, PT, R121, 0x30, P2 ;  /* 0x000000307900780c */ /* 0x000fc80001784270 */
[----:B------:R-:W-:-:S04]  /*5f80*/  ISETP.LT.OR P4, PT, R123, 0x31, P4 ;  /* 0x000000317b00780c */ /* 0x000fc80002781670 */
[----:B------:R-:W-:Y:S02]  /*5f90*/  FSEL R50, R50, -INF , !P4 ;  /* 0xff80000032327808 */ /* 0x000fe40006000000 */
[----:B------:R-:W-:-:S04]  /*5fa0*/  ISETP.GT.AND P4, PT, R121, 0x39, P2 ;  /* 0x000000397900780c */ /* 0x000fc80001784270 */
[----:B------:R-:W-:-:S04]  /*5fb0*/  ISETP.LT.OR P4, PT, R123, 0x3a, P4 ;  /* 0x0000003a7b00780c */ /* 0x000fc80002781670 */
[----:B------:R-:W-:Y:S02]  /*5fc0*/  FSEL R55, R55, -INF , !P4 ;  /* 0xff80000037377808 */ /* 0x000fe40006000000 */
[----:B------:R-:W-:Y:S02]  /*5fd0*/  ISETP.GT.AND P4, PT, R121, 0x48, P2 ;  /* 0x000000487900780c */ /* 0x000fe40001784270 */
[----:B0-----:R-:W-:Y:S02]  /*5fe0*/  FMNMX.FTZ R15, R10, R15, !PT ;  /* 0x0000000f0a0f7209 */ /* 0x001fe40007810000 */
[----:B------:R-:W-:-:S03]  /*5ff0*/  ISETP.LT.OR P4, PT, R123, 0x49, P4 ;  /* 0x000000497b00780c */ /* 0x000fc60002781670 */
[----:B------:R-:W0:Y:S01]  /*6000*/  SHFL.BFLY PT, R8, R15, 0x1, 0x1f ;  /* 0x0c201f000f087f89 */ /* 0x000e2200000e0000 */
[----:B------:R-:W-:Y:S02]  /*6010*/  FSEL R62, R62, -INF , !P4 ;  /* 0xff8000003e3e7808 */ /* 0x000fe40006000000 */
        /* <DEDUP_REMOVED lines=8> */
[----:B------:R-:W-:Y:S02]  /*60a0*/  ISETP.LT.OR P4, PT, R123, 0x6a, P4 ;  /* 0x0000006a7b00780c */ /* 0x000fe40002781670 */
[C---:B------:R-:W-:Y:S01]  /*60b0*/  FSETP.NEU.FTZ.AND P6, PT, R8.reuse, -INF , PT ;  /* 0xff8000000800780b */ /* 0x040fe20003fdd000 */
[----:B------:R-:W-:Y:S01]  /*60c0*/  FMUL.FTZ R12, R8, UR22 ;  /* 0x00000016080c7c20 */ /* 0x000fe20008410000 */
[----:B------:R-:W-:-:S02]  /*60d0*/  FSEL R79, R79, -INF , !P4 ;  /* 0xff8000004f4f7808 */ /* 0x000fc40006000000 */
[----:B------:R-:W-:Y:S02]  /*60e0*/  ISETP.GT.AND P4, PT, R121, 0x78, P2 ;  /* 0x000000787900780c */ /* 0x000fe40001784270 */
[----:B------:R-:W-:Y:S02]  /*60f0*/  FSEL R10, R12, RZ, P6 ;  /* 0x000000ff0c0a7208 */ /* 0x000fe40003000000 */
[----:B------:R-:W-:-:S03]  /*6100*/  ISETP.LT.OR P4, PT, R123, 0x79, P4 ;  /* 0x000000797b00780c */ /* 0x000fc60002781670 */
[--C-:B------:R-:W-:Y:S01]  /*6110*/  FFMA.FTZ R15, R21, UR22, -R10.reuse ;  /* 0x00000016150f7c23 */ /* 0x100fe2000801080a */
[--C-:B------:R-:W-:Y:S01]  /*6120*/  FFMA.FTZ R21, R29, UR22, -R10.reuse ;  /* 0x000000161d157c23 */ /* 0x100fe2000801080a */
[----:B------:R-:W-:Y:S01]  /*6130*/  FSEL R29, R26, -INF , !P5 ;  /* 0xff8000001a1d7808 */ /* 0x000fe20006800000 */
[--C-:B------:R-:W-:Y:S01]  /*6140*/  FFMA.FTZ R148, R25, UR22, -R10.reuse ;  /* 0x0000001619947c23 */ /* 0x100fe2000801080a */
[--C-:B------:R-:W-:Y:S01]  /*6150*/  FFMA.FTZ R25, R33, UR22, -R10.reuse ;  /* 0x0000001621197c23 */ /* 0x100fe2000801080a */
[----:B------:R-:W-:Y:S01]  /*6160*/  ISETP.LT.OR P5, PT, R123, 0x2a, P3 ;  /* 0x0000002a7b00780c */ /* 0x000fe20001fa1670 */
[----:B------:R-:W-:Y:S01]  /*6170*/  MUFU.EX2 R15, R15 ;  /* 0x0000000f000f7308 */ /* 0x000fe20000000800 */
        /* <DEDUP_REMOVED lines=35> */
[----:B------:R-:W-:Y:S01]  /*63b0*/  FFMA.FTZ R85, R85, UR22, -R10 ;  /* 0x0000001655557c23 */ /* 0x000fe2000801080a */
[----:B------:R-:W-:Y:S01]  /*63c0*/  FMNMX.FTZ R41, R43, R12, !PT ;  /* 0x0000000c2b297209 */ /* 0x000fe20007810000 */
[----:B------:R-:W-:Y:S01]  /*63d0*/  MUFU.EX2 R148, R148 ;  /* 0x0000009400947308 */ /* 0x000fe20000000800 */
[----:B------:R-:W-:-:S02]  /*63e0*/  ISETP.LT.OR P3, PT, R123, 0x41, P3 ;  /* 0x000000417b00780c */ /* 0x000fc40001f61670 */
[----:B------:R-:W-:Y:S02]  /*63f0*/  FMNMX.FTZ R12, R46, R41, !PT ;  /* 0x000000292e0c7209 */ /* 0x000fe40007810000 */
[----:B------:R-:W-:Y:S02]  /*6400*/  ISETP.LT.OR P5, PT, R123, 0x42, P5 ;  /* 0x000000427b00780c */ /* 0x000fe40002fa1670 */
[----:B------:R-:W-:Y:S01]  /*6410*/  FMNMX.FTZ R41, R47, R12, !PT ;  /* 0x0000000c2f297209 */ /* 0x000fe20007810000 */
[----:B------:R-:W-:Y:S01]  /*6420*/  MUFU.EX2 R150, R150 ;  /* 0x0000009600967308 */ /* 0x000fe20000000800 */
[----:B------:R-:W-:Y:S02]  /*6430*/  FSEL R58, R58, -INF , !P3 ;  /* 0xff8000003a3a7808 */ /* 0x000fe40005800000 */
[----:B------:R-:W-:Y:S01]  /*6440*/  FMNMX.FTZ R12, R50, R41, !PT ;  /* 0x00000029320c7209 */ /* 0x000fe20007810000 */
[----:B------:R-:W-:Y:S01]  /*6450*/  FFMA.FTZ R41, R45, UR22, -R10 ;  /* 0x000000162d297c23 */ /* 0x000fe2000801080a */
[----:B------:R-:W-:-:S02]  /*6460*/  ISETP.GT.AND P3, PT, R121, 0x49, P2 ;  /* 0x000000497900780c */ /* 0x000fc40001764270 */
[----:B------:R-:W-:Y:S01]  /*6470*/  FMNMX.FTZ R45, R51, R12, !PT ;  /* 0x0000000c332d7209 */ /* 0x000fe20007810000 */
[----:B------:R-:W-:Y:S01]  /*6480*/  MUFU.EX2 R21, R21 ;  /* 0x0000001500157308 */ /* 0x000fe20000000800 */
[----:B------:R-:W-:Y:S02]  /*6490*/  FSEL R59, R59, -INF , !P5 ;  /* 0xff8000003b3b7808 */ /* 0x000fe40006800000 */
[----:B------:R-:W-:Y:S02]  /*64a0*/  FMNMX.FTZ R12, R54, R45, !PT ;  /* 0x0000002d360c7209 */ /* 0x000fe40007810000 */
[----:B------:R-:W-:Y:S02]  /*64b0*/  ISETP.GT.AND P5, PT, R121, 0x50, P2 ;  /* 0x000000507900780c */ /* 0x000fe400017a4270 */
[----:B------:R-:W-:Y:S01]  /*64c0*/  FMNMX.FTZ R45, R55, R12, !PT ;  /* 0x0000000c372d7209 */ /* 0x000fe20007810000 */
[----:B------:R-:W-:Y:S01]  /*64d0*/  MUFU.EX2 R144, R144 ;  /* 0x0000009000907308 */ /* 0x000fe20000000800 */
[----:B------:R-:W-:-:S02]  /*64e0*/  ISETP.LT.OR P3, PT, R123, 0x4a, P3 ;  /* 0x0000004a7b00780c */ /* 0x000fc40001f61670 */
[----:B------:R-:W-:Y:S01]  /*64f0*/  FMNMX.FTZ R12, R58, R45, !PT ;  /* 0x0000002d3a0c7209 */ /* 0x000fe20007810000 */
[----:B------:R-:W-:Y:S01]  /*6500*/  FFMA.FTZ R45, R49, UR22, -R10 ;  /* 0x00000016312d7c23 */ /* 0x000fe2000801080a */
[----:B------:R-:W-:Y:S02]  /*6510*/  FSEL R63, R63, -INF , !P3 ;  /* 0xff8000003f3f7808 */ /* 0x000fe40005800000 */
[----:B------:R-:W-:Y:S01]  /*6520*/  FMNMX.FTZ R49, R59, R12, !PT ;  /* 0x0000000c3b317209 */ /* 0x000fe20007810000 */
[----:B------:R-:W-:Y:S01]  /*6530*/  MUFU.EX2 R25, R25 ;  /* 0x0000001900197308 */ /* 0x000fe20000000800 */
[----:B------:R-:W-:Y:S02]  /*6540*/  ISETP.LT.OR P5, PT, R123, 0x51, P5 ;  /* 0x000000517b00780c */ /* 0x000fe40002fa1670 */
[----:B------:R-:W-:Y:S02]  /*6550*/  FMNMX.FTZ R12, R62, R49, !PT ;  /* 0x000000313e0c7209 */ /* 0x000fe40007810000 */
[----:B------:R-:W-:-:S02]  /*6560*/  ISETP.GT.AND P3, PT, R121, 0x58, P2 ;  /* 0x000000587900780c */ /* 0x000fc40001764270 */
[----:B------:R-:W-:Y:S01]  /*6570*/  FSEL R66, R66, -INF , !P5 ;  /* 0xff80000042427808 */ /* 0x000fe20006800000 */
[----:B------:R-:W-:Y:S01]  /*6580*/  MUFU.EX2 R146, R146 ;  /* 0x0000009200927308 */ /* 0x000fe20000000800 */
[----:B------:R-:W-:Y:S02]  /*6590*/  FMNMX.FTZ R49, R63, R12, !PT ;  /* 0x0000000c3f317209 */ /* 0x000fe40007810000 */
[----:B------:R-:W-:Y:S02]  /*65a0*/  ISETP.GT.AND P5, PT, R121, 0x59, P2 ;  /* 0x000000597900780c */ /* 0x000fe400017a4270 */
[----:B------:R-:W-:Y:S02]  /*65b0*/  ISETP.LT.OR P3, PT, R123, 0x59, P3 ;  /* 0x000000597b00780c */ /* 0x000fe40001f61670 */
[----:B------:R-:W-:Y:S01]  /*65c0*/  FMNMX.FTZ R12, R66, R49, !PT ;  /* 0x00000031420c7209 */ /* 0x000fe20007810000 */
[----:B------:R-:W-:Y:S01]  /*65d0*/  FFMA.FTZ R49, R53, UR22, -R10 ;  /* 0x0000001635317c23 */ /* 0x000fe2000801080a */
[----:B------:R-:W-:Y:S01]  /*65e0*/  ISETP.LT.OR P5, PT, R123, 0x5a, P5 ;  /* 0x0000005a7b00780c */ /* 0x000fe20002fa1670 */
[----:B------:R-:W-:Y:S01]  /*65f0*/  MUFU.EX2 R33, R33 ;  /* 0x0000002100217308 */ /* 0x000fe20000000800 */
[----:B------:R-:W-:-:S02]  /*6600*/  FSEL R70, R70, -INF , !P3 ;  /* 0xff80000046467808 */ /* 0x000fc40005800000 */
[----:B------:R-:W-:Y:S02]  /*6610*/  FMNMX.FTZ R53, R67, R12, !PT ;  /* 0x0000000c43357209 */ /* 0x000fe40007810000 */
[----:B------:R-:W-:Y:S02]  /*6620*/  ISETP.GT.AND P3, PT, R121, 0x61, P2 ;  /* 0x000000617900780c */ /* 0x000fe40001764270 */
[----:B------:R-:W-:Y:S01]  /*6630*/  FSEL R71, R71, -INF , !P5 ;  /* 0xff80000047477808 */ /* 0x000fe20006800000 */
[----:B------:R-:W-:Y:S01]  /*6640*/  MUFU.EX2 R140, R140 ;  /* 0x0000008c008c7308 */ /* 0x000fe20000000800 */
[----:B------:R-:W-:Y:S02]  /*6650*/  FMNMX.FTZ R12, R70, R53, !PT ;  /* 0x00000035460c7209 */ /* 0x000fe40007810000 */
[----:B------:R-:W-:Y:S02]  /*6660*/  ISETP.GT.AND P5, PT, R121, 0x68, P2 ;  /* 0x000000687900780c */ /* 0x000fe400017a4270 */
[----:B------:R-:W-:-:S02]  /*6670*/  ISETP.LT.OR P3, PT, R123, 0x62, P3 ;  /* 0x000000627b00780c */ /* 0x000fc40001f61670 */
[----:B------:R-:W-:Y:S01]  /*6680*/  FMNMX.FTZ R53, R71, R12, !PT ;  /* 0x0000000c47357209 */ /* 0x000fe20007810000 */
[----:B------:R-:W-:Y:S01]  /*6690*/  MUFU.EX2 R37, R37 ;  /* 0x0000002500257308 */ /* 0x000fe20000000800 */
[----:B------:R-:W-:Y:S02]  /*66a0*/  FSEL R75, R75, -INF , !P3 ;  /* 0xff8000004b4b7808 */ /* 0x000fe40005800000 */
[----:B------:R-:W-:Y:S02]  /*66b0*/  ISETP.LT.OR P5, PT, R123, 0x69, P5 ;  /* 0x000000697b00780c */ /* 0x000fe40002fa1670 */
[----:B------:R-:W-:Y:S01]  /*66c0*/  FMNMX.FTZ R12, R74, R53, !PT ;  /* 0x000000354a0c7209 */ /* 0x000fe20007810000 */
[----:B------:R-:W-:Y:S01]  /*66d0*/  FFMA.FTZ R53, R57, UR22, -R10 ;  /* 0x0000001639357c23 */ /* 0x000fe2000801080a */
[----:B------:R-:W-:Y:S01]  /*66e0*/  ISETP.GT.AND P3, PT, R121, 0x70, P2 ;  /* 0x000000707900780c */ /* 0x000fe20001764270 */
[----:B------:R-:W-:Y:S01]  /*66f0*/  MUFU.EX2 R142, R142 ;  /* 0x0000008e008e7308 */ /* 0x000fe20000000800 */
[----:B------:R-:W-:-:S02]  /*6700*/  FSEL R78, R78, -INF , !P5 ;  /* 0xff8000004e4e7808 */ /* 0x000fc40006800000 */
[----:B------:R-:W-:Y:S02]  /*6710*/  FMNMX.FTZ R57, R75, R12, !PT ;  /* 0x0000000c4b397209 */ /* 0x000fe40007810000 */
[----:B------:R-:W-:Y:S02]  /*6720*/  ISETP.GT.AND P5, PT, R121, 0x71, P2 ;  /* 0x000000717900780c */ /* 0x000fe400017a4270 */
[C---:B------:R-:W-:Y:S01]  /*6730*/  ISETP.LT.OR P3, PT, R123.reuse, 0x71, P3 ;  /* 0x000000717b00780c */ /* 0x040fe20001f61670 */
[----:B------:R-:W-:Y:S01]  /*6740*/  MUFU.EX2 R41, R41 ;  /* 0x0000002900297308 */ /* 0x000fe20000000800 */
[----:B------:R-:W-:Y:S02]  /*6750*/  FMNMX.FTZ R12, R78, R57, !PT ;  /* 0x000000394e0c7209 */ /* 0x000fe40007810000 */
[----:B------:R-:W-:Y:S02]  /*6760*/  ISETP.LT.OR P5, PT, R123, 0x72, P5 ;  /* 0x000000727b00780c */ /* 0x000fe40002fa1670 */
[----:B------:R-:W-:-:S02]  /*6770*/  FSEL R82, R82, -INF , !P3 ;  /* 0xff80000052527808 */ /* 0x000fc40005800000 */
[----:B------:R-:W-:Y:S01]  /*6780*/  FMNMX.FTZ R57, R79, R12, !PT ;  /* 0x0000000c4f397209 */ /* 0x000fe20007810000 */
[----:B------:R-:W-:Y:S01]  /*6790*/  MUFU.EX2 R136, R136 ;  /* 0x0000008800887308 */ /* 0x000fe20000000800 */
[----:B------:R-:W-:Y:S02]  /*67a0*/  ISETP.GT.AND P2, PT, R121, 0x79, P2 ;  /* 0x000000797900780c */ /* 0x000fe40001744270 */
[----:B------:R-:W-:Y:S02]  /*67b0*/  FSEL R83, R83, -INF , !P5 ;  /* 0xff80000053537808 */ /* 0x000fe40006800000 */
[----:B------:R-:W-:Y:S01]  /*67c0*/  FMNMX.FTZ R12, R82, R57, !PT ;  /* 0x00000039520c7209 */ /* 0x000fe20007810000 */
[----:B------:R-:W-:Y:S01]  /*67d0*/  FFMA.FTZ R57, R61, UR22, -R10 ;  /* 0x000000163d397c23 */ /* 0x000fe2000801080a */
[----:B------:R-:W-:Y:S01]  /*67e0*/  ISETP.LT.OR P2, PT, R123, 0x7a, P2 ;  /* 0x0000007a7b00780c */ /* 0x000fe20001741670 */
[----:B------:R-:W-:Y:S01]  /*67f0*/  MUFU.EX2 R45, R45 ;  /* 0x0000002d002d7308 */ /* 0x000fe20000000800 */
[----:B------:R-:W-:-:S02]  /*6800*/  FSEL R86, R86, -INF , !P4 ;  /* 0xff80000056567808 */ /* 0x000fc40006000000 */
[----:B------:R-:W-:Y:S02]  /*6810*/  FMNMX.FTZ R61, R83, R12, !PT ;  /* 0x0000000c533d7209 */ /* 0x000fe40007810000 */
[----:B------:R-:W-:Y:S02]  /*6820*/  FSEL R87, R87, -INF , !P2 ;  /* 0xff80000057577808 */ /* 0x000fe40005000000 */
[----:B------:R-:W-:Y:S01]  /*6830*/  FMNMX.FTZ R12, R86, R61, !PT ;  /* 0x0000003d560c7209 */ /* 0x000fe20007810000 */
[--C-:B------:R-:W-:Y:S01]  /*6840*/  FFMA.FTZ R61, R65, UR22, -R10.reuse ;  /* 0x00000016413d7c23 */ /* 0x100fe2000801080a */
[--C-:B------:R-:W-:Y:S01]  /*6850*/  FFMA.FTZ R65, R69, UR22, -R10.reuse ;  /* 0x0000001645417c23 */ /* 0x100fe2000801080a */
[--C-:B------:R-:W-:Y:S01]  /*6860*/  FFMA.FTZ R69, R73, UR22, -R10.reuse ;  /* 0x0000001649457c23 */ /* 0x100fe2000801080a */
[----:B------:R-:W-:Y:S01]  /*6870*/  FMNMX.FTZ R12, R87, R12, !PT ;  /* 0x0000000c570c7209 */ /* 0x000fe20007810000 */
[--C-:B------:R-:W-:Y:S01]  /*6880*/  FFMA.FTZ R73, R77, UR22, -R10.reuse ;  /* 0x000000164d497c23 */ /* 0x100fe2000801080a */
[----:B------:R-:W-:Y:S01]  /*6890*/  FFMA.FTZ R77, R81, UR22, -R10 ;  /* 0x00000016514d7c23 */ /* 0x000fe2000801080a */
[----:B------:R-:W-:Y:S01]  /*68a0*/  FSEL R81, R8, RZ, P6 ;  /* 0x000000ff08517208 */ /* 0x000fe20003000000 */
[----:B------:R-:W-:Y:S01]  /*68b0*/  MUFU.EX2 R138, R138 ;  /* 0x0000008a008a7308 */ /* 0x000fe20000000800 */
[----:B------:R-:W0:Y:S03]  /*68c0*/  SHFL.BFLY PT, R121, R12, 0x2, 0x1f ;  /* 0x0c401f000c797f89 */ /* 0x000e2600000e0000 */
[----:B------:R-:W-:-:S04]  /*68d0*/  FADD.FTZ R2, -R81, R2 ;  /* 0x0000000251027221 */ /* 0x000fc80000010100 */
[----:B------:R-:W-:Y:S01]  /*68e0*/  FMUL.FTZ R2, R2, UR22 ;  /* 0x0000001602027c20 */ /* 0x000fe20008410000 */
[----:B------:R-:W-:Y:S08]  /*68f0*/  MUFU.EX2 R49, R49 ;  /* 0x0000003100317308 */ /* 0x000ff00000000800 */
[----:B------:R-:W1:Y:S01]  /*6900*/  MUFU.EX2 R2, R2 ;  /* 0x0000000200027308 */ /* 0x000e620000000800 */
[----:B0-----:R-:W-:-:S07]  /*6910*/  FMNMX.FTZ R121, R12, R121, !PT ;  /* 0x000000790c797209 */ /* 0x001fce0007810000 */
[----:B------:R-:W-:Y:S01]  /*6920*/  MUFU.EX2 R132, R132 ;  /* 0x0000008400847308 */ /* 0x000fe20000000800 */
[----:B------:R-:W0:Y:S07]  /*6930*/  SHFL.BFLY PT, R12, R121, 0x1, 0x1f ;  /* 0x0c201f00790c7f89 */ /* 0x000e2e00000e0000 */
[----:B------:R-:W-:Y:S01]  /*6940*/  MUFU.EX2 R53, R53 ;  /* 0x0000003500357308 */ /* 0x000fe20000000800 */
[-C--:B-1----:R-:W-:Y:S01]  /*6950*/  FMUL.FTZ R88, R88, R2.reuse ;  /* 0x0000000258587220 */ /* 0x082fe20000410000 */
[-C--:B------:R-:W-:Y:S01]  /*6960*/  FMUL.FTZ R89, R89, R2.reuse ;  /* 0x0000000259597220 */ /* 0x080fe20000410000 */
[-C--:B------:R-:W-:Y:S01]  /*6970*/  FMUL.FTZ R92, R92, R2.reuse ;  /* 0x000000025c5c7220 */ /* 0x080fe20000410000 */
[-C--:B------:R-:W-:Y:S01]  /*6980*/  FMUL.FTZ R93, R93, R2.reuse ;  /* 0x000000025d5d7220 */ /* 0x080fe20000410000 */
[-C--:B------:R-:W-:Y:S01]  /*6990*/  FMUL.FTZ R96, R96, R2.reuse ;  /* 0x0000000260607220 */ /* 0x080fe20000410000 */
[-C--:B------:R-:W-:Y:S01]  /*69a0*/  FMUL.FTZ R97, R97, R2.reuse ;  /* 0x0000000261617220 */ /* 0x080fe20000410000 */
[-C--:B------:R-:W-:Y:S01]  /*69b0*/  FMUL.FTZ R100, R100, R2.reuse ;  /* 0x0000000264647220 */ /* 0x080fe20000410000 */
[----:B------:R-:W-:Y:S01]  /*69c0*/  MUFU.EX2 R134, R134 ;  /* 0x0000008600867308 */ /* 0x000fe20000000800 */
[-C--:B------:R-:W-:Y:S01]  /*69d0*/  FMUL.FTZ R101, R101, R2.reuse ;  /* 0x0000000265657220 */ /* 0x080fe20000410000 */
        /* <DEDUP_REMOVED lines=8> */
[----:B------:R-:W-:Y:S01]  /*6a60*/  FMUL.FTZ R117, R117, R2 ;  /* 0x0000000275757220 */ /* 0x000fe20000410000 */
[----:B0-----:R-:W-:-:S04]  /*6a70*/  FMNMX.FTZ R10, R121, R12, !PT ;  /* 0x0000000c790a7209 */ /* 0x001fc80007810000 */
[C---:B------:R-:W-:Y:S01]  /*6a80*/  FSETP.NEU.FTZ.AND P2, PT, R10.reuse, -INF , PT ;  /* 0xff8000000a00780b */ /* 0x040fe20003f5d000 */
[----:B------:R-:W-:Y:S01]  /*6a90*/  FMUL.FTZ R40, R10, UR22 ;  /* 0x000000160a287c20 */ /* 0x000fe20008410000 */
[----:B------:R-:W-:Y:S04]  /*6aa0*/  MUFU.EX2 R128, R128 ;  /* 0x0000008000807308 */ /* 0x000fe80000000800 */
[----:B------:R-:W-:-:S04]  /*6ab0*/  FSEL R40, R40, RZ, P2 ;  /* 0x000000ff28287208 */ /* 0x000fc80001000000 */
[----:B------:R-:W-:Y:S01]  /*6ac0*/  MUFU.EX2 R61, R61 ;  /* 0x0000003d003d7308 */ /* 0x000fe20000000800 */
[--C-:B------:R-:W-:Y:S01]  /*6ad0*/  FFMA.FTZ R12, R27, UR22, -R40.reuse ;  /* 0x000000161b0c7c23 */ /* 0x100fe20008010828 */
[----:B------:R-:W-:Y:S01]  /*6ae0*/  FFMA.FTZ R27, R2, R6, R15 ;  /* 0x00000006021b7223 */ /* 0x000fe2000001000f */
[--C-:B------:R-:W-:Y:S01]  /*6af0*/  FFMA.FTZ R149, R29, UR22, -R40.reuse ;  /* 0x000000161d957c23 */ /* 0x100fe20008010828 */
[--C-:B------:R-:W-:Y:S01]  /*6b00*/  FFMA.FTZ R151, R30, UR22, -R40.reuse ;  /* 0x000000161e977c23 */ /* 0x100fe20008010828 */
[--C-:B------:R-:W-:Y:S01]  /*6b10*/  FFMA.FTZ R14, R31, UR22, -R40.reuse ;  /* 0x000000161f0e7c23 */ /* 0x100fe20008010828 */
[----:B------:R-:W-:Y:S01]  /*6b20*/  FADD.FTZ R27, R148, R27 ;  /* 0x0000001b941b7221 */ /* 0x000fe20000010000 */
[--C-:B------:R-:W-:Y:S01]  /*6b30*/  FFMA.FTZ R145, R34, UR22, -R40.reuse ;  /* 0x0000001622917c23 */ /* 0x100fe20008010828 */
[----:B------:R-:W-:Y:S01]  /*6b40*/  MUFU.EX2 R12, R12 ;  /* 0x0000000c000c7308 */ /* 0x000fe20000000800 */
[--C-:B------:R-:W-:Y:S01]  /*6b50*/  FFMA.FTZ R20, R35, UR22, -R40.reuse ;  /* 0x0000001623147c23 */ /* 0x100fe20008010828 */
[----:B------:R-:W-:Y:S01]  /*6b60*/  FADD.FTZ R6, R150, R27 ;  /* 0x0000001b96067221 */ /* 0x000fe20000010000 */
[----:B------:R-:W-:Y:S01]  /*6b70*/  FSEL R27, R10, RZ, P2 ;  /* 0x000000ff0a1b7208 */ /* 0x000fe20001000000 */
[--C-:B------:R-:W-:Y:S01]  /*6b80*/  FFMA.FTZ R147, R38, UR22, -R40.reuse ;  /* 0x0000001626937c23 */ /* 0x100fe20008010828 */
[----:B------:R-:W-:Y:S01]  /*6b90*/  FFMA.FTZ R24, R39, UR22, -R40 ;  /* 0x0000001627187c23 */ /* 0x000fe20008010828 */
[----:B------:R-:W-:Y:S01]  /*6ba0*/  FADD.FTZ R29, R21, R6 ;  /* 0x00000006151d7221 */ /* 0x000fe20000010000 */
[----:B------:R-:W-:Y:S01]  /*6bb0*/  FFMA.FTZ R141, R42, UR22, -R40 ;  /* 0x000000162a8d7c23 */ /* 0x000fe20008010828 */
[----:B------:R-:W-:Y:S01]  /*6bc0*/  FADD.FTZ R27, -R27, R0 ;  /* 0x000000001b1b7221 */ /* 0x000fe20000010100 */
[----:B------:R-:W-:Y:S01]  /*6bd0*/  MUFU.EX2 R149, R149 ;  /* 0x0000009500957308 */ /* 0x000fe20000000800 */
[----:B------:R-:W-:Y:S01]  /*6be0*/  FADD.FTZ R6, R144, R29 ;  /* 0x0000001d90067221 */ /* 0x000fe20000010000 */
[--C-:B------:R-:W-:Y:S01]  /*6bf0*/  FFMA.FTZ R26, R43, UR22, -R40.reuse ;  /* 0x000000162b1a7c23 */ /* 0x100fe20008010828 */
[----:B------:R-:W-:Y:S01]  /*6c00*/  FMUL.FTZ R0, R27, UR22 ;  /* 0x000000161b007c20 */ /* 0x000fe20008410000 */
[----:B------:R-:W-:Y:S01]  /*6c10*/  FFMA.FTZ R143, R46, UR22, -R40 ;  /* 0x000000162e8f7c23 */ /* 0x000fe20008010828 */
[----:B------:R-:W-:Y:S01]  /*6c20*/  FADD.FTZ R29, R25, R6 ;  /* 0x00000006191d7221 */ /* 0x000fe20000010000 */
[--C-:B------:R-:W-:Y:S01]  /*6c30*/  FFMA.FTZ R28, R47, UR22, -R40.reuse ;  /* 0x000000162f1c7c23 */ /* 0x100fe20008010828 */
[--C-:B------:R-:W-:Y:S01]  /*6c40*/  FFMA.FTZ R137, R50, UR22, -R40.reuse ;  /* 0x0000001632897c23 */ /* 0x100fe20008010828 */
        /* <DEDUP_REMOVED lines=8> */
[----:B------:R-:W0:Y:S01]  /*6cd0*/  MUFU.EX2 R0, R0 ;  /* 0x0000000000007308 */ /* 0x000e220000000800 */
[----:B------:R-:W-:Y:S01]  /*6ce0*/  FADD.FTZ R6, R140, R27 ;  /* 0x0000001b8c067221 */ /* 0x000fe20000010000 */
[--C-:B------:R-:W-:Y:S01]  /*6cf0*/  FFMA.FTZ R135, R62, UR22, -R40.reuse ;  /* 0x000000163e877c23 */ /* 0x100fe20008010828 */
[----:B------:R-:W-:Y:S01]  /*6d00*/  F2FP.BF16.F32.PACK_AB R148, R148, R15 ;  /* 0x0000000f9494723e */ /* 0x000fe200000010ff */
[----:B------:R-:W-:Y:S01]  /*6d10*/  FFMA.FTZ R36, R63, UR22, -R40 ;  /* 0x000000163f247c23 */ /* 0x000fe20008010828 */
[----:B------:R-:W-:Y:S01]  /*6d20*/  FADD.FTZ R27, R37, R6 ;  /* 0x00000006251b7221 */ /* 0x000fe20000010000 */
[--C-:B------:R-:W-:Y:S01]  /*6d30*/  FFMA.FTZ R129, R66, UR22, -R40.reuse ;  /* 0x0000001642817c23 */ /* 0x100fe20008010828 */
[--C-:B------:R-:W-:Y:S01]  /*6d40*/  FFMA.FTZ R131, R70, UR22, -R40.reuse ;  /* 0x0000001646837c23 */ /* 0x100fe20008010828 */
[----:B------:R-:W1:Y:S01]  /*6d50*/  MUFU.EX2 R14, R14 ;  /* 0x0000000e000e7308 */ /* 0x000e620000000800 */
[----:B------:R-:W-:Y:S01]  /*6d60*/  FADD.FTZ R6, R142, R27 ;  /* 0x0000001b8e067221 */ /* 0x000fe20000010000 */
[--C-:B------:R-:W-:Y:S01]  /*6d70*/  FFMA.FTZ R74, R74, UR22, -R40.reuse ;  /* 0x000000164a4a7c23 */ /* 0x100fe20008010828 */
[--C-:B------:R-:W-:Y:S01]  /*6d80*/  FFMA.FTZ R75, R75, UR22, -R40.reuse ;  /* 0x000000164b4b7c23 */ /* 0x100fe20008010828 */
[----:B------:R-:W-:Y:S01]  /*6d90*/  FFMA.FTZ R78, R78, UR22, -R40 ;  /* 0x000000164e4e7c23 */ /* 0x000fe20008010828 */
[----:B------:R-:W-:Y:S01]  /*6da0*/  FADD.FTZ R27, R41, R6 ;  /* 0x00000006291b7221 */ /* 0x000fe20000010000 */
[--C-:B------:R-:W-:Y:S01]  /*6db0*/  FFMA.FTZ R79, R79, UR22, -R40.reuse ;  /* 0x000000164f4f7c23 */ /* 0x100fe20008010828 */
[--C-:B------:R-:W-:Y:S01]  /*6dc0*/  FFMA.FTZ R82, R82, UR22, -R40.reuse ;  /* 0x0000001652527c23 */ /* 0x100fe20008010828 */
[----:B------:R-:W2:Y:S01]  /*6dd0*/  MUFU.EX2 R145, R145 ;  /* 0x0000009100917308 */ /* 0x000ea20000000800 */
[----:B0-----:R-:W-:Y:S01]  /*6de0*/  FFMA.FTZ R5, R0, R5, R149 ;  /* 0x0000000500057223 */ /* 0x001fe20000010095 */
[----:B------:R-:W-:Y:S01]  /*6df0*/  FADD.FTZ R38, R136, R27 ;  /* 0x0000001b88267221 */ /* 0x000fe20000010000 */
[--C-:B------:R-:W-:Y:S01]  /*6e00*/  FFMA.FTZ R83, R83, UR22, -R40.reuse ;  /* 0x0000001653537c23 */ /* 0x100fe20008010828 */
[----:B------:R-:W-:Y:S01]  /*6e10*/  FFMA.FTZ R86, R86, UR22, -R40 ;  /* 0x0000001656567c23 */ /* 0x000fe20008010828 */
[----:B------:R-:W-:Y:S01]  /*6e20*/  FADD.FTZ R6, R12, R5 ;  /* 0x000000050c067221 */ /* 0x000fe20000010000 */
[----:B------:R-:W-:Y:S01]  /*6e30*/  FADD.FTZ R27, R45, R38 ;  /* 0x000000262d1b7221 */ /* 0x000fe20000010000 */
[----:B------:R-:W-:Y:S01]  /*6e40*/  FFMA.FTZ R38, R67, UR22, -R40 ;  /* 0x0000001643267c23 */ /* 0x000fe20008010828 */
[----:B------:R-:W0:Y:S01]  /*6e50*/  MUFU.EX2 R20, R20 ;  /* 0x0000001400147308 */ /* 0x000e220000000800 */
[----:B------:R-:W-:Y:S01]  /*6e60*/  FADD.FTZ R5, R151, R6 ;  /* 0x0000000697057221 */ /* 0x000fe20000010000 */
[----:B------:R-:W-:Y:S01]  /*6e70*/  FADD.FTZ R42, R138, R27 ;  /* 0x0000001b8a2a7221 */ /* 0x000fe20000010000 */
[----:B------:R-:W-:Y:S01]  /*6e80*/  IMAD.U32 R29, RZ, RZ, UR39 ;  /* 0x00000027ff1d7e24 */ /* 0x000fe2000f8e00ff */
[----:B------:R-:W-:Y:S01]  /*6e90*/  ISETP.GT.AND P2, PT, R3, UR27, PT ;  /* 0x0000001b03007c0c */ /* 0x000fe2000bf44270 */
[----:B-1----:R-:W-:Y:S01]  /*6ea0*/  FADD.FTZ R6, R14, R5 ;  /* 0x000000050e067221 */ /* 0x002fe20000010000 */
[----:B------:R-:W-:Y:S01]  /*6eb0*/  FADD.FTZ R27, R49, R42 ;  /* 0x0000002a311b7221 */ /* 0x000fe20000010000 */
[----:B------:R-:W-:Y:S01]  /*6ec0*/  FFMA.FTZ R42, R71, UR22, -R40 ;  /* 0x00000016472a7c23 */ /* 0x000fe20008010828 */
[----:B------:R-:W1:Y:S01]  /*6ed0*/  MUFU.EX2 R147, R147 ;  /* 0x0000009300937308 */ /* 0x000e620000000800 */
[----:B--2---:R-:W-:Y:S01]  /*6ee0*/  FADD.FTZ R5, R145, R6 ;  /* 0x0000000691057221 */ /* 0x004fe20000010000 */
[----:B------:R-:W-:Y:S01]  /*6ef0*/  FADD.FTZ R44, R132, R27 ;  /* 0x0000001b842c7221 */ /* 0x000fe20000010000 */
[----:B------:R-:W-:Y:S01]  /*6f00*/  FFMA.FTZ R40, R87, UR22, -R40 ;  /* 0x0000001657287c23 */ /* 0x000fe20008010828 */
[----:B------:R-:W-:Y:S01]  /*6f10*/  @!P1 LEA R29, R29, UR45, 0x3 ;  /* 0x0000002d1d1d9c11 */ /* 0x000fe2000f8e18ff */
[----:B------:R-:W-:Y:S01]  /*6f20*/  UMOV UR39, UR26 ;  /* 0x0000001a00277c82 */ /* 0x000fe20008000000 */
[----:B------:R-:W-:Y:S01]  /*6f30*/  FADD.FTZ R27, R53, R44 ;  /* 0x0000002c351b7221 */ /* 0x000fe20000010000 */
[----:B------:R-:W-:Y:S01]  /*6f40*/  FMUL.FTZ R90, R90, R0 ;  /* 0x000000005a5a7220 */ /* 0x000fe20000410000 */
[----:B------:R-:W2:Y:S01]  /*6f50*/  MUFU.EX2 R24, R24 ;  /* 0x0000001800187308 */ /* 0x000ea20000000800 */
[----:B0-----:R-:W-:Y:S01]  /*6f60*/  FADD.FTZ R6, R20, R5 ;  /* 0x0000000514067221 */ /* 0x001fe20000010000 */
[----:B------:R-:W-:Y:S01]  /*6f70*/  FADD.FTZ R44, R134, R27 ;  /* 0x0000001b862c7221 */ /* 0x000fe20000010000 */
[----:B------:R-:W-:-:S02]  /*6f80*/  @!P1 VIADD R29, R29, 0x16860 ;  /* 0x000168601d1d9836 */ /* 0x000fc40000000000 */
[-C--:B------:R-:W-:Y:S01]  /*6f90*/  FMUL.FTZ R91, R91, R0.reuse ;  /* 0x000000005b5b7220 */ /* 0x080fe20000410000 */
[-C--:B------:R-:W-:Y:S01]  /*6fa0*/  FMUL.FTZ R94, R94, R0.reuse ;  /* 0x000000005e5e7220 */ /* 0x080fe20000410000 */
[----:B------:R-:W-:Y:S01]  /*6fb0*/  FADD.FTZ R27, R57, R44 ;  /* 0x0000002c391b7221 */ /* 0x000fe20000010000 */
[-C--:B------:R-:W-:Y:S01]  /*6fc0*/  FMUL.FTZ R95, R95, R0.reuse ;  /* 0x000000005f5f7220 */ /* 0x080fe20000410000 */
[----:B------:R-:W0:Y:S01]  /*6fd0*/  MUFU.EX2 R141, R141 ;  /* 0x0000008d008d7308 */ /* 0x000e220000000800 */
[----:B-1----:R-:W-:Y:S01]  /*6fe0*/  FADD.FTZ R5, R147, R6 ;  /* 0x0000000693057221 */ /* 0x002fe20000010000 */
[----:B------:R-:W-:Y:S01]  /*6ff0*/  FADD.FTZ R44, R128, R27 ;  /* 0x0000001b802c7221 */ /* 0x000fe20000010000 */
[----:B------:R-:W-:Y:S01]  /*7000*/  @!P1 PRMT R29, RZ, 0x654, R29 ;  /* 0x00000654ff1d9816 */ /* 0x000fe2000000001d */
[-C--:B------:R-:W-:Y:S01]  /*7010*/  FMUL.FTZ R98, R98, R0.reuse ;  /* 0x0000000062627220 */ /* 0x080fe20000410000 */
[-C--:B------:R-:W-:Y:S01]  /*7020*/  FMUL.FTZ R99, R99, R0.reuse ;  /* 0x0000000063637220 */ /* 0x080fe20000410000 */
[----:B------:R-:W-:Y:S01]  /*7030*/  FADD.FTZ R27, R61, R44 ;  /* 0x0000002c3d1b7221 */ /* 0x000fe20000010000 */
[----:B------:R1:W-:Y:S01]  /*7040*/  @!P1 SYNCS.ARRIVE.TRANS64.RED.A1T0 RZ, [R29+URZ], RZ ;  /* 0x000000ff1dff99a7 */ /* 0x0003e2000810043f */
[----:B------:R-:W3:Y:S01]  /*7050*/  MUFU.EX2 R26, R26 ;  /* 0x0000001a001a7308 */ /* 0x000ee20000000800 */
[----:B--2---:R-:W-:Y:S01]  /*7060*/  FADD.FTZ R6, R24, R5 ;  /* 0x0000000518067221 */ /* 0x004fe20000010000 */
[-C--:B------:R-:W-:Y:S01]  /*7070*/  FMUL.FTZ R102, R102, R0.reuse ;  /* 0x0000000066667220 */ /* 0x080fe20000410000 */
[-C--:B------:R-:W-:Y:S01]  /*7080*/  FMUL.FTZ R103, R103, R0.reuse ;  /* 0x0000000067677220 */ /* 0x080fe20000410000 */
[-C--:B------:R-:W-:Y:S01]  /*7090*/  FMUL.FTZ R106, R106, R0.reuse ;  /* 0x000000006a6a7220 */ /* 0x080fe20000410000 */
[-C--:B------:R-:W-:Y:S01]  /*70a0*/  FMUL.FTZ R107, R107, R0.reuse ;  /* 0x000000006b6b7220 */ /* 0x080fe20000410000 */
[-C--:B------:R-:W-:Y:S01]  /*70b0*/  FMUL.FTZ R110, R110, R0.reuse ;  /* 0x000000006e6e7220 */ /* 0x080fe20000410000 */
[-C--:B------:R-:W-:Y:S01]  /*70c0*/  FMUL.FTZ R111, R111, R0.reuse ;  /* 0x000000006f6f7220 */ /* 0x080fe20000410000 */
[----:B------:R-:W2:Y:S01]  /*70d0*/  MUFU.EX2 R143, R143 ;  /* 0x0000008f008f7308 */ /* 0x000ea20000000800 */
[----:B0-----:R-:W-:Y:S01]  /*70e0*/  FADD.FTZ R5, R141, R6 ;  /* 0x000000068d057221 */ /* 0x001fe20000010000 */
[-C--:B------:R-:W-:Y:S01]  /*70f0*/  FMUL.FTZ R114, R114, R0.reuse ;  /* 0x0000000072727220 */ /* 0x080fe20000410000 */
[-C--:B------:R-:W-:Y:S01]  /*7100*/  FMUL.FTZ R115, R115, R0.reuse ;  /* 0x0000000073737220 */ /* 0x080fe20000410000 */
[-C--:B------:R-:W-:Y:S01]  /*7110*/  FMUL.FTZ R118, R118, R0.reuse ;  /* 0x0000000076767220 */ /* 0x080fe20000410000 */
[----:B------:R-:W-:Y:S01]  /*7120*/  FMUL.FTZ R119, R119, R0 ;  /* 0x0000000077777220 */ /* 0x000fe20000410000 */
[----:B------:R-:W-:Y:S01]  /*7130*/  F2FP.BF16.F32.PACK_AB R150, R21, R150 ;  /* 0x000000961596723e */ /* 0x000fe200000010ff */
[----:B------:R-:W-:Y:S01]  /*7140*/  VIADD R3, R3, 0xffffffff ;  /* 0xffffffff03037836 */ /* 0x000fe20000000000 */
[----:B------:R-:W0:Y:S01]  /*7150*/  MUFU.EX2 R28, R28 ;  /* 0x0000001c001c7308 */ /* 0x000e220000000800 */
[----:B---3--:R-:W-:Y:S01]  /*7160*/  FADD.FTZ R6, R26, R5 ;  /* 0x000000051a067221 */ /* 0x008fe20000010000 */
[----:B------:R-:W-:Y:S01]  /*7170*/  F2FP.BF16.F32.PACK_AB R144, R25, R144 ;  /* 0x000000901990723e */ /* 0x000fe200000010ff */
[----:B------:R-:W-:Y:S01]  /*7180*/  IMAD.MOV.U32 R2, RZ, RZ, R8 ;  /* 0x000000ffff027224 */ /* 0x000fe200078e0008 */
[----:B------:R-:W-:Y:S01]  /*7190*/  F2FP.BF16.F32.PACK_AB R146, R33, R146 ;  /* 0x000000922192723e */ /* 0x000fe200000010ff */
[----:B------:R-:W-:Y:S01]  /*71a0*/  IMAD.MOV.U32 R0, RZ, RZ, R10 ;  /* 0x000000ffff007224 */ /* 0x000fe200078e000a */
[----:B------:R-:W-:-:S02]  /*71b0*/  F2FP.BF16.F32.PACK_AB R140, R37, R140 ;  /* 0x0000008c258c723e */ /* 0x000fc400000010ff */
[----:B------:R-:W3:Y:S01]  /*71c0*/  MUFU.EX2 R130, R130 ;  /* 0x0000008200827308 */ /* 0x000ee20000000800 */
[----:B--2---:R-:W-:Y:S01]  /*71d0*/  FADD.FTZ R5, R143, R6 ;  /* 0x000000068f057221 */ /* 0x004fe20000010000 */
[----:B------:R-:W-:Y:S02]  /*71e0*/  F2FP.BF16.F32.PACK_AB R142, R41, R142 ;  /* 0x0000008e298e723e */ /* 0x000fe400000010ff */
[----:B------:R-:W-:Y:S02]  /*71f0*/  F2FP.BF16.F32.PACK_AB R136, R45, R136 ;  /* 0x000000882d88723e */ /* 0x000fe400000010ff */
[----:B------:R-:W-:Y:S02]  /*7200*/  F2FP.BF16.F32.PACK_AB R138, R49, R138 ;  /* 0x0000008a318a723e */ /* 0x000fe400000010ff */
[----:B------:R-:W2:Y:S01]  /*7210*/  MUFU.EX2 R137, R137 ;  /* 0x0000008900897308 */ /* 0x000ea20000000800 */
[----:B0-----:R-:W-:Y:S01]  /*7220*/  FADD.FTZ R6, R28, R5 ;  /* 0x000000051c067221 */ /* 0x001fe20000010000 */
[----:B------:R-:W-:-:S02]  /*7230*/  F2FP.BF16.F32.PACK_AB R132, R53, R132 ;  /* 0x000000843584723e */ /* 0x000fc400000010ff */
[----:B------:R-:W-:Y:S02]  /*7240*/  F2FP.BF16.F32.PACK_AB R134, R57, R134 ;  /* 0x000000863986723e */ /* 0x000fe400000010ff */
[----:B------:R-:W-:Y:S02]  /*7250*/  F2FP.BF16.F32.PACK_AB R128, R61, R128 ;  /* 0x000000803d80723e */ /* 0x000fe400000010ff */
[----:B------:R-:W0:Y:S01]  /*7260*/  MUFU.EX2 R65, R65 ;  /* 0x0000004100417308 */ /* 0x000e220000000800 */
[----:B---3--:R-:W-:Y:S01]  /*7270*/  FADD.FTZ R44, R130, R27 ;  /* 0x0000001b822c7221 */ /* 0x008fe20000010000 */
[----:B------:R-:W-:Y:S02]  /*7280*/  F2FP.BF16.F32.PACK_AB R149, R12, R149 ;  /* 0x000000950c95723e */ /* 0x000fe400000010ff */
[----:B------:R-:W-:Y:S02]  /*7290*/  F2FP.BF16.F32.PACK_AB R151, R14, R151 ;  /* 0x000000970e97723e */ /* 0x000fe400000010ff */
[----:B------:R-:W-:-:S02]  /*72a0*/  F2FP.BF16.F32.PACK_AB R145, R20, R145 ;  /* 0x000000911491723e */ /* 0x000fc400000010ff */
[----:B------:R-:W3:Y:S01]  /*72b0*/  MUFU.EX2 R30, R30 ;  /* 0x0000001e001e7308 */ /* 0x000ee20000000800 */
[----:B--2---:R-:W-:Y:S01]  /*72c0*/  FADD.FTZ R5, R137, R6 ;  /* 0x0000000689057221 */ /* 0x004fe20000010000 */
[----:B------:R-:W-:Y:S02]  /*72d0*/  F2FP.BF16.F32.PACK_AB R147, R24, R147 ;  /* 0x000000931893723e */ /* 0x000fe400000010ff */
[----:B------:R-:W-:Y:S02]  /*72e0*/  F2FP.BF16.F32.PACK_AB R141, R26, R141 ;  /* 0x0000008d1a8d723e */ /* 0x000fe400000010ff */
[----:B------:R-:W-:Y:S02]  /*72f0*/  F2FP.BF16.F32.PACK_AB R143, R28, R143 ;  /* 0x0000008f1c8f723e */ /* 0x000fe400000010ff */
[----:B------:R-:W2:Y:S01]  /*7300*/  MUFU.EX2 R124, R124 ;  /* 0x0000007c007c7308 */ /* 0x000ea20000000800 */
[C---:B0-----:R-:W-:Y:S01]  /*7310*/  FADD.FTZ R15, R65.reuse, R44 ;  /* 0x0000002c410f7221 */ /* 0x041fe20000010000 */
[----:B------:R-:W-:-:S06]  /*7320*/  F2FP.BF16.F32.PACK_AB R130, R65, R130 ;  /* 0x000000824182723e */ /* 0x000fcc00000010ff */
[----:B------:R-:W0:Y:S01]  /*7330*/  MUFU.EX2 R139, R139 ;  /* 0x0000008b008b7308 */ /* 0x000e220000000800 */
[C---:B---3--:R-:W-:Y:S01]  /*7340*/  FADD.FTZ R6, R30.reuse, R5 ;  /* 0x000000051e067221 */ /* 0x048fe20000010000 */
[----:B------:R-:W-:-:S06]  /*7350*/  F2FP.BF16.F32.PACK_AB R137, R30, R137 ;  /* 0x000000891e89723e */ /* 0x000fcc00000010ff */
[----:B------:R-:W3:Y:S01]  /*7360*/  MUFU.EX2 R69, R69 ;  /* 0x0000004500457308 */ /* 0x000ee20000000800 */
[----:B--2---:R-:W-:-:S07]  /*7370*/  FADD.FTZ R44, R124, R15 ;  /* 0x0000000f7c2c7221 */ /* 0x004fce0000010000 */
[----:B------:R-:W2:Y:S01]  /*7380*/  MUFU.EX2 R32, R32 ;  /* 0x0000002000207308 */ /* 0x000ea20000000800 */
[----:B0-----:R-:W-:-:S07]  /*7390*/  FADD.FTZ R5, R139, R6 ;  /* 0x000000068b057221 */ /* 0x001fce0000010000 */
[----:B------:R-:W0:Y:S01]  /*73a0*/  MUFU.EX2 R126, R126 ;  /* 0x0000007e007e7308 */ /* 0x000e220000000800 */
[C---:B---3--:R-:W-:Y:S01]  /*73b0*/  FADD.FTZ R15, R69.reuse, R44 ;  /* 0x0000002c450f7221 */ /* 0x048fe20000010000 */
[----:B------:R-:W-:-:S06]  /*73c0*/  F2FP.BF16.F32.PACK_AB R124, R69, R124 ;  /* 0x0000007c457c723e */ /* 0x000fcc00000010ff */
[----:B------:R-:W3:Y:S01]  /*73d0*/  MUFU.EX2 R133, R133 ;  /* 0x0000008500857308 */ /* 0x000ee20000000800 */
[C---:B--2---:R-:W-:Y:S01]  /*73e0*/  FADD.FTZ R6, R32.reuse, R5 ;  /* 0x0000000520067221 */ /* 0x044fe20000010000 */
[----:B------:R-:W-:-:S06]  /*73f0*/  F2FP.BF16.F32.PACK_AB R139, R32, R139 ;  /* 0x0000008b208b723e */ /* 0x000fcc00000010ff */
[----:B------:R-:W2:Y:S01]  /*7400*/  MUFU.EX2 R73, R73 ;  /* 0x0000004900497308 */ /* 0x000ea20000000800 */
[----:B0-----:R-:W-:-:S07]  /*7410*/  FADD.FTZ R44, R126, R15 ;  /* 0x0000000f7e2c7221 */ /* 0x001fce0000010000 */
[----:B------:R-:W0:Y:S01]  /*7420*/  MUFU.EX2 R34, R34 ;  /* 0x0000002200227308 */ /* 0x000e220000000800 */
[----:B---3--:R-:W-:-:S07]  /*7430*/  FADD.FTZ R5, R133, R6 ;  /* 0x0000000685057221 */ /* 0x008fce0000010000 */
[----:B------:R-:W3:Y:S01]  /*7440*/  MUFU.EX2 R120, R120 ;  /* 0x0000007800787308 */ /* 0x000ee20000000800 */
[C---:B--2---:R-:W-:Y:S01]  /*7450*/  FADD.FTZ R15, R73.reuse, R44 ;  /* 0x0000002c490f7221 */ /* 0x044fe20000010000 */
[----:B------:R-:W-:-:S06]  /*7460*/  F2FP.BF16.F32.PACK_AB R126, R73, R126 ;  /* 0x0000007e497e723e */ /* 0x000fcc00000010ff */
[----:B------:R-:W2:Y:S01]  /*7470*/  MUFU.EX2 R135, R135 ;  /* 0x0000008700877308 */ /* 0x000ea20000000800 */
[C---:B0-----:R-:W-:Y:S01]  /*7480*/  FADD.FTZ R6, R34.reuse, R5 ;  /* 0x0000000522067221 */ /* 0x041fe20000010000 */
[----:B------:R-:W-:-:S06]  /*7490*/  F2FP.BF16.F32.PACK_AB R133, R34, R133 ;  /* 0x000000852285723e */ /* 0x000fcc00000010ff */
[----:B------:R-:W0:Y:S01]  /*74a0*/  MUFU.EX2 R77, R77 ;  /* 0x0000004d004d7308 */ /* 0x000e220000000800 */
[----:B---3--:R-:W-:-:S07]  /*74b0*/  FADD.FTZ R44, R120, R15 ;  /* 0x0000000f782c7221 */ /* 0x008fce0000010000 */
[----:B------:R-:W3:Y:S01]  /*74c0*/  MUFU.EX2 R36, R36 ;  /* 0x0000002400247308 */ /* 0x000ee20000000800 */
[----:B--2---:R-:W-:-:S07]  /*74d0*/  FADD.FTZ R5, R135, R6 ;  /* 0x0000000687057221 */ /* 0x004fce0000010000 */
        /* <DEDUP_REMOVED lines=9> */
[C---:B0-----:R-:W-:Y:S01]  /*7570*/  FADD.FTZ R44, R38.reuse, R5 ;  /* 0x00000005262c7221 */ /* 0x041fe20000010000 */
[----:B------:R-:W-:-:S06]  /*7580*/  F2FP.BF16.F32.PACK_AB R129, R38, R129 ;  /* 0x000000812681723e */ /* 0x000fcc00000010ff */
[----:B------:R-:W0:Y:S01]  /*7590*/  MUFU.EX2 R74, R74 ;  /* 0x0000004a004a7308 */ /* 0x000e220000000800 */
[----:B---3--:R-:W-:-:S07]  /*75a0*/  FADD.FTZ R5, R131, R44 ;  /* 0x0000002c83057221 */ /* 0x008fce0000010000 */
[----:B------:R-:W3:Y:S01]  /*75b0*/  MUFU.EX2 R75, R75 ;  /* 0x0000004b004b7308 */ /* 0x000ee20000000800 */
[C---:B--2---:R-:W-:Y:S01]  /*75c0*/  FADD.FTZ R5, R42.reuse, R5 ;  /* 0x000000052a057221 */ /* 0x044fe20000010000 */
[----:B------:R-:W-:-:S06]  /*75d0*/  F2FP.BF16.F32.PACK_AB R131, R42, R131 ;  /* 0x000000832a83723e */ /* 0x000fcc00000010ff */
[----:B------:R-:W2:Y:S01]  /*75e0*/  MUFU.EX2 R127, R78 ;  /* 0x0000004e007f7308 */ /* 0x000ea20000000800 */
[----:B0-----:R-:W-:-:S07]  /*75f0*/  FADD.FTZ R44, R74, R5 ;  /* 0x000000054a2c7221 */ /* 0x001fce0000010000 */
        /* <DEDUP_REMOVED lines=16> */
[----:B---3--:R-:W-:Y:S01]  /*7700*/  FADD.FTZ R44, R123, R44 ;  /* 0x0000002c7b2c7221 */ /* 0x008fe20000010000 */
[C---:B--2---:R-:W-:Y:S01]  /*7710*/  FADD.FTZ R6, R81.reuse, R6 ;  /* 0x0000000651067221 */ /* 0x044fe20000010000 */
[----:B------:R-:W-:Y:S02]  /*7720*/  F2FP.BF16.F32.PACK_AB R122, R81, R122 ;  /* 0x0000007a517a723e */ /* 0x000fe400000010ff */
[C---:B0-----:R-:W-:Y:S01]  /*7730*/  FADD.FTZ R5, R40.reuse, R44 ;  /* 0x0000002c28057221 */ /* 0x041fe20000010000 */
[----:B------:R-:W-:Y:S01]  /*7740*/  F2FP.BF16.F32.PACK_AB R123, R40, R123 ;  /* 0x0000007b287b723e */ /* 0x000fe200000010ff */
[----:B-1----:R-:W-:Y:S06]  /*7750*/  @P2 BRA `(.L_x_885) ;  /* 0xffffffd000d42947 */ /* 0x002fec000383ffff */
[----:B------:R-:W-:Y:S01]  /*7760*/  IMAD.MOV.U32 R0, RZ, RZ, R10 ;  /* 0x000000ffff007224 */ /* 0x000fe200078e000a */
[----:B------:R-:W-:Y:S01]  /*7770*/  UMOV UR39, UR26 ;  /* 0x0000001a00277c82 */ /* 0x000fe20008000000 */
[----:B------:R-:W-:Y:S01]  /*7780*/  IMAD.MOV.U32 R2, RZ, RZ, R8 ;  /* 0x000000ffff027224 */ /* 0x000fe200078e0008 */
[----:B------:R-:W-:-:S06]  /*7790*/  UMOV UR38, UR25 ;  /* 0x0000001900267c82 */ /* 0x000fcc0008000000 */
.L_x_868:
[----:B------:R-:W-:Y:S01]  /*77a0*/  IADD3 R8, R17, 0xc0, -R18 ;  /* 0x000000c011087810 */ /* 0x000fe20007ffe812 */
[----:B------:R-:W-:Y:S02]  /*77b0*/  ULDC UR11, c[0x0][0x9e4] ;  /* 0x00027900000b7ab9 */ /* 0x000fe40000000800 */
[----:B------:R-:W-:Y:S02]  /*77c0*/  UISETP.GE.AND UP0, UPT, UR11, 0x1, UPT ;  /* 0x000000010b00788c */ /* 0x000fe4000bf06270 */
[----:B------:R-:W-:-:S04]  /*77d0*/  IMAD R8, R153, 0xc0, R8 ;  /* 0x000000c099087824 */ /* 0x000fc800078e0208 */
[----:B------:R-:W-:Y:S02]  /*77e0*/  PLOP3.LUT P5, PT, PT, PT, UP0, 0x80, 0x0 ;  /* 0x000000000000781c */ /* 0x000fe40003faf008 */
[----:B------:R-:W-:-:S13]  /*77f0*/  R2UR UR10, R8 ;  /* 0x00000000080a72ca */ /* 0x000fda00000e0000 */
[----:B------:R-:W-:Y:S01]  /*7800*/  UIADD3 UR23, UR10, -UR23, URZ ;  /* 0x800000170a177290 */ /* 0x000fe2000fffe03f */
        /* <DEDUP_REMOVED lines=11> */
.L_x_887:
[----:B------:R-:W-:-:S11]  /*78c0*/  UISETP.NE.AND UP0, UPT, UR11, 0x1, UPT ;  /* 0x000000010b00788c */ /* 0x000fd6000bf05270 */
[----:B------:R-:W-:Y:S02]  /*78d0*/  @UP0 ULDC.64 UR14, c[0x0][0x9e8] ;  /* 0x00027a00000e0ab9 */ /* 0x000fe40000000a00 */
[----:B------:R-:W-:-:S04]  /*78e0*/  UIMAD.WIDE.U32 UR6, UR10, UR14, URZ ;  /* 0x0000000e0a0672a5 */ /* 0x000fc8000f8e003f */
[----:B------:R-:W-:-:S12]  /*78f0*/  @UP0 USHF.R.U32.HI UR10, URZ, UR15, UR7 ;  /* 0x0000000f3f0a0299 */ /* 0x000fd80008011607 */
.L_x_888:
[----:B------:R-:W-:-:S04]  /*7900*/  UIMAD UR10, UR10, UR11, URZ ;  /* 0x0000000b0a0a72a4 */ /* 0x000fc8000f8e023f */
[----:B------:R-:W-:-:S04]  /*7910*/  UISETP.LT.AND UP0, UPT, UR23, UR10, UPT ;  /* 0x0000000a1700728c */ /* 0x000fc8000bf01270 */
[----:B------:R-:W-:-:S12]  /*7920*/  USEL UR23, UR23, UR10, !UP0 ;  /* 0x0000000a17177287 */ /* 0x000fd8000c000000 */
.L_x_886:
        /* <DEDUP_REMOVED lines=13> */
.L_x_898:
        /* <DEDUP_REMOVED lines=9> */
.L_x_891:
[----:B------:R-:W-:Y:S01]  /*7a90*/  ULEA UR6, UR39, UR45, 0x3 ;  /* 0x0000002d27067291 */ /* 0x000fe2000f8e183f */
[----:B------:R-:W-:-:S05]  /*7aa0*/  IMAD.U32 R0, RZ, RZ, UR38 ;  /* 0x00000026ff007e24 */ /* 0x000fca000f8e00ff */
[----:B------:R-:W-:-:S04]  /*7ab0*/  SHF.L.U32 R0, R0, 0x1f, RZ ;  /* 0x0000001f00007819 */ /* 0x000fc800000006ff */
[----:B------:R0:W1:Y:S01]  /*7ac0*/  SYNCS.PHASECHK.TRANS64.TRYWAIT P2, [UR6+0x16830], R0 ;  /* 0x01683000ff0075a7 */ /* 0x0000620008040146 */
[----:B------:R-:W-:Y:S05]  /*7ad0*/  @!P0 BRA `(.L_x_892) ;  /* 0x0000000000048947 */ /* 0x000fea0003800000 */
[----:B------:R-:W-:Y:S01]  /*7ae0*/  BPT.TRAP 0x1 ;  /* 0x000000040000795c */ /* 0x000fe20000300000 */
.L_x_892:
[----:B-1----:R-:W-:Y:S05]  /*7af0*/  @P2 BRA `(.L_x_890) ;  /* 0x0000000000082947 */ /* 0x002fea0003800000 */
[----:B------:R-:W1:Y:S02]  /*7b00*/  SYNCS.PHASECHK.TRANS64.TRYWAIT P2, [UR6+0x16830], R0 ;  /* 0x01683000ff0075a7 */ /* 0x000e640008040146 */
[----:B-1----:R-:W-:Y:S05]  /*7b10*/  @!P2 BRA `(.L_x_893) ;  /* 0x000000b00054a947 */ /* 0x002fea0003800000 */
.L_x_890:
        /* <DEDUP_REMOVED lines=27> */
.L_x_895:
[----:B------:R-:W-:Y:S01]  /*7cd0*/  ULEA UR6, UR23, UR45, 0x3 ;  /* 0x0000002d17067291 */ /* 0x000fe2000f8e183f */
[----:B------:R-:W-:-:S05]  /*7ce0*/  IMAD.U32 R0, RZ, RZ, UR24 ;  /* 0x00000018ff007e24 */ /* 0x000fca000f8e00ff */
[----:B------:R-:W-:-:S04]  /*7cf0*/  SHF.L.U32 R0, R0, 0x1f, RZ ;  /* 0x0000001f00007819 */ /* 0x000fc800000006ff */
[----:B------:R0:W1:Y:S01]  /*7d00*/  SYNCS.PHASECHK.TRANS64.TRYWAIT P2, [UR6+0x16850], R0 ;  /* 0x01685000ff0075a7 */ /* 0x0000620008040146 */
[----:B------:R-:W-:Y:S05]  /*7d10*/  @!P0 BRA `(.L_x_896) ;  /* 0x0000000000048947 */ /* 0x000fea0003800000 */
[----:B------:R-:W-:Y:S01]  /*7d20*/  BPT.TRAP 0x1 ;  /* 0x000000040000795c */ /* 0x000fe20000300000 */
.L_x_896:
[----:B-1----:R-:W-:Y:S05]  /*7d30*/  @P2 BRA `(.L_x_894) ;  /* 0x0000000000082947 */ /* 0x002fea0003800000 */
[----:B------:R-:W1:Y:S02]  /*7d40*/  SYNCS.PHASECHK.TRANS64.TRYWAIT P2, [UR6+0x16850], R0 ;  /* 0x01685000ff0075a7 */ /* 0x000e640008040146 */
[----:B-1----:R-:W-:Y:S05]  /*7d50*/  @!P2 BRA `(.L_x_897) ;  /* 0x000000ac00dca947 */ /* 0x002fea0003800000 */
.L_x_894:
[----:B------:R-:W-:Y:S01]  /*7d60*/  UIADD3 UR6, UR45, 0x400, URZ ;  /* 0x000004002d067890 */ /* 0x000fe2000fffe03f */
[----:B------:R-:W-:Y:S01]  /*7d70*/  WARPGROUP.ARRIVE ;  /* 0x00000000000079c5 */ /* 0x000fe20000000000 */
[----:B------:R-:W-:Y:S01]  /*7d80*/  UMOV UR7, 0x40000040 ;  /* 0x4000004000077882 */ /* 0x000fe20000000000 */
[----:B01----:R-:W-:Y:S01]  /*7d90*/  FMNMX.FTZ R0, R24, R9, !PT ;  /* 0x0000000918007209 */ /* 0x003fe20007810000 */
[----:B------:R-:W-:-:S03]  /*7da0*/  USHF.R.U32.HI UR6, URZ, 0x4, UR6 ;  /* 0x000000043f067899 */ /* 0x000fc60008011606 */
[----:B------:R-:W0:Y:S01]  /*7db0*/  S2R R153, SR_TID.X ;  /* 0x0000000000997919 */ /* 0x000e220000002100 */
[----:B------:R-:W-:Y:S01]  /*7dc0*/  UMOV UR24, UR38 ;  /* 0x0000002600187c82 */ /* 0x000fe20008000000 */
[----:B------:R-:W-:Y:S01]  /*7dd0*/  FMNMX.FTZ R11, R25, R0, !PT ;  /* 0x00000000190b7209 */ /* 0x000fe20007810000 */
[----:B------:R-:W-:-:S03]  /*7de0*/  ULOP3.LUT UR6, UR6, 0x3fff, URZ, 0xc0, !UPT ;  /* 0x00003fff06067892 */ /* 0x000fc6000f8ec03f */
        /* <DEDUP_REMOVED lines=11> */
[----:B------:R-:W-:Y:S02]  /*7ea0*/  FMNMX.FTZ R0, R40, R11, !PT ;  /* 0x0000000b28007209 */ /* 0x000fe40007810000 */
[----:B0-----:R-:W-:Y:S02]  /*7eb0*/  SHF.R.U32.HI R152, RZ, 0x7, R153 ;  /* 0x00000007ff987819 */ /* 0x001fe40000011699 */
[----:B------:R-:W-:Y:S02]  /*7ec0*/  FMNMX.FTZ R11, R41, R0, !PT ;  /* 0x00000000290b7209 */ /* 0x000fe40007810000 */
[----:B------:R-:W-:Y:S02]  /*7ed0*/  ISETP.GE.U32.AND P2, PT, R153, 0x180, PT ;  /* 0x000001809900780c */ /* 0x000fe40003f46070 */
        /* <DEDUP_REMOVED lines=27> */
[----:B------:R-:W0:Y:S02]  /*8090*/  SHFL.BFLY PT, R11, R0, 0x2, 0x1f ;  /* 0x0c401f00000b7f89 */ /* 0x000e2400000e0000 */
[----:B0-----:R-:W-:Y:S02]  /*80a0*/  FMNMX.FTZ R11, R0, R11, !PT ;  /* 0x0000000b000b7209 */ /* 0x001fe40007810000 */
[----:B------:R-:W-:-:S03]  /*80b0*/  FMNMX.FTZ R0, R26, R7, !PT ;  /* 0x000000071a007209 */ /* 0x000fc60007810000 */
[----:B------:R-:W0:Y:S01]  /*80c0*/  SHFL.BFLY PT, R2, R11, 0x1, 0x1f ;  /* 0x0c201f000b027f89 */ /* 0x000e2200000e0000 */
        /* <DEDUP_REMOVED lines=8> */
[----:B0-----:R-:W-:Y:S02]  /*8150*/  FMNMX.FTZ R2, R11, R2, !PT ;  /* 0x000000020b027209 */ /* 0x001fe40007810000 */
        /* <DEDUP_REMOVED lines=13> */
[----:B------:R0:W-:Y:S01]  /*8230*/  MUFU.EX2 R13, R33 ;  /* 0x00000021000d7308 */ /* 0x0001e20000000800 */
        /* <DEDUP_REMOVED lines=16> */
[----:B0-----:R-:W-:Y:S01]  /*8340*/  FMNMX.FTZ R33, R55, R0, !PT ;  /* 0x0000000037217209 */ /* 0x001fe20007810000 */
        /* <DEDUP_REMOVED lines=13> */
[----:B------:R0:W-:Y:S01]  /*8420*/  MUFU.EX2 R33, R49 ;  /* 0x0000003100217308 */ /* 0x0001e20000000800 */
[----:B------:R-:W-:-:S04]  /*8430*/  FMNMX.FTZ R0, R66, R37, !PT ;  /* 0x0000002542007209 */ /* 0x000fc80007810000 */
[----:B------:R-:W-:-:S03]  /*8440*/  FMNMX.FTZ R37, R67, R0, !PT ;  /* 0x0000000043257209 */ /* 0x000fc60007810000 */
[----:B------:R-:W1:Y:S01]  /*8450*/  MUFU.EX2 R148, R148 ;  /* 0x0000009400947308 */ /* 0x000e620000000800 */
[----:B------:R-:W-:Y:S01]  /*8460*/  FMNMX.FTZ R0, R70, R37, !PT ;  /* 0x0000002546007209 */ /* 0x000fe20007810000 */
[--C-:B0-----:R-:W-:Y:S01]  /*8470*/  FFMA.FTZ R49, R65, UR22, -R8.reuse ;  /* 0x0000001641317c23 */ /* 0x101fe20008010808 */
[----:B------:R-:W-:Y:S02]  /*8480*/  FFMA.FTZ R65, R81, UR22, -R8 ;  /* 0x0000001651417c23 */ /* 0x000fe40008010808 */
[----:B------:R-:W-:-:S03]  /*8490*/  FMNMX.FTZ R37, R71, R0, !PT ;  /* 0x0000000047257209 */ /* 0x000fc60007810000 */
[----:B------:R-:W0:Y:S01]  /*84a0*/  MUFU.EX2 R11, R11 ;  /* 0x0000000b000b7308 */ /* 0x000e220000000800 */
[----:B------:R-:W-:-:S04]  /*84b0*/  FMNMX.FTZ R0, R74, R37, !PT ;  /* 0x000000254a007209 */ /* 0x000fc80007810000 */
[----:B------:R-:W-:-:S03]  /*84c0*/  FMNMX.FTZ R37, R75, R0, !PT ;  /* 0x000000004b257209 */ /* 0x000fc60007810000 */
[----:B------:R-:W-:Y:S01]  /*84d0*/  MUFU.EX2 R150, R150 ;  /* 0x0000009600967308 */ /* 0x000fe20000000800 */
[----:B------:R-:W-:Y:S01]  /*84e0*/  FMNMX.FTZ R0, R78, R37, !PT ;  /* 0x000000254e007209 */ /* 0x000fe20007810000 */
[----:B-1----:R-:W-:Y:S01]  /*84f0*/  FFMA.FTZ R6, R9, R6, R148 ;  /* 0x0000000609067223 */ /* 0x002fe20000010094 */
[----:B------:R-:W-:Y:S02]  /*8500*/  WARPGROUP.DEPBAR.LE gsb0, 0x0 ;  /* 0x00008000000079c5 */ /* 0x000fe40000010000 */
[----:B------:R-:W-:Y:S01]  /*8510*/  WARPGROUP.ARRIVE ;  /* 0x00000000000079c5 */ /* 0x000fe20000000000 */
[----:B------:R-:W-:Y:S01]  /*8520*/  FMNMX.FTZ R45, R79, R0, !PT ;  /* 0x000000004f2d7209 */ /* 0x000fe20007810000 */
[--C-:B------:R-:W-:Y:S01]  /*8530*/  FFMA.FTZ R140, R40, UR22, -R8.reuse ;  /* 0x00000016288c7c23 */ /* 0x100fe20008010808 */
[----:B------:R1:W-:Y:S01]  /*8540*/  MUFU.EX2 R37, R57 ;  /* 0x0000003900257308 */ /* 0x0003e20000000800 */
[----:B------:R-:W-:Y:S01]  /*8550*/  FFMA.FTZ R142, R44, UR22, -R8 ;  /* 0x000000162c8e7c23 */ /* 0x000fe20008010808 */
[----:B------:R-:W-:Y:S01]  /*8560*/  FMNMX.FTZ R0, R82, R45, !PT ;  /* 0x0000002d52007209 */ /* 0x000fe20007810000 */
[----:B------:R-:W-:Y:S01]  /*8570*/  HGMMA.64x64x16.F32.BF16 R88, R136, gdesc[UR4].tnspB, R88, gsb0 ;  /* 0x40e0000488587df0 */ /* 0x000fe20008001858 */
[----:B------:R-:W-:Y:S01]  /*8580*/  UIADD3 UR6, UR10, 0x200, URZ ;  /* 0x000002000a067890 */ /* 0x000fe2000fffe03f */
[----:B0-----:R-:W-:Y:S01]  /*8590*/  F2FP.BF16.F32.PACK_AB R148, R11, R148 ;  /* 0x000000940b94723e */ /* 0x001fe200000010ff */
[----:B------:R-:W-:Y:S01]  /*85a0*/  UMOV UR7, 0x40000040 ;  /* 0x4000004000077882 */ /* 0x000fe20000000000 */
[----:B------:R-:W-:Y:S01]  /*85b0*/  FMNMX.FTZ R45, R83, R0, !PT ;  /* 0x00000000532d7209 */ /* 0x000fe20007810000 */
[----:B------:R-:W-:Y:S03]  /*85c0*/  MUFU.EX2 R15, R15 ;  /* 0x0000000f000f7308 */ /* 0x000fe60000000800 */
[----:B------:R-:W-:-:S04]  /*85d0*/  FMNMX.FTZ R0, R86, R45, !PT ;  /* 0x0000002d56007209 */ /* 0x000fc80007810000 */
[----:B------:R-:W-:Y:S01]  /*85e0*/  FMNMX.FTZ R0, R87, R0, !PT ;  /* 0x0000000057007209 */ /* 0x000fe20007810000 */
[----:B------:R0:W-:Y:S04]  /*85f0*/  MUFU.EX2 R45, R61 ;  /* 0x0000003d002d7308 */ /* 0x0001e80000000800 */
[----:B-1----:R-:W1:Y:S04]  /*8600*/  SHFL.BFLY PT, R57, R0, 0x2, 0x1f ;  /* 0x0c401f0000397f89 */ /* 0x002e6800000e0000 */
[----:B------:R-:W-:Y:S01]  /*8610*/  MUFU.EX2 R144, R144 ;  /* 0x0000009000907308 */ /* 0x000fe20000000800 */
[----:B0-----:R-:W-:-:S07]  /*8620*/  FFMA.FTZ R61, R77, UR22, -R8 ;  /* 0x000000164d3d7c23 */ /* 0x001fce0008010808 */
[----:B------:R-:W-:Y:S08]  /*8630*/  MUFU.EX2 R146, R146 ;  /* 0x0000009200927308 */ /* 0x000ff00000000800 */
[----:B------:R-:W-:Y:S01]  /*8640*/  MUFU.EX2 R25, R25 ;  /* 0x0000001900197308 */ /* 0x000fe20000000800 */
[----:B-1----:R-:W-:Y:S01]  /*8650*/  FMNMX.FTZ R28, R0, R57, !PT ;  /* 0x00000039001c7209 */ /* 0x002fe20007810000 */
[----:B------:R-:W-:-:S06]  /*8660*/  FFMA.FTZ R57, R73, UR22, -R8 ;  /* 0x0000001649397c23 */ /* 0x000fcc0008010808 */
[----:B------:R-:W-:Y:S01]  /*8670*/  MUFU.EX2 R140, R140 ;  /* 0x0000008c008c7308 */ /* 0x000fe20000000800 */
[----:B------:R-:W0:Y:S07]  /*8680*/  SHFL.BFLY PT, R69, R28, 0x1, 0x1f ;  /* 0x0c201f001c457f89 */ /* 0x000e2e00000e0000 */
[----:B------:R-:W-:Y:S08]  /*8690*/  MUFU.EX2 R29, R29 ;  /* 0x0000001d001d7308 */ /* 0x000ff00000000800 */
[----:B------:R-:W-:Y:S08]  /*86a0*/  MUFU.EX2 R142, R142 ;  /* 0x0000008e008e7308 */ /* 0x000ff00000000800 */
[----:B------:R-:W-:Y:S01]  /*86b0*/  MUFU.EX2 R41, R41 ;  /* 0x0000002900297308 */ /* 0x000fe20000000800 */
[----:B0-----:R-:W-:-:S05]  /*86c0*/  FMNMX.FTZ R0, R28, R69, !PT ;  /* 0x000000451c007209 */ /* 0x001fca0007810000 */
[----:B------:R-:W-:Y:S02]  /*86d0*/  FMUL.FTZ R32, R0, UR22 ;  /* 0x0000001600207c20 */ /* 0x000fe40008410000 */
[----:B------:R-:W-:Y:S01]  /*86e0*/  MUFU.EX2 R10, R10 ;  /* 0x0000000a000a7308 */ /* 0x000fe20000000800 */
[----:B------:R-:W-:Y:S02]  /*86f0*/  WARPGROUP.DEPBAR.LE gsb0, 0x0 ;  /* 0x00008000000079c5 */ /* 0x000fe40000010000 */
[----:B------:R-:W-:Y:S01]  /*8700*/  WARPGROUP.ARRIVE ;  /* 0x00000000000079c5 */ /* 0x000fe20000000000 */
[--C-:B------:R-:W-:Y:S01]  /*8710*/  FFMA.FTZ R136, R48, UR22, -R8.reuse ;  /* 0x0000001630887c23 */ /* 0x100fe20008010808 */
[----:B------:R-:W-:Y:S01]  /*8720*/  FFMA.FTZ R138, R52, UR22, -R8 ;  /* 0x00000016348a7c23 */ /* 0x000fe20008010808 */
[--C-:B------:R-:W-:Y:S01]  /*8730*/  FFMA.FTZ R149, R26, UR22, -R32.reuse ;  /* 0x000000161a957c23 */ /* 0x100fe20008010820 */
[--C-:B------:R-:W-:Y:S01]  /*8740*/  FFMA.FTZ R26, R27, UR22, -R32.reuse ;  /* 0x000000161b1a7c23 */ /* 0x100fe20008010820 */
[----:B------:R-:W-:Y:S01]  /*8750*/  IMAD.U32 R27, RZ, RZ, UR39 ;  /* 0x00000027ff1b7e24 */ /* 0x000fe2000f8e00ff */
[----:B------:R-:W-:Y:S01]  /*8760*/  HGMMA.64x64x16.F32.BF16 R88, R132, gdesc[UR4].tnspB, R88, gsb0 ;  /* 0x40e0000484587df0 */ /* 0x000fe20008001858 */
[----:B------:R-:W-:Y:S01]  /*8770*/  UIADD3 UR6, UR10, 0x280, URZ ;  /* 0x000002800a067890 */ /* 0x000fe2000fffe03f */
[--C-:B------:R-:W-:Y:S01]  /*8780*/  FFMA.FTZ R151, R30, UR22, -R32.reuse ;  /* 0x000000161e977c23 */ /* 0x100fe20008010820 */
[----:B------:R-:W-:Y:S01]  /*8790*/  UMOV UR7, 0x40000040 ;  /* 0x4000004000077882 */ /* 0x000fe20000000000 */
[----:B------:R-:W-:Y:S01]  /*87a0*/  MUFU.EX2 R149, R149 ;  /* 0x0000009500957308 */ /* 0x000fe20000000800 */
[----:B------:R-:W-:Y:S01]  /*87b0*/  @!P1 LEA R27, R27, UR45, 0x3 ;  /* 0x0000002d1b1b9c11 */ /* 0x000fe2000f8e18ff */
[----:B------:R-:W-:Y:S01]  /*87c0*/  FFMA.FTZ R30, R31, UR22, -R32 ;  /* 0x000000161f1e7c23 */ /* 0x000fe20008010820 */
[----:B------:R-:W-:-:S02]  /*87d0*/  VIADD R31, R152, 0x9 ;  /* 0x00000009981f7836 */ /* 0x000fc40000000000 */
[--C-:B------:R-:W-:Y:S01]  /*87e0*/  FFMA.FTZ R145, R34, UR22, -R32.reuse ;  /* 0x0000001622917c23 */ /* 0x100fe20008010820 */
[--C-:B------:R-:W-:Y:S01]  /*87f0*/  FFMA.FTZ R34, R35, UR22, -R32.reuse ;  /* 0x0000001623227c23 */ /* 0x100fe20008010820 */
[----:B------:R-:W-:Y:S02]  /*8800*/  @!P1 VIADD R27, R27, 0x16840 ;  /* 0x000168401b1b9836 */ /* 0x000fe40000000000 */
[--C-:B------:R-:W-:Y:S01]  /*8810*/  FFMA.FTZ R147, R38, UR22, -R32.reuse ;  /* 0x0000001626937c23 */ /* 0x100fe20008010820 */
[----:B------:R-:W-:Y:S01]  /*8820*/  MUFU.EX2 R26, R26 ;  /* 0x0000001a001a7308 */ /* 0x000fe20000000800 */
[----:B------:R-:W-:Y:S01]  /*8830*/  SEL R31, R31, 0x9, !P2 ;  /* 0x000000091f1f7807 */ /* 0x000fe20005000000 */
[--C-:B------:R-:W-:Y:S01]  /*8840*/  FFMA.FTZ R36, R39, UR22, -R32.reuse ;  /* 0x0000001627247c23 */ /* 0x100fe20008010820 */
[----:B------:R-:W-:Y:S01]  /*8850*/  @!P1 PRMT R27, RZ, 0x654, R27 ;  /* 0x00000654ff1b9816 */ /* 0x000fe2000000001b */
        /* <DEDUP_REMOVED lines=16> */
[----:B------:R-:W-:Y:S01]  /*8960*/  IMAD.U32 R35, RZ, RZ, UR23 ;  /* 0x00000017ff237e24 */ /* 0x000fe2000f8e00ff */
[C---:B------:R-:W-:Y:S01]  /*8970*/  ISETP.GT.AND P2, PT, R3.reuse, UR21, PT ;  /* 0x0000001503007c0c */ /* 0x040fe2000bf44270 */
[----:B------:R-:W-:Y:S01]  /*8980*/  UMOV UR23, UR39 ;  /* 0x0000002700177c82 */ /* 0x000fe20008000000 */
[----:B------:R-:W-:Y:S01]  /*8990*/  VIADD R3, R3, 0xffffffff ;  /* 0xffffffff03037836 */ /* 0x000fe20000000000 */
[----:B------:R-:W-:Y:S01]  /*89a0*/  MUFU.EX2 R145, R145 ;  /* 0x0000009100917308 */ /* 0x000fe20000000800 */
[----:B------:R-:W-:-:S07]  /*89b0*/  @!P1 LEA R35, R35, UR45, 0x3 ;  /* 0x0000002d23239c11 */ /* 0x000fce000f8e18ff */
[----:B------:R-:W-:Y:S08]  /*89c0*/  MUFU.EX2 R34, R34 ;  /* 0x0000002200227308 */ /* 0x000ff00000000800 */
[----:B------:R-:W-:Y:S08]  /*89d0*/  MUFU.EX2 R147, R147 ;  /* 0x0000009300937308 */ /* 0x000ff00000000800 */
[----:B------:R-:W-:Y:S08]  /*89e0*/  MUFU.EX2 R36, R36 ;  /* 0x0000002400247308 */ /* 0x000ff00000000800 */
[----:B------:R-:W-:Y:S08]  /*89f0*/  MUFU.EX2 R141, R141 ;  /* 0x0000008d008d7308 */ /* 0x000ff00000000800 */
[----:B------:R-:W-:Y:S01]  /*8a00*/  MUFU.EX2 R38, R38 ;  /* 0x0000002600267308 */ /* 0x000fe20000000800 */
[----:B------:R-:W-:-:S02]  /*8a10*/  WARPGROUP.DEPBAR.LE gsb0, 0x0 ;  /* 0x00008000000079c5 */ /* 0x000fc40000010000 */
[----:B------:R-:W-:Y:S01]  /*8a20*/  WARPGROUP.ARRIVE ;  /* 0x00000000000079c5 */ /* 0x000fe20000000000 */
[--C-:B------:R-:W-:Y:S01]  /*8a30*/  FFMA.FTZ R132, R56, UR22, -R8.reuse ;  /* 0x0000001638847c23 */ /* 0x100fe20008010808 */
[----:B------:R-:W-:Y:S01]  /*8a40*/  FFMA.FTZ R134, R60, UR22, -R8 ;  /* 0x000000163c867c23 */ /* 0x000fe20008010808 */
[----:B------:R-:W-:Y:S02]  /*8a50*/  FADD.FTZ R8, -R0, R7 ;  /* 0x0000000700087221 */ /* 0x000fe40000010100 */
[----:B------:R-:W-:Y:S01]  /*8a60*/  MUFU.EX2 R143, R143 ;  /* 0x0000008f008f7308 */ /* 0x000fe20000000800 */
[--C-:B------:R-:W-:Y:S01]  /*8a70*/  FFMA.FTZ R133, R58, UR22, -R32.reuse ;  /* 0x000000163a857c23 */ /* 0x100fe20008010820 */
[----:B------:R-:W-:Y:S01]  /*8a80*/  HGMMA.64x64x16.F32.BF16 R88, R128, gdesc[UR4].tnspB, R88, gsb0 ;  /* 0x40e0000480587df0 */ /* 0x000fe20008001858 */
[----:B------:R-:W-:Y:S01]  /*8a90*/  UIADD3 UR6, UR10, 0x300, URZ ;  /* 0x000003000a067890 */ /* 0x000fe2000fffe03f */
[----:B------:R-:W-:Y:S01]  /*8aa0*/  FMUL.FTZ R8, R8, UR22 ;  /* 0x0000001608087c20 */ /* 0x000fe20008410000 */
[----:B------:R-:W-:Y:S01]  /*8ab0*/  UMOV UR7, 0x40000040 ;  /* 0x4000004000077882 */ /* 0x000fe20000000000 */
[----:B------:R-:W-:-:S02]  /*8ac0*/  FFMA.FTZ R135, R62, UR22, -R32 ;  /* 0x000000163e877c23 */ /* 0x000fc40008010820 */
[----:B------:R-:W-:Y:S08]  /*8ad0*/  MUFU.EX2 R40, R40 ;  /* 0x0000002800287308 */ /* 0x000ff00000000800 */
[----:B------:R-:W0:Y:S08]  /*8ae0*/  MUFU.EX2 R8, R8 ;  /* 0x0000000800087308 */ /* 0x000e300000000800 */
[----:B------:R-:W-:Y:S08]  /*8af0*/  MUFU.EX2 R136, R136 ;  /* 0x0000008800887308 */ /* 0x000ff00000000800 */
[----:B------:R-:W1:Y:S01]  /*8b00*/  MUFU.EX2 R137, R137 ;  /* 0x0000008900897308 */ /* 0x000e620000000800 */
[----:B0-----:R-:W-:Y:S01]  /*8b10*/  FFMA.FTZ R5, R8, R5, R149 ;  /* 0x0000000508057223 */ /* 0x001fe20000010095 */
[----:B------:R-:W-:-:S03]  /*8b20*/  F2FP.BF16.F32.PACK_AB R149, R26, R149 ;  /* 0x000000951a95723e */ /* 0x000fc600000010ff */
[----:B------:R-:W-:-:S03]  /*8b30*/  FADD.FTZ R48, R26, R5 ;  /* 0x000000051a307221 */ /* 0x000fc60000010000 */
[----:B------:R-:W0:Y:S01]  /*8b40*/  MUFU.EX2 R42, R42 ;  /* 0x0000002a002a7308 */ /* 0x000e220000000800 */
[----:B------:R-:W-:Y:S01]  /*8b50*/  FADD.FTZ R5, R151, R48 ;  /* 0x0000003097057221 */ /* 0x000fe20000010000 */
[----:B------:R-:W-:-:S03]  /*8b60*/  F2FP.BF16.F32.PACK_AB R151, R30, R151 ;  /* 0x000000971e97723e */ /* 0x000fc600000010ff */
[----:B------:R-:W-:-:S03]  /*8b70*/  FADD.FTZ R48, R30, R5 ;  /* 0x000000051e307221 */ /* 0x000fc60000010000 */
[----:B------:R-:W-:Y:S01]  /*8b80*/  MUFU.EX2 R138, R138 ;  /* 0x0000008a008a7308 */ /* 0x000fe20000000800 */
[----:B------:R-:W-:Y:S01]  /*8b90*/  FADD.FTZ R5, R145, R48 ;  /* 0x0000003091057221 */ /* 0x000fe20000010000 */
[----:B------:R-:W-:Y:S01]  /*8ba0*/  FFMA.FTZ R48, R67, UR22, -R32 ;  /* 0x0000001643307c23 */ /* 0x000fe20008010820 */
[C---:B------:R-:W-:Y:S02]  /*8bb0*/  F2FP.BF16.F32.PACK_AB R145, R34.reuse, R145 ;  /* 0x000000912291723e */ /* 0x040fe400000010ff */
[----:B------:R-:W-:-:S03]  /*8bc0*/  FADD.FTZ R52, R34, R5 ;  /* 0x0000000522347221 */ /* 0x000fc60000010000 */
[----:B------:R-:W2:Y:S01]  /*8bd0*/  MUFU.EX2 R139, R139 ;  /* 0x0000008b008b7308 */ /* 0x000ea20000000800 */
[----:B------:R-:W-:Y:S01]  /*8be0*/  FADD.FTZ R5, R147, R52 ;  /* 0x0000003493057221 */ /* 0x000fe20000010000 */
[----:B------:R-:W-:-:S03]  /*8bf0*/  F2FP.BF16.F32.PACK_AB R147, R36, R147 ;  /* 0x000000932493723e */ /* 0x000fc600000010ff */
[----:B------:R-:W-:-:S03]  /*8c00*/  FADD.FTZ R52, R36, R5 ;  /* 0x0000000524347221 */ /* 0x000fc60000010000 */
[----:B------:R-:W3:Y:S01]  /*8c10*/  MUFU.EX2 R44, R44 ;  /* 0x0000002c002c7308 */ /* 0x000ee20000000800 */
[----:B------:R-:W-:Y:S01]  /*8c20*/  FADD.FTZ R5, R141, R52 ;  /* 0x000000348d057221 */ /* 0x000fe20000010000 */
[----:B------:R-:W-:-:S03]  /*8c30*/  F2FP.BF16.F32.PACK_AB R141, R38, R141 ;  /* 0x0000008d268d723e */ /* 0x000fc600000010ff */
[----:B------:R-:W-:-:S03]  /*8c40*/  FADD.FTZ R52, R38, R5 ;  /* 0x0000000526347221 */ /* 0x000fc60000010000 */
[----:B------:R-:W-:Y:S01]  /*8c50*/  MUFU.EX2 R132, R132 ;  /* 0x0000008400847308 */ /* 0x000fe20000000800 */
[----:B------:R-:W-:Y:S01]  /*8c60*/  FADD.FTZ R5, R143, R52 ;  /* 0x000000348f057221 */ /* 0x000fe20000010000 */
[----:B------:R-:W-:-:S03]  /*8c70*/  F2FP.BF16.F32.PACK_AB R143, R40, R143 ;  /* 0x0000008f288f723e */ /* 0x000fc600000010ff */
[----:B------:R-:W-:Y:S01]  /*8c80*/  FADD.FTZ R52, R40, R5 ;  /* 0x0000000528347221 */ /* 0x000fe20000010000 */
[----:B------:R-:W-:Y:S02]  /*8c90*/  WARPGROUP.DEPBAR.LE gsb0, 0x0 ;  /* 0x00008000000079c5 */ /* 0x000fe40000010000 */
[----:B------:R-:W-:Y:S01]  /*8ca0*/  WARPGROUP.ARRIVE ;  /* 0x00000000000079c5 */ /* 0x000fe20000000000 */
[----:B------:R-:W4:Y:S01]  /*8cb0*/  MUFU.EX2 R133, R133 ;  /* 0x0000008500857308 */ /* 0x000f220000000800 */
[----:B-1----:R-:W-:Y:S01]  /*8cc0*/  FADD.FTZ R5, R137, R52 ;  /* 0x0000003489057221 */ /* 0x002fe20000010000 */
[--C-:B------:R-:W-:Y:S01]  /*8cd0*/  FFMA.FTZ R129, R66, UR22, -R32.reuse ;  /* 0x0000001642817c23 */ /* 0x100fe20008010820 */
[----:B------:R-:W-:Y:S01]  /*8ce0*/  FFMA.FTZ R131, R70, UR22, -R32 ;  /* 0x0000001646837c23 */ /* 0x000fe20008010820 */
[C---:B0-----:R-:W-:Y:S01]  /*8cf0*/  F2FP.BF16.F32.PACK_AB R137, R42.reuse, R137 ;  /* 0x000000892a89723e */ /* 0x041fe200000010ff */
[----:B------:R-:W-:Y:S01]  /*8d00*/  HGMMA.64x64x16.F32.BF16 R88, R124, gdesc[UR4].tnspB, R88, gsb0 ;  /* 0x40e000047c587df0 */ /* 0x000fe20008001858 */
[----:B------:R-:W-:Y:S01]  /*8d10*/  UIADD3 UR6, UR10, 0x380, URZ ;  /* 0x000003800a067890 */ /* 0x000fe2000fffe03f */
[----:B------:R-:W-:Y:S01]  /*8d20*/  FADD.FTZ R52, R42, R5 ;  /* 0x000000052a347221 */ /* 0x000fe20000010000 */
[----:B------:R-:W-:Y:S01]  /*8d30*/  UMOV UR7, 0x40000040 ;  /* 0x4000004000077882 */ /* 0x000fe20000000000 */
[----:B------:R-:W0:Y:S02]  /*8d40*/  MUFU.EX2 R46, R46 ;  /* 0x0000002e002e7308 */ /* 0x000e240000000800 */
[----:B--2---:R-:W-:Y:S01]  /*8d50*/  FADD.FTZ R5, R139, R52 ;  /* 0x000000348b057221 */ /* 0x004fe20000010000 */
[----:B---3--:R-:W-:-:S03]  /*8d60*/  F2FP.BF16.F32.PACK_AB R139, R44, R139 ;  /* 0x0000008b2c8b723e */ /* 0x008fc600000010ff */
[----:B------:R-:W-:Y:S02]  /*8d70*/  FADD.FTZ R30, R44, R5 ;  /* 0x000000052c1e7221 */ /* 0x000fe40000010000 */
[----:B------:R-:W-:Y:S02]  /*8d80*/  MUFU.EX2 R134, R134 ;  /* 0x0000008600867308 */ /* 0x000fe40000000800 */
[----:B----4-:R-:W-:-:S06]  /*8d90*/  FADD.FTZ R5, R133, R30 ;  /* 0x0000001e85057221 */ /* 0x010fcc0000010000 */
[----:B------:R-:W1:Y:S01]  /*8da0*/  MUFU.EX2 R135, R135 ;  /* 0x0000008700877308 */ /* 0x000e620000000800 */
[C---:B0-----:R-:W-:Y:S01]  /*8db0*/  FADD.FTZ R30, R46.reuse, R5 ;  /* 0x000000052e1e7221 */ /* 0x041fe20000010000 */
[----:B------:R-:W-:-:S06]  /*8dc0*/  F2FP.BF16.F32.PACK_AB R133, R46, R133 ;  /* 0x000000852e85723e */ /* 0x000fcc00000010ff */
[----:B------:R-:W-:Y:S08]  /*8dd0*/  MUFU.EX2 R129, R129 ;  /* 0x0000008100817308 */ /* 0x000ff00000000800 */
[----:B------:R-:W0:Y:S01]  /*8de0*/  MUFU.EX2 R49, R49 ;  /* 0x0000003100317308 */ /* 0x000e220000000800 */
[----:B-1----:R-:W-:-:S07]  /*8df0*/  FADD.FTZ R5, R135, R30 ;  /* 0x0000001e87057221 */ /* 0x002fce0000010000 */
[----:B------:R-:W-:Y:S08]  /*8e00*/  MUFU.EX2 R48, R48 ;  /* 0x0000003000307308 */ /* 0x000ff00000000800 */
[----:B------:R-:W-:Y:S01]  /*8e10*/  MUFU.EX2 R12, R12 ;  /* 0x0000000c000c7308 */ /* 0x000fe20000000800 */
[----:B0-----:R-:W-:-:S07]  /*8e20*/  F2FP.BF16.F32.PACK_AB R128, R49, R10 ;  /* 0x0000000a3180723e */ /* 0x001fce00000010ff */
[----:B------:R-:W-:Y:S08]  /*8e30*/  MUFU.EX2 R131, R131 ;  /* 0x0000008300837308 */ /* 0x000ff00000000800 */
[----:B------:R-:W0:Y:S08]  /*8e40*/  MUFU.EX2 R53, R53 ;  /* 0x0000003500357308 */ /* 0x000e300000000800 */
[----:B------:R-:W-:Y:S01]  /*8e50*/  MUFU.EX2 R14, R14 ;  /* 0x0000000e000e7308 */ /* 0x000fe20000000800 */
[----:B------:R-:W-:-:S02]  /*8e60*/  WARPGROUP.DEPBAR.LE gsb0, 0x0 ;  /* 0x00008000000079c5 */ /* 0x000fc40000010000 */
[----:B------:R-:W-:Y:S01]  /*8e70*/  WARPGROUP.ARRIVE ;  /* 0x00000000000079c5 */ /* 0x000fe20000000000 */
[--C-:B------:R-:W-:Y:S01]  /*8e80*/  FFMA.FTZ R125, R74, UR22, -R32.reuse ;  /* 0x000000164a7d7c23 */ /* 0x100fe20008010820 */
[----:B------:R-:W-:-:S03]  /*8e90*/  FFMA.FTZ R127, R78, UR22, -R32 ;  /* 0x000000164e7f7c23 */ /* 0x000fc60008010820 */
[----:B------:R-:W1:Y:S01]  /*8ea0*/  MUFU.EX2 R57, R57 ;  /* 0x0000003900397308 */ /* 0x000e620000000800 */
[----:B0-----:R-:W-:Y:S01]  /*8eb0*/  F2FP.BF16.F32.PACK_AB R130, R53, R12 ;  /* 0x0000000c3582723e */ /* 0x001fe200000010ff */
[----:B------:R-:W-:Y:S06]  /*8ec0*/  HGMMA.64x64x16.F32.BF16 R88, R120, gdesc[UR4].tnspB, R88, gsb0 ;  /* 0x40e0000478587df0 */ /* 0x000fec0008001858 */
[----:B------:R-:W-:Y:S08]  /*8ed0*/  MUFU.EX2 R125, R125 ;  /* 0x0000007d007d7308 */ /* 0x000ff00000000800 */
[----:B------:R-:W-:Y:S01]  /*8ee0*/  MUFU.EX2 R20, R20 ;  /* 0x0000001400147308 */ /* 0x000fe20000000800 */
[----:B-1----:R-:W-:-:S07]  /*8ef0*/  F2FP.BF16.F32.PACK_AB R124, R57, R14 ;  /* 0x0000000e397c723e */ /* 0x002fce00000010ff */
[----:B------:R-:W-:Y:S08]  /*8f00*/  MUFU.EX2 R127, R127 ;  /* 0x0000007f007f7308 */ /* 0x000ff00000000800 */
[----:B------:R-:W0:Y:S08]  /*8f10*/  MUFU.EX2 R61, R61 ;  /* 0x0000003d003d7308 */ /* 0x000e300000000800 */
[----:B------:R-:W-:Y:S08]  /*8f20*/  MUFU.EX2 R79, R79 ;  /* 0x0000004f004f7308 */ /* 0x000ff00000000800 */
[----:B------:R-:W-:Y:S01]  /*8f30*/  MUFU.EX2 R24, R24 ;  /* 0x0000001800187308 */ /* 0x000fe20000000800 */
[----:B0-----:R-:W-:-:S07]  /*8f40*/  F2FP.BF16.F32.PACK_AB R126, R61, R20 ;  /* 0x000000143d7e723e */ /* 0x001fce00000010ff */
[----:B------:R-:W-:Y:S08]  /*8f50*/  MUFU.EX2 R65, R65 ;  /* 0x0000004100417308 */ /* 0x000ff00000000800 */
[----:B------:R-:W-:Y:S08]  /*8f60*/  MUFU.EX2 R83, R83 ;  /* 0x0000005300537308 */ /* 0x000ff00000000800 */
[----:B------:R-:W-:Y:S01]  /*8f70*/  MUFU.EX2 R28, R84 ;  /* 0x00000054001c7308 */ /* 0x000fe20000000800 */
[----:B------:R-:W-:-:S02]  /*8f80*/  WARPGROUP.DEPBAR.LE gsb0, 0x0 ;  /* 0x00008000000079c5 */ /* 0x000fc40000010000 */
[----:B------:R0:W-:Y:S06]  /*8f90*/  BAR.ARV R31, 0x100 ;  /* 0x0004001f0000751d */ /* 0x0001ec0000002000 */
[----:B------:R1:W-:Y:S01]  /*8fa0*/  @!P1 SYNCS.ARRIVE.TRANS64.RED.A1T0 RZ, [R27+URZ], RZ ;  /* 0x000000ff1bff99a7 */ /* 0x0003e2000810043f */
[----:B------:R-:W-:Y:S01]  /*8fb0*/  MUFU.EX2 R121, R82 ;  /* 0x0000005200797308 */ /* 0x000fe20000000800 */
[----:B0-----:R-:W-:Y:S02]  /*8fc0*/  @!P1 VIADD R31, R35, 0x16860 ;  /* 0x00016860231f9836 */ /* 0x001fe40000000000 */
[-C--:B------:R-:W-:Y:S01]  /*8fd0*/  FMUL.FTZ R88, R88, R9.reuse ;  /* 0x0000000958587220 */ /* 0x080fe20000410000 */
[-C--:B------:R-:W-:Y:S01]  /*8fe0*/  FMUL.FTZ R89, R89, R9.reuse ;  /* 0x0000000959597220 */ /* 0x080fe20000410000 */
[-C--:B------:R-:W-:Y:S01]  /*8ff0*/  FMUL.FTZ R92, R92, R9.reuse ;  /* 0x000000095c5c7220 */ /* 0x080fe20000410000 */
[-C--:B------:R-:W-:Y:S01]  /*9000*/  FMUL.FTZ R93, R93, R9.reuse ;  /* 0x000000095d5d7220 */ /* 0x080fe20000410000 */
[----:B------:R-:W-:Y:S01]  /*9010*/  @!P1 PRMT R31, RZ, 0x654, R31 ;  /* 0x00000654ff1f9816 */ /* 0x000fe2000000001f */
[----:B-1----:R-:W-:Y:S01]  /*9020*/  FADD.FTZ R27, R11, R6 ;  /* 0x000000060b1b7221 */ /* 0x002fe20000010000 */
[----:B------:R-:W-:Y:S01]  /*9030*/  FFMA.FTZ R6, R63, UR22, -R32 ;  /* 0x000000163f067c23 */ /* 0x000fe20008010820 */
[----:B------:R-:W-:Y:S01]  /*9040*/  MUFU.EX2 R123, R86 ;  /* 0x00000056007b7308 */ /* 0x000fe20000000800 */
[----:B------:R0:W-:Y:S01]  /*9050*/  @!P1 SYNCS.ARRIVE.TRANS64.RED.A1T0 RZ, [R31+URZ], RZ ;  /* 0x000000ff1fff99a7 */ /* 0x0001e2000810043f */
[----:B------:R-:W-:Y:S01]  /*9060*/  FADD.FTZ R50, R150, R27 ;  /* 0x0000001b96327221 */ /* 0x000fe20000010000 */
[-C--:B------:R-:W-:Y:S01]  /*9070*/  FMUL.FTZ R96, R96, R9.reuse ;  /* 0x0000000960607220 */ /* 0x080fe20000410000 */
[-C--:B------:R-:W-:Y:S01]  /*9080*/  FMUL.FTZ R97, R97, R9.reuse ;  /* 0x0000000961617220 */ /* 0x080fe20000410000 */
[-C--:B------:R-:W-:Y:S01]  /*9090*/  FMUL.FTZ R100, R100, R9.reuse ;  /* 0x0000000964647220 */ /* 0x080fe20000410000 */
[----:B------:R-:W-:Y:S01]  /*90a0*/  FADD.FTZ R27, R15, R50 ;  /* 0x000000320f1b7221 */ /* 0x000fe20000010000 */
[-C--:B------:R-:W-:Y:S01]  /*90b0*/  FMUL.FTZ R101, R101, R9.reuse ;  /* 0x0000000965657220 */ /* 0x080fe20000410000 */
[----:B------:R-:W1:Y:S01]  /*90c0*/  MUFU.EX2 R6, R6 ;  /* 0x0000000600067308 */ /* 0x000e620000000800 */
[-C--:B------:R-:W-:Y:S01]  /*90d0*/  FMUL.FTZ R104, R104, R9.reuse ;  /* 0x0000000968687220 */ /* 0x080fe20000410000 */
[----:B------:R-:W-:Y:S01]  /*90e0*/  FADD.FTZ R50, R144, R27 ;  /* 0x0000001b90327221 */ /* 0x000fe20000010000 */
[-C--:B------:R-:W-:Y:S01]  /*90f0*/  FMUL.FTZ R105, R105, R9.reuse ;  /* 0x0000000969697220 */ /* 0x080fe20000410000 */
[-C--:B------:R-:W-:Y:S01]  /*9100*/  FMUL.FTZ R108, R108, R9.reuse ;  /* 0x000000096c6c7220 */ /* 0x080fe20000410000 */
[-C--:B------:R-:W-:Y:S01]  /*9110*/  FMUL.FTZ R109, R109, R9.reuse ;  /* 0x000000096d6d7220 */ /* 0x080fe20000410000 */
[----:B------:R-:W-:Y:S01]  /*9120*/  FADD.FTZ R27, R13, R50 ;  /* 0x000000320d1b7221 */ /* 0x000fe20000010000 */
[--C-:B------:R-:W-:Y:S01]  /*9130*/  FFMA.FTZ R50, R71, UR22, -R32.reuse ;  /* 0x0000001647327c23 */ /* 0x100fe20008010820 */
[----:B------:R-:W-:Y:S01]  /*9140*/  FFMA.FTZ R32, R87, UR22, -R32 ;  /* 0x0000001657207c23 */ /* 0x000fe20008010820 */
[----:B------:R-:W2:Y:S01]  /*9150*/  MUFU.EX2 R7, R85 ;  /* 0x0000005500077308 */ /* 0x000ea20000000800 */
[----:B------:R-:W-:Y:S01]  /*9160*/  FADD.FTZ R54, R146, R27 ;  /* 0x0000001b92367221 */ /* 0x000fe20000010000 */
[-C--:B------:R-:W-:Y:S01]  /*9170*/  FMUL.FTZ R112, R112, R9.reuse ;  /* 0x0000000970707220 */ /* 0x080fe20000410000 */
[-C--:B------:R-:W-:Y:S01]  /*9180*/  FMUL.FTZ R113, R113, R9.reuse ;  /* 0x0000000971717220 */ /* 0x080fe20000410000 */
[-C--:B------:R-:W-:Y:S01]  /*9190*/  FMUL.FTZ R116, R116, R9.reuse ;  /* 0x0000000974747220 */ /* 0x080fe20000410000 */
[----:B------:R-:W-:Y:S01]  /*91a0*/  FADD.FTZ R27, R25, R54 ;  /* 0x00000036191b7221 */ /* 0x000fe20000010000 */
[----:B------:R-:W-:Y:S01]  /*91b0*/  FMUL.FTZ R117, R117, R9 ;  /* 0x0000000975757220 */ /* 0x000fe20000410000 */
[----:B------:R-:W-:Y:S01]  /*91c0*/  F2FP.BF16.F32.PACK_AB R150, R15, R150 ;  /* 0x000000960f96723e */ /* 0x000fe200000010ff */
[----:B------:R-:W3:Y:S01]  /*91d0*/  MUFU.EX2 R50, R50 ;  /* 0x0000003200327308 */ /* 0x000ee20000000800 */
[----:B------:R-:W-:Y:S01]  /*91e0*/  FADD.FTZ R54, R140, R27 ;  /* 0x0000001b8c367221 */ /* 0x000fe20000010000 */
[C---:B-1----:R-:W-:Y:S01]  /*91f0*/  FADD.FTZ R30, R6.reuse, R5 ;  /* 0x00000005061e7221 */ /* 0x042fe20000010000 */
[----:B------:R-:W-:Y:S01]  /*9200*/  F2FP.BF16.F32.PACK_AB R135, R6, R135 ;  /* 0x000000870687723e */ /* 0x000fe200000010ff */
[----:B------:R-:W-:Y:S01]  /*9210*/  FMUL.FTZ R90, R90, R8 ;  /* 0x000000085a5a7220 */ /* 0x000fe20000410000 */
[----:B------:R-:W-:Y:S01]  /*9220*/  FADD.FTZ R27, R29, R54 ;  /* 0x000000361d1b7221 */ /* 0x000fe20000010000 */
[----:B------:R-:W-:Y:S01]  /*9230*/  FADD.FTZ R5, R129, R30 ;  /* 0x0000001e81057221 */ /* 0x000fe20000010000 */
[----:B------:R-:W-:Y:S01]  /*9240*/  F2FP.BF16.F32.PACK_AB R144, R13, R144 ;  /* 0x000000900d90723e */ /* 0x000fe200000010ff */
[----:B------:R-:W-:Y:S01]  /*9250*/  MUFU.EX2 R32, R32 ;  /* 0x0000002000207308 */ /* 0x000fe20000000800 */
[----:B------:R-:W-:Y:S01]  /*9260*/  FADD.FTZ R54, R142, R27 ;  /* 0x0000001b8e367221 */ /* 0x000fe20000010000 */
[----:B------:R-:W-:Y:S01]  /*9270*/  FADD.FTZ R30, R48, R5 ;  /* 0x00000005301e7221 */ /* 0x000fe20000010000 */
[----:B--2---:R-:W-:Y:S01]  /*9280*/  F2FP.BF16.F32.PACK_AB R122, R7, R28 ;  /* 0x0000001c077a723e */ /* 0x004fe200000010ff */
[----:B------:R-:W-:Y:S01]  /*9290*/  FMUL.FTZ R91, R91, R8 ;  /* 0x000000085b5b7220 */ /* 0x000fe20000410000 */
[----:B------:R-:W-:Y:S01]  /*92a0*/  FADD.FTZ R27, R21, R54 ;  /* 0x00000036151b7221 */ /* 0x000fe20000010000 */
[----:B------:R-:W-:Y:S01]  /*92b0*/  FADD.FTZ R5, R131, R30 ;  /* 0x0000001e83057221 */ /* 0x000fe20000010000 */
[----:B------:R-:W-:Y:S01]  /*92c0*/  F2FP.BF16.F32.PACK_AB R146, R25, R146 ;  /* 0x000000921992723e */ /* 0x000fe200000010ff */
[----:B------:R-:W-:Y:S01]  /*92d0*/  FMUL.FTZ R94, R94, R8 ;  /* 0x000000085e5e7220 */ /* 0x000fe20000410000 */
[----:B------:R-:W-:Y:S01]  /*92e0*/  FADD.FTZ R54, R136, R27 ;  /* 0x0000001b88367221 */ /* 0x000fe20000010000 */
[----:B---3--:R-:W-:Y:S01]  /*92f0*/  FADD.FTZ R30, R50, R5 ;  /* 0x00000005321e7221 */ /* 0x008fe20000010000 */
[----:B------:R-:W-:Y:S01]  /*9300*/  F2FP.BF16.F32.PACK_AB R140, R29, R140 ;  /* 0x0000008c1d8c723e */ /* 0x000fe200000010ff */
[----:B------:R-:W-:Y:S01]  /*9310*/  FMUL.FTZ R95, R95, R8 ;  /* 0x000000085f5f7220 */ /* 0x000fe20000410000 */
[----:B------:R-:W-:Y:S01]  /*9320*/  FADD.FTZ R11, R33, R54 ;  /* 0x00000036210b7221 */ /* 0x000fe20000010000 */
[----:B------:R-:W-:Y:S01]  /*9330*/  FADD.FTZ R5, R125, R30 ;  /* 0x0000001e7d057221 */ /* 0x000fe20000010000 */
[----:B------:R-:W-:Y:S01]  /*9340*/  F2FP.BF16.F32.PACK_AB R142, R21, R142 ;  /* 0x0000008e158e723e */ /* 0x000fe200000010ff */
[----:B------:R-:W-:Y:S01]  /*9350*/  FMUL.FTZ R98, R98, R8 ;  /* 0x0000000862627220 */ /* 0x000fe20000410000 */
[----:B------:R-:W-:Y:S01]  /*9360*/  FADD.FTZ R26, R138, R11 ;  /* 0x0000000b8a1a7221 */ /* 0x000fe20000010000 */
[----:B------:R-:W-:Y:S01]  /*9370*/  F2FP.BF16.F32.PACK_AB R136, R33, R136 ;  /* 0x000000882188723e */ /* 0x000fe200000010ff */
[----:B------:R-:W-:Y:S01]  /*9380*/  FMUL.FTZ R99, R99, R8 ;  /* 0x0000000863637220 */ /* 0x000fe20000410000 */
[C---:B------:R-:W-:Y:S01]  /*9390*/  F2FP.BF16.F32.PACK_AB R138, R41.reuse, R138 ;  /* 0x0000008a298a723e */ /* 0x040fe200000010ff */
[----:B------:R-:W-:Y:S01]  /*93a0*/  FADD.FTZ R11, R41, R26 ;  /* 0x0000001a290b7221 */ /* 0x000fe20000010000 */
[----:B------:R-:W-:Y:S01]  /*93b0*/  F2FP.BF16.F32.PACK_AB R129, R48, R129 ;  /* 0x000000813081723e */ /* 0x000fe200000010ff */
[----:B------:R-:W1:Y:S01]  /*93c0*/  MUFU.EX2 R26, R75 ;  /* 0x0000004b001a7308 */ /* 0x000e620000000800 */
[----:B------:R-:W-:Y:S01]  /*93d0*/  F2FP.BF16.F32.PACK_AB R131, R50, R131 ;  /* 0x000000833283723e */ /* 0x000fe200000010ff */
[----:B------:R-:W-:Y:S01]  /*93e0*/  FADD.FTZ R34, R132, R11 ;  /* 0x0000000b84227221 */ /* 0x000fe20000010000 */
[----:B------:R-:W-:Y:S01]  /*93f0*/  F2FP.BF16.F32.PACK_AB R132, R37, R132 ;  /* 0x000000842584723e */ /* 0x000fe200000010ff */
[----:B------:R-:W-:Y:S01]  /*9400*/  FMUL.FTZ R102, R102, R8 ;  /* 0x0000000866667220 */ /* 0x000fe20000410000 */
[----:B------:R-:W-:Y:S01]  /*9410*/  F2FP.BF16.F32.PACK_AB R120, R65, R24 ;  /* 0x000000184178723e */ /* 0x000fe200000010ff */
[----:B------:R-:W-:Y:S01]  /*9420*/  FADD.FTZ R11, R37, R34 ;  /* 0x00000022250b7221 */ /* 0x000fe20000010000 */
[-C--:B------:R-:W-:Y:S01]  /*9430*/  FMUL.FTZ R103, R103, R8.reuse ;  /* 0x0000000867677220 */ /* 0x080fe20000410000 */
[-C--:B------:R-:W-:Y:S01]  /*9440*/  FMUL.FTZ R106, R106, R8.reuse ;  /* 0x000000086a6a7220 */ /* 0x080fe20000410000 */
[----:B------:R-:W-:Y:S01]  /*9450*/  FMUL.FTZ R107, R107, R8 ;  /* 0x000000086b6b7220 */ /* 0x000fe20000410000 */
[----:B------:R-:W-:Y:S01]  /*9460*/  FADD.FTZ R34, R134, R11 ;  /* 0x0000000b86227221 */ /* 0x000fe20000010000 */
[----:B------:R-:W-:Y:S01]  /*9470*/  F2FP.BF16.F32.PACK_AB R134, R45, R134 ;  /* 0x000000862d86723e */ /* 0x000fe200000010ff */
[-C--:B------:R-:W-:Y:S01]  /*9480*/  FMUL.FTZ R110, R110, R8.reuse ;  /* 0x000000086e6e7220 */ /* 0x080fe20000410000 */
[-C--:B------:R-:W-:Y:S01]  /*9490*/  FMUL.FTZ R111, R111, R8.reuse ;  /* 0x000000086f6f7220 */ /* 0x080fe20000410000 */
[----:B------:R-:W-:Y:S01]  /*94a0*/  FADD.FTZ R11, R45, R34 ;  /* 0x000000222d0b7221 */ /* 0x000fe20000010000 */
[-C--:B------:R-:W-:Y:S01]  /*94b0*/  FMUL.FTZ R114, R114, R8.reuse ;  /* 0x0000000872727220 */ /* 0x080fe20000410000 */
[-C--:B------:R-:W-:Y:S01]  /*94c0*/  FMUL.FTZ R115, R115, R8.reuse ;  /* 0x0000000873737220 */ /* 0x080fe20000410000 */
[----:B-1----:R-:W-:Y:S01]  /*94d0*/  FADD.FTZ R6, R26, R5 ;  /* 0x000000051a067221 */ /* 0x002fe20000010000 */
[----:B------:R-:W-:Y:S01]  /*94e0*/  FADD.FTZ R34, R10, R11 ;  /* 0x0000000b0a227221 */ /* 0x000fe20000010000 */
[----:B------:R-:W-:Y:S01]  /*94f0*/  F2FP.BF16.F32.PACK_AB R125, R26, R125 ;  /* 0x0000007d1a7d723e */ /* 0x000fe200000010ff */
[-C--:B------:R-:W-:Y:S01]  /*9500*/  FMUL.FTZ R118, R118, R8.reuse ;  /* 0x0000000876767220 */ /* 0x080fe20000410000 */
[----:B------:R-:W-:Y:S01]  /*9510*/  FADD.FTZ R6, R127, R6 ;  /* 0x000000067f067221 */ /* 0x000fe20000010000 */
[----:B------:R-:W-:Y:S01]  /*9520*/  FADD.FTZ R11, R49, R34 ;  /* 0x00000022310b7221 */ /* 0x000fe20000010000 */
[----:B------:R-:W-:Y:S01]  /*9530*/  F2FP.BF16.F32.PACK_AB R127, R79, R127 ;  /* 0x0000007f4f7f723e */ /* 0x000fe200000010ff */
[----:B------:R-:W-:Y:S01]  /*9540*/  FMUL.FTZ R119, R119, R8 ;  /* 0x0000000877777220 */ /* 0x000fe20000410000 */
[----:B------:R-:W-:Y:S01]  /*9550*/  FADD.FTZ R6, R79, R6 ;  /* 0x000000064f067221 */ /* 0x000fe20000010000 */
[----:B------:R-:W-:Y:S01]  /*9560*/  FADD.FTZ R34, R12, R11 ;  /* 0x0000000b0c227221 */ /* 0x000fe20000010000 */
[----:B------:R-:W-:-:S02]  /*9570*/  IMAD.MOV.U32 R9, RZ, RZ, R2 ;  /* 0x000000ffff097224 */ /* 0x000fc400078e0002 */
[----:B------:R-:W-:Y:S01]  /*9580*/  FADD.FTZ R6, R121, R6 ;  /* 0x0000000679067221 */ /* 0x000fe20000010000 */
[----:B------:R-:W-:Y:S01]  /*9590*/  FADD.FTZ R11, R53, R34 ;  /* 0x00000022350b7221 */ /* 0x000fe20000010000 */
[C---:B------:R-:W-:Y:S02]  /*95a0*/  F2FP.BF16.F32.PACK_AB R121, R83.reuse, R121 ;  /* 0x000000795379723e */ /* 0x040fe400000010ff */
[----:B------:R-:W-:Y:S01]  /*95b0*/  FADD.FTZ R6, R83, R6 ;  /* 0x0000000653067221 */ /* 0x000fe20000010000 */
[----:B------:R-:W-:-:S04]  /*95c0*/  FADD.FTZ R34, R14, R11 ;  /* 0x0000000b0e227221 */ /* 0x000fc80000010000 */
[----:B------:R-:W-:-:S04]  /*95d0*/  FADD.FTZ R11, R57, R34 ;  /* 0x00000022390b7221 */ /* 0x000fc80000010000 */
[----:B------:R-:W-:-:S04]  /*95e0*/  FADD.FTZ R10, R20, R11 ;  /* 0x0000000b140a7221 */ /* 0x000fc80000010000 */
[----:B------:R-:W-:-:S04]  /*95f0*/  FADD.FTZ R5, R61, R10 ;  /* 0x0000000a3d057221 */ /* 0x000fc80000010000 */
[----:B------:R-:W-:-:S04]  /*9600*/  FADD.FTZ R10, R24, R5 ;  /* 0x00000005180a7221 */ /* 0x000fc80000010000 */
[----:B------:R-:W-:-:S04]  /*9610*/  FADD.FTZ R5, R65, R10 ;  /* 0x0000000a41057221 */ /* 0x000fc80000010000 */
[----:B------:R-:W-:Y:S01]  /*9620*/  FADD.FTZ R10, R28, R5 ;  /* 0x000000051c0a7221 */ /* 0x000fe20000010000 */
[----:B------:R-:W-:Y:S01]  /*9630*/  FADD.FTZ R5, R123, R6 ;  /* 0x000000067b057221 */ /* 0x000fe20000010000 */
[C---:B------:R-:W-:Y:S02]  /*9640*/  F2FP.BF16.F32.PACK_AB R123, R32.reuse, R123 ;  /* 0x0000007b207b723e */ /* 0x040fe400000010ff */
[----:B------:R-:W-:Y:S01]  /*9650*/  FADD.FTZ R6, R7, R10 ;  /* 0x0000000a07067221 */ /* 0x000fe20000010000 */
[----:B------:R-:W-:Y:S01]  /*9660*/  FADD.FTZ R5, R32, R5 ;  /* 0x0000000520057221 */ /* 0x000fe20000010000 */
[----:B------:R-:W-:Y:S01]  /*9670*/  IMAD.MOV.U32 R7, RZ, RZ, R0 ;  /* 0x000000ffff077224 */ /* 0x000fe200078e0000 */
[----:B0-----:R-:W-:Y:S06]  /*9680*/  @P2 BRA `(.L_x_898) ;  /* 0xffffffe000dc2947 */ /* 0x001fec000383ffff */
.L_x_889:
[----:B------:R-:W-:-:S13]  /*9690*/  ISETP.GE.AND P2, PT, R3, UR43, PT ;  /* 0x0000002b03007c0c */ /* 0x000fda000bf46270 */
[----:B------:R-:W-:Y:S05]  /*96a0*/  @!P2 BRA `(.L_x_899) ;  /* 0x0000002c0058a947 */ /* 0x000fea0003800000 */
[----:B------:R-:W-:Y:S01]  /*96b0*/  IMAD.IADD R11, R17, 0x1, -R18 ;  /* 0x00000001110b7824 */ /* 0x000fe200078e0a12 */
[----:B------:R-:W-:Y:S01]  /*96c0*/  UMOV UR26, UR38 ;  /* 0x00000026001a7c82 */ /* 0x000fe20008000000 */
[----:B------:R-:W-:Y:S01]  /*96d0*/  IMAD.MOV.U32 R7, RZ, RZ, R0 ;  /* 0x000000ffff077224 */ /* 0x000fe200078e0000 */
[----:B------:R-:W-:Y:S01]  /*96e0*/  UMOV UR21, UR39 ;  /* 0x0000002700157c82 */ /* 0x000fe20008000000 */
[----:B------:R-:W-:Y:S01]  /*96f0*/  IMAD.IADD R9, R4, 0x1, R11 ;  /* 0x0000000104097824 */ /* 0x000fe200078e020b */
[----:B------:R-:W-:Y:S01]  /*9700*/  IADD3 R11, R11, 0x8, R4 ;  /* 0x000000080b0b7810 */ /* 0x000fe20007ffe004 */
[----:B------:R-:W-:Y:S01]  /*9710*/  IMAD.MOV.U32 R8, RZ, RZ, R2 ;  /* 0x000000ffff087224 */ /* 0x000fe200078e0002 */
[----:B------:R-:W-:Y:S01]  /*9720*/  ULDC UR24, c[0x0][0x9e4] ;  /* 0x0002790000187ab9 */ /* 0x000fe20000000800 */
[----:B------:R-:W-:Y:S01]  /*9730*/  ULDC UR23, c[0x0][0x9dc] ;  /* 0x0002770000177ab9 */ /* 0x000fe20000000800 */
[----:B------:R-:W-:Y:S01]  /*9740*/  LOP3.LUT R13, RZ, R9, RZ, 0x33, !PT ;  /* 0x00000009ff0d7212 */ /* 0x000fe200078e33ff */
[----:B------:R-:W-:Y:S01]  /*9750*/  ULDC UR22, c[0x0][0x988] ;  /* 0x0002620000167ab9 */ /* 0x000fe20000000800 */
[----:B------:R-:W-:Y:S01]  /*9760*/  LOP3.LUT R15, RZ, R11, RZ, 0x33, !PT ;  /* 0x0000000bff0f7212 */ /* 0x000fe200078e33ff */
[----:B------:R-:W-:-:S06]  /*9770*/  ULDC UR25, c[0x0][0x9e0] ;  /* 0x0002780000197ab9 */ /* 0x000fcc0000000800 */
.L_x_916:
        /* <DEDUP_REMOVED lines=9> */
.L_x_901:
[----:B------:R-:W-:Y:S01]  /*9810*/  ULEA UR6, UR39, UR45, 0x3 ;  /* 0x0000002d27067291 */ /* 0x000fe2000f8e183f */
[----:B------:R-:W-:-:S05]  /*9820*/  IMAD.U32 R0, RZ, RZ, UR38 ;  /* 0x00000026ff007e24 */ /* 0x000fca000f8e00ff */
[----:B------:R-:W-:-:S04]  /*9830*/  SHF.L.U32 R0, R0, 0x1f, RZ ;  /* 0x0000001f00007819 */ /* 0x000fc800000006ff */
[----:B------:R0:W1:Y:S01]  /*9840*/  SYNCS.PHASECHK.TRANS64.TRYWAIT P2, [UR6+0x16830], R0 ;  /* 0x01683000ff0075a7 */ /* 0x0000620008040146 */
[----:B------:R-:W-:Y:S05]  /*9850*/  @!P0 BRA `(.L_x_902) ;  /* 0x0000000000048947 */ /* 0x000fea0003800000 */
[----:B------:R-:W-:Y:S01]  /*9860*/  BPT.TRAP 0x1 ;  /* 0x000000040000795c */ /* 0x000fe20000300000 */
.L_x_902:
[----:B-1----:R-:W-:Y:S05]  /*9870*/  @P2 BRA `(.L_x_900) ;  /* 0x0000000000082947 */ /* 0x002fea0003800000 */
[----:B------:R-:W1:Y:S02]  /*9880*/  SYNCS.PHASECHK.TRANS64.TRYWAIT P2, [UR6+0x16830], R0 ;  /* 0x01683000ff0075a7 */ /* 0x000e640008040146 */
[----:B-1----:R-:W-:Y:S05]  /*9890*/  @!P2 BRA `(.L_x_903) ;  /* 0x000000940024a947 */ /* 0x002fea0003800000 */
.L_x_900:
        /* <DEDUP_REMOVED lines=27> */
.L_x_905:
[----:B------:R-:W-:Y:S01]  /*9a50*/  ULEA UR6, UR21, UR45, 0x3 ;  /* 0x0000002d15067291 */ /* 0x000fe2000f8e183f */
[----:B------:R-:W-:-:S05]  /*9a60*/  IMAD.U32 R0, RZ, RZ, UR26 ;  /* 0x0000001aff007e24 */ /* 0x000fca000f8e00ff */
[----:B------:R-:W-:-:S04]  /*9a70*/  SHF.L.U32 R0, R0, 0x1f, RZ ;  /* 0x0000001f00007819 */ /* 0x000fc800000006ff */
[----:B------:R0:W1:Y:S01]  /*9a80*/  SYNCS.PHASECHK.TRANS64.TRYWAIT P2, [UR6+0x16850], R0 ;  /* 0x01685000ff0075a7 */ /* 0x0000620008040146 */
[----:B------:R-:W-:Y:S05]  /*9a90*/  @!P0 BRA `(.L_x_906) ;  /* 0x0000000000048947 */ /* 0x000fea0003800000 */
[----:B------:R-:W-:Y:S01]  /*9aa0*/  BPT.TRAP 0x1 ;  /* 0x000000040000795c */ /* 0x000fe20000300000 */
.L_x_906:
[----:B-1----:R-:W-:Y:S05]  /*9ab0*/  @P2 BRA `(.L_x_904) ;  /* 0x0000000000082947 */ /* 0x002fea0003800000 */
[----:B------:R-:W1:Y:S02]  /*9ac0*/  SYNCS.PHASECHK.TRANS64.TRYWAIT P2, [UR6+0x16850], R0 ;  /* 0x01685000ff0075a7 */ /* 0x000e640008040146 */
[----:B-1----:R-:W-:Y:S05]  /*9ad0*/  @!P2 BRA `(.L_x_907) ;  /* 0x0000009000aca947 */ /* 0x002fea0003800000 */
.L_x_904:
[----:B------:R-:W-:Y:S01]  /*9ae0*/  UIADD3 UR6, UR45, 0x400, URZ ;  /* 0x000004002d067890 */ /* 0x000fe2000fffe03f */
[----:B------:R-:W-:Y:S01]  /*9af0*/  WARPGROUP.ARRIVE ;  /* 0x00000000000079c5 */ /* 0x000fe20000000000 */
[----:B------:R-:W-:-:S05]  /*9b00*/  UMOV UR7, 0x40000040 ;  /* 0x4000004000077882 */ /* 0x000fca0000000000 */
[----:B------:R-:W2:Y:S01]  /*9b10*/  S2R R12, SR_TID.X ;  /* 0x00000000000c7919 */ /* 0x000ea20000002100 */
[----:B------:R-:W-:Y:S01]  /*9b20*/  USHF.R.U32.HI UR6, URZ, 0x4, UR6 ;  /* 0x000000043f067899 */ /* 0x000fe20008011606 */
[----:B01----:R-:W-:Y:S02]  /*9b30*/  IMAD.SHL.U32 R0, R3, 0x80, RZ ;  /* 0x0000008003007824 */ /* 0x003fe400078e00ff */
[----:B------:R-:W-:Y:S01]  /*9b40*/  IMAD.U32 R10, RZ, RZ, UR39 ;  /* 0x00000027ff0a7e24 */ /* 0x000fe2000f8e00ff */
[----:B------:R-:W-:Y:S02]  /*9b50*/  ULOP3.LUT UR6, UR6, 0x3fff, URZ, 0xc0, !UPT ;  /* 0x00003fff06067892 */ /* 0x000fe4000f8ec03f */
[----:B------:R-:W-:Y:S02]  /*9b60*/  IADD3 R21, R17, 0x1, -R0 ;  /* 0x0000000111157810 */ /* 0x000fe40007ffe800 */
[----:B------:R-:W-:Y:S01]  /*9b70*/  ULEA UR10, UR21, UR6, 0xa ;  /* 0x00000006150a7291 */ /* 0x000fe2000f8e503f */
[----:B------:R-:W-:-:S02]  /*9b80*/  @!P1 LEA R10, R10, UR45, 0x3 ;  /* 0x0000002d0a0a9c11 */ /* 0x000fc4000f8e18ff */
[----:B------:R-:W-:-:S03]  /*9b90*/  IMAD.IADD R21, R21, 0x1, -R18 ;  /* 0x0000000115157824 */ /* 0x000fc600078e0a12 */
[----:B------:R-:W-:Y:S01]  /*9ba0*/  @!P1 VIADD R10, R10, 0x16840 ;  /* 0x000168400a0a9836 */ /* 0x000fe20000000000 */
[----:B------:R-:W-:Y:S01]  /*9bb0*/  UMOV UR6, UR10 ;  /* 0x0000000a00067c82 */ /* 0x000fe20008000000 */
[----:B------:R-:W-:Y:S01]  /*9bc0*/  IMAD R21, R16, -0x2, R21 ;  /* 0xfffffffe10157824 */ /* 0x000fe200078e0215 */
[----:B------:R-:W-:Y:S01]  /*9bd0*/  HGMMA.64x64x16.F32.BF16 R88, R148, gdesc[UR4].tnspB, R88, gsb0 ;  /* 0x40e0000494587df0 */ /* 0x000fe20008001858 */
[----:B------:R-:W-:Y:S01]  /*9be0*/  UIADD3 UR6, UR10, 0x80, URZ ;  /* 0x000000800a067890 */ /* 0x000fe2000fffe03f */
[----:B------:R-:W-:Y:S01]  /*9bf0*/  @!P1 PRMT R10, RZ, 0x654, R10 ;  /* 0x00000654ff0a9816 */ /* 0x000fe2000000000a */
[----:B------:R-:W-:Y:S01]  /*9c00*/  UMOV UR7, 0x40000040 ;  /* 0x4000004000077882 */ /* 0x000fe20000000000 */
[----:B--2---:R-:W-:Y:S02]  /*9c10*/  SHF.R.U32.HI R2, RZ, 0x7, R12 ;  /* 0x00000007ff027819 */ /* 0x004fe4000001160c */
[----:B------:R-:W-:-:S03]  /*9c20*/  ISETP.GE.U32.AND P2, PT, R12, 0x180, PT ;  /* 0x000001800c00780c */ /* 0x000fc60003f46070 */
[----:B------:R-:W-:-:S05]  /*9c30*/  VIADD R2, R2, 0x9 ;  /* 0x0000000902027836 */ /* 0x000fca0000000000 */
        /* <DEDUP_REMOVED lines=36> */
[C---:B------:R-:W-:Y:S01]  /*9e80*/  VIADD R123, R21.reuse, UR25 ;  /* 0x00000019157b7c36 */ /* 0x040fe20008000000 */
[----:B------:R0:W-:Y:S06]  /*9e90*/  BAR.ARV R12, 0x100 ;  /* 0x0004000c0000751d */ /* 0x0001ec0000002000 */
[----:B------:R-:W-:Y:S01]  /*9ea0*/  VIADD R21, R21, UR6 ;  /* 0x0000000615157c36 */ /* 0x000fe20008000000 */
[----:B------:R1:W-:Y:S01]  /*9eb0*/  @!P1 SYNCS.ARRIVE.TRANS64.RED.A1T0 RZ, [R10+URZ], RZ ;  /* 0x000000ff0aff99a7 */ /* 0x0003e2000810043f */
[----:B------:R-:W-:-:S02]  /*9ec0*/  IMAD.IADD R2, R4, 0x1, R123 ;  /* 0x0000000104027824 */ /* 0x000fc400078e027b */
[----:B-1----:R-:W-:Y:S01]  /*9ed0*/  IMAD.IADD R10, R4, 0x1, R21 ;  /* 0x00000001040a7824 */ /* 0x002fe200078e0215 */
[----:B0-----:R-:W-:Y:S06]  /*9ee0*/  @!P5 BRA `(.L_x_908) ;  /* 0x000000000058d947 */ /* 0x001fec0003800000 */
        /* <DEDUP_REMOVED lines=11> */
.L_x_910:
[----:B------:R-:W-:Y:S02]  /*9fa0*/  IMAD.U32 R14, RZ, RZ, UR24 ;  /* 0x00000018ff0e7e24 */ /* 0x000fe4000f8e00ff */
[----:B------:R-:W-:-:S03]  /*9fb0*/  IMAD.MOV.U32 R125, RZ, RZ, R9 ;  /* 0x000000ffff7d7224 */ /* 0x000fc600078e0009 */
[----:B------:R-:W-:-:S13]  /*9fc0*/  ISETP.NE.AND P2, PT, R14, 0x1, PT ;  /* 0x000000010e00780c */ /* 0x000fda0003f45270 */
[----:B------:R-:W0:Y:S02]  /*9fd0*/  @P2 LDC.64 R120, c[0x0][0x9e8] ;  /* 0x00027a00ff782b82 */ /* 0x000e240000000a00 */
[----:B0-----:R-:W-:-:S05]  /*9fe0*/  @P2 IMAD.HI.U32 R120, R9, R120, RZ ;  /* 0x0000007809782227 */ /* 0x001fca00078e00ff */
[----:B------:R-:W-:-:S07]  /*9ff0*/  @P2 SHF.R.U32.HI R125, RZ, R121, R120 ;  /* 0x00000079ff7d2219 */ /* 0x000fce0000011678 */
.L_x_911:
[----:B------:R-:W-:Y:S05]  /*a000*/  BSYNC B0 ;  /* 0x0000000000007941 */ /* 0x000fea0003800000 */
.L_x_909:
[----:B------:R-:W-:-:S04]  /*a010*/  IMAD R121, R125, R14, -R0 ;  /* 0x0000000e7d797224 */ /* 0x000fc800078e0a00 */
[----:B------:R-:W-:-:S05]  /*a020*/  IMAD R121, R16, -0x2, R121 ;  /* 0xfffffffe10797824 */ /* 0x000fca00078e0279 */
[----:B------:R-:W-:Y:S02]  /*a030*/  VIADDMNMX R2, R121, R14, R2, PT ;  /* 0x0000000e79027246 */ /* 0x000fe40003800102 */
[----:B------:R-:W-:-:S07]  /*a040*/  VIMNMX R10, R10, R121, !PT ;  /* 0x000000790a0a7248 */ /* 0x000fce0007fe0100 */
.L_x_908:
[----:B------:R-:W-:Y:S02]  /*a050*/  ISETP.GT.AND P2, PT, R3, -0x1, PT ;  /* 0xffffffff0300780c */ /* 0x000fe40003f44270 */
[----:B------:R-:W-:Y:S02]  /*a060*/  IADD3 R12, R21, 0x8, R4 ;  /* 0x00000008150c7810 */ /* 0x000fe40007ffe004 */
        /* <DEDUP_REMOVED lines=93> */
[----:B------:R-:W-:-:S02]  /*a640*/  IADD3 R10, R123, 0x8, R4 ;  /* 0x000000087b0a7810 */ /* 0x000fc40007ffe004 */
[----:B------:R-:W-:Y:S02]  /*a650*/  FSEL R81, R81, -INF , !P3 ;  /* 0xff80000051517808 */ /* 0x000fe40005800000 */
[----:B------:R-:W-:Y:S02]  /*a660*/  FSEL R84, R84, -INF , !P4 ;  /* 0xff80000054547808 */ /* 0x000fe40006000000 */
[----:B------:R-:W-:Y:S01]  /*a670*/  FSEL R85, R85, -INF , !P6 ;  /* 0xff80000055557808 */ /* 0x000fe20007000000 */
[----:B------:R-:W-:Y:S06]  /*a680*/  @!P5 BRA `(.L_x_912) ;  /* 0x000000000058d947 */ /* 0x000fec0003800000 */
        /* <DEDUP_REMOVED lines=11> */
.L_x_914:
[----:B------:R-:W-:Y:S02]  /*a740*/  IMAD.U32 R14, RZ, RZ, UR24 ;  /* 0x00000018ff0e7e24 */ /* 0x000fe4000f8e00ff */
[----:B------:R-:W-:-:S03]  /*a750*/  IMAD.MOV.U32 R123, RZ, RZ, R11 ;  /* 0x000000ffff7b7224 */ /* 0x000fc600078e000b */
[----:B------:R-:W-:-:S13]  /*a760*/  ISETP.NE.AND P3, PT, R14, 0x1, PT ;  /* 0x000000010e00780c */ /* 0x000fda0003f65270 */
[----:B------:R-:W0:Y:S02]  /*a770*/  @P3 LDC.64 R20, c[0x0][0x9e8] ;  /* 0x00027a00ff143b82 */ /* 0x000e240000000a00 */
[----:B0-----:R-:W-:-:S05]  /*a780*/  @P3 IMAD.HI.U32 R20, R11, R20, RZ ;  /* 0x000000140b143227 */ /* 0x001fca00078e00ff */
[----:B------:R-:W-:-:S07]  /*a790*/  @P3 SHF.R.U32.HI R123, RZ, R21, R20 ;  /* 0x00000015ff7b3219 */ /* 0x000fce0000011614 */
.L_x_915:
[----:B------:R-:W-:Y:S05]  /*a7a0*/  BSYNC B0 ;  /* 0x0000000000007941 */ /* 0x000fea0003800000 */
.L_x_913:
[----:B------:R-:W-:-:S04]  /*a7b0*/  IMAD R21, R123, R14, -R0 ;  /* 0x0000000e7b157224 */ /* 0x000fc800078e0a00 */
[----:B------:R-:W-:-:S05]  /*a7c0*/  IMAD R21, R16, -0x2, R21 ;  /* 0xfffffffe10157824 */ /* 0x000fca00078e0215 */
[----:B------:R-:W-:Y:S02]  /*a7d0*/  VIADDMNMX R10, R21, R14, R10, PT ;  /* 0x0000000e150a7246 */ /* 0x000fe4000380010a */
[----:B------:R-:W-:-:S07]  /*a7e0*/  VIMNMX R12, R12, R21, !PT ;  /* 0x000000150c0c7248 */ /* 0x000fce0007fe0100 */
.L_x_912:
        /* <DEDUP_REMOVED lines=26> */
[----:B------:R-:W-:Y:S02]  /*a990*/  ISETP.GT.AND P6, PT, R12, 0x8, P2 ;  /* 0x000000080c00780c */ /* 0x000fe400017c4270 */
[----:B------:R-:W-:Y:S02]  /*a9a0*/  FMNMX.FTZ R21, R49, R0, !PT ;  /* 0x0000000031157209 */ /* 0x000fe40007810000 */
[----:B------:R-:W-:Y:S02]  /*a9b0*/  ISETP.LT.OR P3, PT, R10, 0x22, P3 ;  /* 0x000000220a00780c */ /* 0x000fe40001f61670 */
[----:B------:R-:W-:Y:S02]  /*a9c0*/  FMNMX.FTZ R0, R52, R21, !PT ;  /* 0x0000001534007209 */ /* 0x000fe40007810000 */
[----:B------:R-:W-:-:S02]  /*a9d0*/  FSEL R27, R27, -INF , !P4 ;  /* 0xff8000001b1b7808 */ /* 0x000fc40006000000 */
[----:B------:R-:W-:Y:S02]  /*a9e0*/  FMNMX.FTZ R21, R53, R0, !PT ;  /* 0x0000000035157209 */ /* 0x000fe40007810000 */
[----:B------:R-:W-:Y:S02]  /*a9f0*/  ISETP.LT.OR P6, PT, R10, 0x9, P6 ;  /* 0x000000090a00780c */ /* 0x000fe400037c1670 */
[----:B------:R-:W-:Y:S02]  /*aa00*/  FMNMX.FTZ R0, R56, R21, !PT ;  /* 0x0000001538007209 */ /* 0x000fe40007810000 */
[----:B------:R-:W-:Y:S02]  /*aa10*/  ISETP.GT.AND P4, PT, R12, 0x10, P2 ;  /* 0x000000100c00780c */ /* 0x000fe40001784270 */
[----:B------:R-:W-:Y:S02]  /*aa20*/  FMNMX.FTZ R21, R57, R0, !PT ;  /* 0x0000000039157209 */ /* 0x000fe40007810000 */
[----:B------:R-:W-:-:S02]  /*aa30*/  FSEL R43, R43, -INF , !P3 ;  /* 0xff8000002b2b7808 */ /* 0x000fc40005800000 */
[----:B------:R-:W-:Y:S02]  /*aa40*/  FMNMX.FTZ R0, R60, R21, !PT ;  /* 0x000000153c007209 */ /* 0x000fe40007810000 */
[----:B------:R-:W-:Y:S02]  /*aa50*/  ISETP.GT.AND P3, PT, R12, RZ, P2 ;  /* 0x000000ff0c00720c */ /* 0x000fe40001764270 */
[----:B------:R-:W-:Y:S02]  /*aa60*/  FMNMX.FTZ R21, R61, R0, !PT ;  /* 0x000000003d157209 */ /* 0x000fe40007810000 */
[----:B------:R-:W-:Y:S02]  /*aa70*/  FSEL R30, R30, -INF , !P6 ;  /* 0xff8000001e1e7808 */ /* 0x000fe40007000000 */
        /* <DEDUP_REMOVED lines=11> */
[----:B------:R-:W-:Y:S02]  /*ab30*/  ISETP.LT.OR P4, PT, R10, 0x19, P4 ;  /* 0x000000190a00780c */ /* 0x000fe40002781670 */
[----:B------:R-:W-:Y:S02]  /*ab40*/  FMNMX.FTZ R0, R76, R21, !PT ;  /* 0x000000154c007209 */ /* 0x000fe40007810000 */
[----:B------:R-:W-:-:S02]  /*ab50*/  FMNMX.FTZ R14, R26, R7, !PT ;  /* 0x000000071a0e7209 */ /* 0x000fc40007810000 */
[----:B------:R-:W-:Y:S02]  /*ab60*/  FMNMX.FTZ R21, R77, R0, !PT ;  /* 0x000000004d157209 */ /* 0x000fe40007810000 */
[----:B------:R-:W-:Y:S02]  /*ab70*/  FSEL R38, R38, -INF , !P4 ;  /* 0xff80000026267808 */ /* 0x000fe40006000000 */
[----:B------:R-:W-:Y:S02]  /*ab80*/  FMNMX.FTZ R0, R80, R21, !PT ;  /* 0x0000001550007209 */ /* 0x000fe40007810000 */
[----:B------:R-:W-:Y:S02]  /*ab90*/  ISETP.GT.AND P4, PT, R12, 0x20, P2 ;  /* 0x000000200c00780c */ /* 0x000fe40001784270 */
[----:B------:R-:W-:Y:S02]  /*aba0*/  FMNMX.FTZ R21, R81, R0, !PT ;  /* 0x0000000051157209 */ /* 0x000fe40007810000 */
[----:B------:R-:W-:-:S02]  /*abb0*/  ISETP.LT.OR P4, PT, R10, 0x21, P4 ;  /* 0x000000210a00780c */ /* 0x000fc40002781670 */
[----:B------:R-:W-:Y:S02]  /*abc0*/  FMNMX.FTZ R0, R84, R21, !PT ;  /* 0x0000001554007209 */ /* 0x000fe40007810000 */
[----:B------:R-:W-:Y:S02]  /*abd0*/  FSEL R42, R42, -INF , !P4 ;  /* 0xff8000002a2a7808 */ /* 0x000fe40006000000 */
[----:B------:R-:W-:Y:S02]  /*abe0*/  FMNMX.FTZ R0, R85, R0, !PT ;  /* 0x0000000055007209 */ /* 0x000fe40007810000 */
[C---:B------:R-:W-:Y:S02]  /*abf0*/  ISETP.GT.AND P4, PT, R12.reuse, 0x28, P2 ;  /* 0x000000280c00780c */ /* 0x040fe40001784270 */
[----:B------:R-:W-:Y:S01]  /*ac00*/  ISETP.GT.AND P3, PT, R12, 0x30, P2 ;  /* 0x000000300c00780c */ /* 0x000fe20001764270 */
[----:B------:R-:W0:Y:S01]  /*ac10*/  SHFL.BFLY PT, R21, R0, 0x2, 0x1f ;  /* 0x0c401f0000157f89 */ /* 0x000e2200000e0000 */
[----:B------:R-:W-:-:S02]  /*ac20*/  ISETP.LT.OR P4, PT, R10, 0x29, P4 ;  /* 0x000000290a00780c */ /* 0x000fc40002781670 */
[----:B------:R-:W-:Y:S02]  /*ac30*/  ISETP.LT.OR P3, PT, R10, 0x31, P3 ;  /* 0x000000310a00780c */ /* 0x000fe40001f61670 */
[----:B------:R-:W-:Y:S02]  /*ac40*/  FSEL R46, R46, -INF , !P4 ;  /* 0xff8000002e2e7808 */ /* 0x000fe40006000000 */
[----:B------:R-:W-:Y:S02]  /*ac50*/  ISETP.GT.AND P4, PT, R12, 0x29, P2 ;  /* 0x000000290c00780c */ /* 0x000fe40001784270 */
[----:B------:R-:W-:Y:S02]  /*ac60*/  FSEL R50, R50, -INF , !P3 ;  /* 0xff80000032327808 */ /* 0x000fe40005800000 */
[----:B------:R-:W-:Y:S02]  /*ac70*/  ISETP.LT.OR P4, PT, R10, 0x2a, P4 ;  /* 0x0000002a0a00780c */ /* 0x000fe40002781670 */
[----:B------:R-:W-:-:S02]  /*ac80*/  ISETP.GT.AND P3, PT, R12, 0x38, P2 ;  /* 0x000000380c00780c */ /* 0x000fc40001764270 */
[----:B------:R-:W-:Y:S02]  /*ac90*/  FSEL R47, R47, -INF , !P4 ;  /* 0xff8000002f2f7808 */ /* 0x000fe40006000000 */
[----:B------:R-:W-:Y:S02]  /*aca0*/  ISETP.GT.AND P4, PT, R12, 0x31, P2 ;  /* 0x000000310c00780c */ /* 0x000fe40001784270 */
[C---:B------:R-:W-:Y:S02]  /*acb0*/  ISETP.LT.OR P3, PT, R10.reuse, 0x39, P3 ;  /* 0x000000390a00780c */ /* 0x040fe40001f61670 */
[----:B------:R-:W-:Y:S02]  /*acc0*/  ISETP.LT.OR P4, PT, R10, 0x32, P4 ;  /* 0x000000320a00780c */ /* 0x000fe40002781670 */
[----:B------:R-:W-:Y:S02]  /*acd0*/  FSEL R54, R54, -INF , !P3 ;  /* 0xff80000036367808 */ /* 0x000fe40005800000 */
[----:B0-----:R-:W-:-:S02]  /*ace0*/  FMNMX.FTZ R21, R0, R21, !PT ;  /* 0x0000001500157209 */ /* 0x001fc40007810000 */
[----:B------:R-:W-:Y:S02]  /*acf0*/  FSEL R51, R51, -INF , !P4 ;  /* 0xff80000033337808 */ /* 0x000fe40006000000 */
[C---:B------:R-:W-:Y:S01]  /*ad00*/  ISETP.GT.AND P4, PT, R12.reuse, 0x39, P2 ;  /* 0x000000390c00780c */ /* 0x040fe20001784270 */
[----:B------:R-:W0:Y:S01]  /*ad10*/  SHFL.BFLY PT, R2, R21, 0x1, 0x1f ;  /* 0x0c201f0015027f89 */ /* 0x000e2200000e0000 */
[----:B------:R-:W-:Y:S02]  /*ad20*/  ISETP.GT.AND P3, PT, R12, 0x40, P2 ;  /* 0x000000400c00780c */ /* 0x000fe40001764270 */
[C---:B------:R-:W-:Y:S02]  /*ad30*/  ISETP.LT.OR P4, PT, R10.reuse, 0x3a, P4 ;  /* 0x0000003a0a00780c */ /* 0x040fe40002781670 */
[----:B------:R-:W-:Y:S02]  /*ad40*/  ISETP.LT.OR P3, PT, R10, 0x41, P3 ;  /* 0x000000410a00780c */ /* 0x000fe40001f61670 */
[----:B------:R-:W-:-:S02]  /*ad50*/  FSEL R55, R55, -INF , !P4 ;  /* 0xff80000037377808 */ /* 0x000fc40006000000 */
[----:B------:R-:W-:Y:S02]  /*ad60*/  ISETP.GT.AND P4, PT, R12, 0x41, P2 ;  /* 0x000000410c00780c */ /* 0x000fe40001784270 */
[----:B------:R-:W-:Y:S02]  /*ad70*/  FSEL R58, R58, -INF , !P3 ;  /* 0xff8000003a3a7808 */ /* 0x000fe40005800000 */
[----:B------:R-:W-:Y:S02]  /*ad80*/  ISETP.GT.AND P3, PT, R12, 0x48, P2 ;  /* 0x000000480c00780c */ /* 0x000fe40001764270 */
[C---:B------:R-:W-:Y:S02]  /*ad90*/  ISETP.LT.OR P4, PT, R10.reuse, 0x42, P4 ;  /* 0x000000420a00780c */ /* 0x040fe40002781670 */
[----:B------:R-:W-:Y:S02]  /*ada0*/  ISETP.LT.OR P3, PT, R10, 0x49, P3 ;  /* 0x000000490a00780c */ /* 0x000fe40001f61670 */
[----:B------:R-:W-:-:S02]  /*adb0*/  FSEL R59, R59, -INF , !P4 ;  /* 0xff8000003b3b7808 */ /* 0x000fc40006000000 */
[----:B------:R-:W-:Y:S02]  /*adc0*/  ISETP.GT.AND P4, PT, R12, 0x49, P2 ;  /* 0x000000490c00780c */ /* 0x000fe40001784270 */
[----:B------:R-:W-:Y:S02]  /*add0*/  FSEL R62, R62, -INF , !P3 ;  /* 0xff8000003e3e7808 */ /* 0x000fe40005800000 */
[----:B0-----:R-:W-:Y:S02]  /*ade0*/  FMNMX.FTZ R2, R21, R2, !PT ;  /* 0x0000000215027209 */ /* 0x001fe40007810000 */
[----:B------:R-:W-:Y:S02]  /*adf0*/  ISETP.GT.AND P3, PT, R12, 0x50, P2 ;  /* 0x000000500c00780c */ /* 0x000fe40001764270 */
[C---:B------:R-:W-:Y:S01]  /*ae00*/  FSETP.NEU.FTZ.AND P6, PT, R2.reuse, -INF , PT ;  /* 0xff8000000200780b */ /* 0x040fe20003fdd000 */
[----:B------:R-:W-:Y:S01]  /*ae10*/  FMUL.FTZ R0, R2, UR22 ;  /* 0x0000001602007c20 */ /* 0x000fe20008410000 */
[----:B------:R-:W-:-:S02]  /*ae20*/  ISETP.LT.OR P4, PT, R10, 0x4a, P4 ;  /* 0x0000004a0a00780c */ /* 0x000fc40002781670 */
[----:B------:R-:W-:Y:S02]  /*ae30*/  ISETP.LT.OR P3, PT, R10, 0x51, P3 ;  /* 0x000000510a00780c */ /* 0x000fe40001f61670 */
[----:B------:R-:W-:Y:S02]  /*ae40*/  FSEL R0, R0, RZ, P6 ;  /* 0x000000ff00007208 */ /* 0x000fe40003000000 */
[----:B------:R-:W-:Y:S02]  /*ae50*/  FSEL R63, R63, -INF , !P4 ;  /* 0xff8000003f3f7808 */ /* 0x000fe40006000000 */
[----:B------:R-:W-:Y:S01]  /*ae60*/  ISETP.GT.AND P4, PT, R12, 0x51, P2 ;  /* 0x000000510c00780c */ /* 0x000fe20001784270 */
[--C-:B------:R-:W-:Y:S01]  /*ae70*/  FFMA.FTZ R148, R25, UR22, -R0.reuse ;  /* 0x0000001619947c23 */ /* 0x100fe20008010800 */
[--C-:B------:R-:W-:Y:S01]  /*ae80*/  FFMA.FTZ R25, R29, UR22, -R0.reuse ;  /* 0x000000161d197c23 */ /* 0x100fe20008010800 */
        /* <DEDUP_REMOVED lines=8> */
[----:B------:R-:W-:Y:S01]  /*af10*/  MUFU.EX2 R21, R21 ;  /* 0x0000001500157308 */ /* 0x000fe20000000800 */
[----:B------:R-:W-:Y:S01]  /*af20*/  FMNMX.FTZ R33, R31, R14, !PT ;  /* 0x0000000e1f217209 */ /* 0x000fe20007810000 */
[--C-:B------:R-:W-:Y:S01]  /*af30*/  FFMA.FTZ R146, R36, UR22, -R0.reuse ;  /* 0x0000001624927c23 */ /* 0x100fe20008010800 */
[----:B------:R-:W-:Y:S01]  /*af40*/  ISETP.LT.OR P4, PT, R10, 0x52, P4 ;  /* 0x000000520a00780c */ /* 0x000fe20002781670 */
        /* <DEDUP_REMOVED lines=27> */
[----:B------:R-:W-:Y:S01]  /*b100*/  ISETP.LT.OR P3, PT, R10, 0x61, P3 ;  /* 0x000000610a00780c */ /* 0x000fe20001f61670 */
[----:B------:R-:W-:Y:S01]  /*b110*/  FFMA.FTZ R85, R85, UR22, -R0 ;  /* 0x0000001655557c23 */ /* 0x000fe20008010800 */
[----:B------:R-:W-:Y:S01]  /*b120*/  FMNMX.FTZ R41, R47, R14, !PT ;  /* 0x0000000e2f297209 */ /* 0x000fe20007810000 */
[----:B------:R-:W-:Y:S01]  /*b130*/  MUFU.EX2 R148, R148 ;  /* 0x0000009400947308 */ /* 0x000fe20000000800 */
[----:B------:R-:W-:-:S02]  /*b140*/  FSEL R71, R71, -INF , !P4 ;  /* 0xff80000047477808 */ /* 0x000fc40006000000 */
[----:B------:R-:W-:Y:S01]  /*b150*/  FMNMX.FTZ R14, R50, R41, !PT ;  /* 0x00000029320e7209 */ /* 0x000fe20007810000 */
[----:B------:R-:W-:Y:S01]  /*b160*/  FFMA.FTZ R41, R45, UR22, -R0 ;  /* 0x000000162d297c23 */ /* 0x000fe20008010800 */
[----:B------:R-:W-:Y:S02]  /*b170*/  ISETP.GT.AND P4, PT, R12, 0x61, P2 ;  /* 0x000000610c00780c */ /* 0x000fe40001784270 */
[----:B------:R-:W-:Y:S01]  /*b180*/  FMNMX.FTZ R45, R51, R14, !PT ;  /* 0x0000000e332d7209 */ /* 0x000fe20007810000 */
[----:B------:R-:W-:Y:S01]  /*b190*/  MUFU.EX2 R150, R150 ;  /* 0x0000009600967308 */ /* 0x000fe20000000800 */
[----:B------:R-:W-:Y:S02]  /*b1a0*/  FSEL R74, R74, -INF , !P3 ;  /* 0xff8000004a4a7808 */ /* 0x000fe40005800000 */
[----:B------:R-:W-:Y:S02]  /*b1b0*/  FMNMX.FTZ R14, R54, R45, !PT ;  /* 0x0000002d360e7209 */ /* 0x000fe40007810000 */
[----:B------:R-:W-:-:S02]  /*b1c0*/  ISETP.GT.AND P3, PT, R12, 0x68, P2 ;  /* 0x000000680c00780c */ /* 0x000fc40001764270 */
[----:B------:R-:W-:Y:S01]  /*b1d0*/  FMNMX.FTZ R45, R55, R14, !PT ;  /* 0x0000000e372d7209 */ /* 0x000fe20007810000 */
[----:B------:R-:W-:Y:S01]  /*b1e0*/  MUFU.EX2 R25, R25 ;  /* 0x0000001900197308 */ /* 0x000fe20000000800 */
[----:B------:R-:W-:Y:S02]  /*b1f0*/  ISETP.LT.OR P4, PT, R10, 0x62, P4 ;  /* 0x000000620a00780c */ /* 0x000fe40002781670 */
[----:B------:R-:W-:Y:S01]  /*b200*/  FMNMX.FTZ R14, R58, R45, !PT ;  /* 0x0000002d3a0e7209 */ /* 0x000fe20007810000 */
[----:B------:R-:W-:Y:S01]  /*b210*/  FFMA.FTZ R45, R49, UR22, -R0 ;  /* 0x00000016312d7c23 */ /* 0x000fe20008010800 */
[----:B------:R-:W-:Y:S02]  /*b220*/  ISETP.LT.OR P3, PT, R10, 0x69, P3 ;  /* 0x000000690a00780c */ /* 0x000fe40001f61670 */
[----:B------:R-:W-:Y:S01]  /*b230*/  FMNMX.FTZ R49, R59, R14, !PT ;  /* 0x0000000e3b317209 */ /* 0x000fe20007810000 */
[----:B------:R-:W-:Y:S01]  /*b240*/  MUFU.EX2 R144, R144 ;  /* 0x0000009000907308 */ /* 0x000fe20000000800 */
[----:B------:R-:W-:-:S02]  /*b250*/  FSEL R75, R75, -INF , !P4 ;  /* 0xff8000004b4b7808 */ /* 0x000fc40006000000 */
[----:B------:R-:W-:Y:S02]  /*b260*/  FMNMX.FTZ R14, R62, R49, !PT ;  /* 0x000000313e0e7209 */ /* 0x000fe40007810000 */
[----:B------:R-:W-:Y:S02]  /*b270*/  ISETP.GT.AND P4, PT, R12, 0x69, P2 ;  /* 0x000000690c00780c */ /* 0x000fe40001784270 */
        /* <DEDUP_REMOVED lines=8> */
[----:B------:R-:W-:Y:S02]  /*b300*/  ISETP.LT.OR P4, PT, R10, 0x6a, P4 ;  /* 0x0000006a0a00780c */ /* 0x000fe40002781670 */
[----:B------:R-:W-:Y:S02]  /*b310*/  FMNMX.FTZ R14, R70, R53, !PT ;  /* 0x00000035460e7209 */ /* 0x000fe40007810000 */
[----:B------:R-:W-:Y:S02]  /*b320*/  ISETP.LT.OR P3, PT, R10, 0x71, P3 ;  /* 0x000000710a00780c */ /* 0x000fe40001f61670 */
        /* <DEDUP_REMOVED lines=11> */
[----:B------:R-:W-:Y:S01]  /*b3e0*/  ISETP.LT.OR P4, PT, R10, 0x72, P4 ;  /* 0x000000720a00780c */ /* 0x000fe20002781670 */
[----:B------:R-:W-:Y:S01]  /*b3f0*/  MUFU.EX2 R37, R37 ;  /* 0x0000002500257308 */ /* 0x000fe20000000800 */
[----:B------:R-:W-:Y:S02]  /*b400*/  FMNMX.FTZ R57, R79, R14, !PT ;  /* 0x0000000e4f397209 */ /* 0x000fe40007810000 */
[----:B------:R-:W-:Y:S02]  /*b410*/  ISETP.GT.AND P2, PT, R12, 0x79, P2 ;  /* 0x000000790c00780c */ /* 0x000fe40001744270 */
[----:B------:R-:W-:Y:S02]  /*b420*/  ISETP.LT.OR P3, PT, R10, 0x79, P3 ;  /* 0x000000790a00780c */ /* 0x000fe40001f61670 */
[----:B------:R-:W-:Y:S01]  /*b430*/  FSEL R83, R83, -INF , !P4 ;  /* 0xff80000053537808 */ /* 0x000fe20006000000 */
[----:B------:R-:W-:Y:S01]  /*b440*/  MUFU.EX2 R142, R142 ;  /* 0x0000008e008e7308 */ /* 0x000fe20000000800 */
[----:B------:R-:W-:Y:S01]  /*b450*/  FMNMX.FTZ R12, R82, R57, !PT ;  /* 0x00000039520c7209 */ /* 0x000fe20007810000 */
[----:B------:R-:W-:Y:S01]  /*b460*/  FFMA.FTZ R57, R61, UR22, -R0 ;  /* 0x000000163d397c23 */ /* 0x000fe20008010800 */
[----:B------:R-:W-:-:S02]  /*b470*/  ISETP.LT.OR P2, PT, R10, 0x7a, P2 ;  /* 0x0000007a0a00780c */ /* 0x000fc40001741670 */
[----:B------:R-:W-:Y:S02]  /*b480*/  FSEL R86, R86, -INF , !P3 ;  /* 0xff80000056567808 */ /* 0x000fe40005800000 */
[----:B------:R-:W-:Y:S01]  /*b490*/  FMNMX.FTZ R61, R83, R12, !PT ;  /* 0x0000000c533d7209 */ /* 0x000fe20007810000 */
[----:B------:R-:W-:Y:S01]  /*b4a0*/  MUFU.EX2 R41, R41 ;  /* 0x0000002900297308 */ /* 0x000fe20000000800 */
        /* <DEDUP_REMOVED lines=59> */
[--C-:B------:R-:W-:Y:S01]  /*b860*/  FFMA.FTZ R26, R43, UR22, -R40.reuse ;  /* 0x000000162b1a7c23 */ /* 0x100fe20008010828 */
        /* <DEDUP_REMOVED lines=18> */
[--C-:B------:R-:W-:Y:S01]  /*b990*/  FFMA.FTZ R131, R70, UR22, -R40.reuse ;  /* 0x0000001646837c23 */ /* 0x100fe20008010828 */
        /* <DEDUP_REMOVED lines=15> */
[----:B------:R-:W-:Y:S01]  /*ba90*/  FFMA.FTZ R86, R86, UR22, -R40 ;  /* 0x0000001656567c23 */ /* 0x000fe20008010828 */
[----:B------:R-:W-:-:S02]  /*baa0*/  IMAD.U32 R27, RZ, RZ, UR21 ;  /* 0x00000015ff1b7e24 */ /* 0x000fc4000f8e00ff */
[----:B------:R-:W-:Y:S01]  /*bab0*/  FADD.FTZ R6, R12, R5 ;  /* 0x000000050c067221 */ /* 0x000fe20000010000 */
[----:B------:R-:W-:Y:S01]  /*bac0*/  FADD.FTZ R7, R45, R38 ;  /* 0x000000262d077221 */ /* 0x000fe20000010000 */
[----:B------:R-:W-:Y:S01]  /*bad0*/  FFMA.FTZ R38, R67, UR22, -R40 ;  /* 0x0000001643267c23 */ /* 0x000fe20008010828 */
[----:B------:R-:W0:Y:S01]  /*bae0*/  MUFU.EX2 R20, R20 ;  /* 0x0000001400147308 */ /* 0x000e220000000800 */
[----:B------:R-:W-:Y:S01]  /*baf0*/  FADD.FTZ R5, R151, R6 ;  /* 0x0000000697057221 */ /* 0x000fe20000010000 */
[----:B------:R-:W-:Y:S01]  /*bb00*/  FADD.FTZ R42, R138, R7 ;  /* 0x000000078a2a7221 */ /* 0x000fe20000010000 */
[----:B------:R-:W-:Y:S01]  /*bb10*/  @!P1 LEA R27, R27, UR45, 0x3 ;  /* 0x0000002d1b1b9c11 */ /* 0x000fe2000f8e18ff */
[----:B------:R-:W-:Y:S01]  /*bb20*/  UMOV UR21, UR39 ;  /* 0x0000002700157c82 */ /* 0x000fe20008000000 */
[----:B-1----:R-:W-:Y:S01]  /*bb30*/  FADD.FTZ R6, R14, R5 ;  /* 0x000000050e067221 */ /* 0x002fe20000010000 */
[----:B------:R-:W-:Y:S01]  /*bb40*/  FADD.FTZ R7, R49, R42 ;  /* 0x0000002a31077221 */ /* 0x000fe20000010000 */
[----:B------:R-:W-:Y:S01]  /*bb50*/  FFMA.FTZ R42, R71, UR22, -R40 ;  /* 0x00000016472a7c23 */ /* 0x000fe20008010828 */
[----:B------:R-:W1:Y:S01]  /*bb60*/  MUFU.EX2 R147, R147 ;  /* 0x0000009300937308 */ /* 0x000e620000000800 */
[----:B--2---:R-:W-:Y:S01]  /*bb70*/  FADD.FTZ R5, R145, R6 ;  /* 0x0000000691057221 */ /* 0x004fe20000010000 */
[----:B------:R-:W-:Y:S01]  /*bb80*/  FADD.FTZ R44, R132, R7 ;  /* 0x00000007842c7221 */ /* 0x000fe20000010000 */
[----:B------:R-:W-:Y:S01]  /*bb90*/  FFMA.FTZ R40, R87, UR22, -R40 ;  /* 0x0000001657287c23 */ /* 0x000fe20008010828 */
[----:B------:R-:W-:Y:S01]  /*bba0*/  ISETP.GT.AND P2, PT, R3, UR43, PT ;  /* 0x0000002b03007c0c */ /* 0x000fe2000bf44270 */
[----:B------:R-:W-:-:S02]  /*bbb0*/  @!P1 VIADD R27, R27, 0x16860 ;  /* 0x000168601b1b9836 */ /* 0x000fc40000000000 */
[----:B------:R-:W-:Y:S01]  /*bbc0*/  FADD.FTZ R7, R53, R44 ;  /* 0x0000002c35077221 */ /* 0x000fe20000010000 */
[----:B------:R-:W-:Y:S01]  /*bbd0*/  F2FP.BF16.F32.PACK_AB R148, R148, R21 ;  /* 0x000000159494723e */ /* 0x000fe200000010ff */
[----:B------:R-:W2:Y:S01]  /*bbe0*/  MUFU.EX2 R24, R24 ;  /* 0x0000001800187308 */ /* 0x000ea20000000800 */
[----:B0-----:R-:W-:Y:S01]  /*bbf0*/  FADD.FTZ R6, R20, R5 ;  /* 0x0000000514067221 */ /* 0x001fe20000010000 */
[----:B------:R-:W-:Y:S01]  /*bc00*/  FADD.FTZ R44, R134, R7 ;  /* 0x00000007862c7221 */ /* 0x000fe20000010000 */
[----:B------:R-:W-:Y:S01]  /*bc10*/  @!P1 PRMT R27, RZ, 0x654, R27 ;  /* 0x00000654ff1b9816 */ /* 0x000fe2000000001b */
[----:B------:R-:W-:Y:S01]  /*bc20*/  VIADD R3, R3, 0xffffffff ;  /* 0xffffffff03037836 */ /* 0x000fe20000000000 */
[----:B------:R-:W-:Y:S01]  /*bc30*/  F2FP.BF16.F32.PACK_AB R150, R25, R150 ;  /* 0x000000961996723e */ /* 0x000fe200000010ff */
[----:B------:R-:W-:Y:S01]  /*bc40*/  FADD.FTZ R7, R57, R44 ;  /* 0x0000002c39077221 */ /* 0x000fe20000010000 */
[----:B------:R0:W-:Y:S01]  /*bc50*/  @!P1 SYNCS.ARRIVE.TRANS64.RED.A1T0 RZ, [R27+URZ], RZ ;  /* 0x000000ff1bff99a7 */ /* 0x0001e2000810043f */
[----:B------:R-:W3:Y:S01]  /*bc60*/  MUFU.EX2 R141, R141 ;  /* 0x0000008d008d7308 */ /* 0x000ee20000000800 */
        /* <DEDUP_REMOVED lines=8> */
[----:B--2---:R-:W-:Y:S01]  /*bcf0*/  FADD.FTZ R6, R24, R5 ;  /* 0x0000000518067221 */ /* 0x004fe20000010000 */
[----:B------:R-:W-:Y:S01]  /*bd00*/  F2FP.BF16.F32.PACK_AB R142, R41, R142 ;  /* 0x0000008e298e723e */ /* 0x000fe200000010ff */
[----:B------:R-:W-:Y:S01]  /*bd10*/  FMUL.FTZ R95, R95, R10 ;  /* 0x0000000a5f5f7220 */ /* 0x000fe20000410000 */
[----:B------:R-:W-:Y:S01]  /*bd20*/  F2FP.BF16.F32.PACK_AB R136, R45, R136 ;  /* 0x000000882d88723e */ /* 0x000fe200000010ff */
[----:B------:R-:W-:Y:S01]  /*bd30*/  FMUL.FTZ R98, R98, R10 ;  /* 0x0000000a62627220 */ /* 0x000fe20000410000 */
[----:B------:R-:W-:Y:S01]  /*bd40*/  F2FP.BF16.F32.PACK_AB R138, R49, R138 ;  /* 0x0000008a318a723e */ /* 0x000fe200000010ff */
[----:B------:R-:W-:Y:S01]  /*bd50*/  FMUL.FTZ R99, R99, R10 ;  /* 0x0000000a63637220 */ /* 0x000fe20000410000 */
[----:B------:R-:W2:Y:S01]  /*bd60*/  MUFU.EX2 R128, R128 ;  /* 0x0000008000807308 */ /* 0x000ea20000000800 */
[----:B---3--:R-:W-:Y:S01]  /*bd70*/  FADD.FTZ R5, R141, R6 ;  /* 0x000000068d057221 */ /* 0x008fe20000010000 */
[----:B------:R-:W-:Y:S01]  /*bd80*/  F2FP.BF16.F32.PACK_AB R132, R53, R132 ;  /* 0x000000843584723e */ /* 0x000fe200000010ff */
[----:B------:R-:W-:Y:S01]  /*bd90*/  FMUL.FTZ R102, R102, R10 ;  /* 0x0000000a66667220 */ /* 0x000fe20000410000 */
[----:B------:R-:W-:Y:S01]  /*bda0*/  F2FP.BF16.F32.PACK_AB R134, R57, R134 ;  /* 0x000000863986723e */ /* 0x000fe200000010ff */
[-C--:B------:R-:W-:Y:S01]  /*bdb0*/  FMUL.FTZ R103, R103, R10.reuse ;  /* 0x0000000a67677220 */ /* 0x080fe20000410000 */
[----:B------:R-:W-:Y:S01]  /*bdc0*/  F2FP.BF16.F32.PACK_AB R149, R12, R149 ;  /* 0x000000950c95723e */ /* 0x000fe200000010ff */
[-C--:B------:R-:W-:Y:S01]  /*bdd0*/  FMUL.FTZ R106, R106, R10.reuse ;  /* 0x0000000a6a6a7220 */ /* 0x080fe20000410000 */
[----:B------:R-:W3:Y:S01]  /*bde0*/  MUFU.EX2 R143, R143 ;  /* 0x0000008f008f7308 */ /* 0x000ee20000000800 */
[----:B-1----:R-:W-:Y:S01]  /*bdf0*/  FADD.FTZ R6, R26, R5 ;  /* 0x000000051a067221 */ /* 0x002fe20000010000 */
[----:B------:R-:W-:Y:S01]  /*be00*/  F2FP.BF16.F32.PACK_AB R151, R14, R151 ;  /* 0x000000970e97723e */ /* 0x000fe200000010ff */
[-C--:B------:R-:W-:Y:S01]  /*be10*/  FMUL.FTZ R107, R107, R10.reuse ;  /* 0x0000000a6b6b7220 */ /* 0x080fe20000410000 */
[----:B------:R-:W-:Y:S01]  /*be20*/  F2FP.BF16.F32.PACK_AB R145, R20, R145 ;  /* 0x000000911491723e */ /* 0x000fe200000010ff */
[-C--:B------:R-:W-:Y:S01]  /*be30*/  FMUL.FTZ R110, R110, R10.reuse ;  /* 0x0000000a6e6e7220 */ /* 0x080fe20000410000 */
[----:B------:R-:W-:Y:S01]  /*be40*/  F2FP.BF16.F32.PACK_AB R147, R24, R147 ;  /* 0x000000931893723e */ /* 0x000fe200000010ff */
[-C--:B------:R-:W-:Y:S01]  /*be50*/  FMUL.FTZ R111, R111, R10.reuse ;  /* 0x0000000a6f6f7220 */ /* 0x080fe20000410000 */
[----:B------:R-:W1:Y:S01]  /*be60*/  MUFU.EX2 R61, R61 ;  /* 0x0000003d003d7308 */ /* 0x000e620000000800 */
[----:B--2---:R-:W-:Y:S01]  /*be70*/  FADD.FTZ R44, R128, R7 ;  /* 0x00000007802c7221 */ /* 0x004fe20000010000 */
[----:B------:R-:W-:Y:S01]  /*be80*/  F2FP.BF16.F32.PACK_AB R141, R26, R141 ;  /* 0x0000008d1a8d723e */ /* 0x000fe200000010ff */
[-C--:B------:R-:W-:Y:S01]  /*be90*/  FMUL.FTZ R114, R114, R10.reuse ;  /* 0x0000000a72727220 */ /* 0x080fe20000410000 */
[-C--:B------:R-:W-:Y:S01]  /*bea0*/  FMUL.FTZ R115, R115, R10.reuse ;  /* 0x0000000a73737220 */ /* 0x080fe20000410000 */
[-C--:B------:R-:W-:Y:S01]  /*beb0*/  FMUL.FTZ R118, R118, R10.reuse ;  /* 0x0000000a76767220 */ /* 0x080fe20000410000 */
[----:B------:R-:W-:Y:S01]  /*bec0*/  FMUL.FTZ R119, R119, R10 ;  /* 0x0000000a77777220 */ /* 0x000fe20000410000 */
[----:B------:R-:W-:Y:S01]  /*bed0*/  IMAD.MOV.U32 R8, RZ, RZ, R2 ;  /* 0x000000ffff087224 */ /* 0x000fe200078e0002 */
        /* <DEDUP_REMOVED lines=75> */
[----:B------:R-:W-:-:S06]  /*c390*/  IMAD.MOV.U32 R7, RZ, RZ, R0 ;  /* 0x000000ffff077224 */ /* 0x000fcc00078e0000 */
[----:B------:R-:W2:Y:S01]  /*c3a0*/  MUFU.EX2 R40, R40 ;  /* 0x0000002800287308 */ /* 0x000ea20000000800 */
[----:B---3--:R-:W-:Y:S01]  /*c3b0*/  FADD.FTZ R44, R123, R44 ;  /* 0x0000002c7b2c7221 */ /* 0x008fe20000010000 */
[C---:B-1----:R-:W-:Y:S01]  /*c3c0*/  FADD.FTZ R6, R81.reuse, R6 ;  /* 0x0000000651067221 */ /* 0x042fe20000010000 */
[----:B------:R-:W-:Y:S02]  /*c3d0*/  F2FP.BF16.F32.PACK_AB R122, R81, R122 ;  /* 0x0000007a517a723e */ /* 0x000fe400000010ff */
[C---:B--2---:R-:W-:Y:S01]  /*c3e0*/  FADD.FTZ R5, R40.reuse, R44 ;  /* 0x0000002c28057221 */ /* 0x044fe20000010000 */
[----:B------:R-:W-:Y:S01]  /*c3f0*/  F2FP.BF16.F32.PACK_AB R123, R40, R123 ;  /* 0x0000007b287b723e */ /* 0x000fe200000010ff */
[----:B0-----:R-:W-:Y:S06]  /*c400*/  @P2 BRA `(.L_x_916) ;  /* 0xffffffd000dc2947 */ /* 0x001fec000383ffff */
.L_x_899:
[----:B------:R-:W-:Y:S06]  /*c410*/  BAR.ARV 0x8, 0x1a0 ;  /* 0x0206800000007b1d */ /* 0x000fec0000002000 */
[----:B------:R-:W-:Y:S05]  /*c420*/  @!P0 BRA `(.L_x_917) ;  /* 0x0000000000048947 */ /* 0x000fea0003800000 */
[----:B------:R-:W-:Y:S01]  /*c430*/  BPT.TRAP 0x1 ;  /* 0x000000040000795c */ /* 0x000fe20000300000 */
.L_x_917:
[----:B------:R-:W-:Y:S01]  /*c440*/  ULEA UR5, UR39, UR45, 0x3 ;  /* 0x0000002d27057291 */ /* 0x000fe2000f8e183f */
[----:B------:R-:W-:-:S05]  /*c450*/  IMAD.U32 R3, RZ, RZ, UR38 ;  /* 0x00000026ff037e24 */ /* 0x000fca000f8e00ff */
[----:B------:R-:W-:-:S04]  /*c460*/  SHF.L.U32 R3, R3, 0x1f, RZ ;  /* 0x0000001f03037819 */ /* 0x000fc800000006ff */
[----:B------:R0:W1:Y:S01]  /*c470*/  SYNCS.PHASECHK.TRANS64.TRYWAIT P2, [UR5+0x16850], R3 ;  /* 0x01685003ff0075a7 */ /* 0x0000620008040145 */
[----:B------:R-:W-:Y:S05]  /*c480*/  @!P0 BRA `(.L_x_918) ;  /* 0x0000000000048947 */ /* 0x000fea0003800000 */
[----:B------:R-:W-:Y:S01]  /*c490*/  BPT.TRAP 0x1 ;  /* 0x000000040000795c */ /* 0x000fe20000300000 */
.L_x_918:
[----:B-1----:R-:W-:Y:S05]  /*c4a0*/  @P2 BRA `(.L_x_919) ;  /* 0x0000000000082947 */ /* 0x002fea0003800000 */
[----:B------:R-:W1:Y:S02]  /*c4b0*/  SYNCS.PHASECHK.TRANS64.TRYWAIT P0, [UR5+0x16850], R3 ;  /* 0x01685003ff0075a7 */ /* 0x000e640008000145 */
[----:B-1----:R-:W-:Y:S05]  /*c4c0*/  @!P0 BRA `(.L_x_920) ;  /* 0x0000006800488947 */ /* 0x002fea0003800000 */
.L_x_919:
[----:B------:R-:W-:Y:S01]  /*c4d0*/  UIADD3 UR45, UR45, 0x400, URZ ;  /* 0x000004002d2d7890 */ /* 0x000fe2000fffe03f */
[----:B------:R-:W-:Y:S01]  /*c4e0*/  WARPGROUP.ARRIVE ;  /* 0x00000000000079c5 */ /* 0x000fe20000000000 */
[----:B------:R-:W-:Y:S01]  /*c4f0*/  UMOV UR7, 0x40000040 ;  /* 0x4000004000077882 */ /* 0x000fe20000000000 */
[----:B-1----:R-:W1:Y:S01]  /*c500*/  SHFL.BFLY PT, R4, R5, 0x2, 0x1f ;  /* 0x0c401f0005047f89 */ /* 0x002e6200000e0000 */
[----:B------:R-:W-:Y:S01]  /*c510*/  USHF.R.U32.HI UR45, URZ, 0x4, UR45 ;  /* 0x000000043f2d7899 */ /* 0x000fe2000801162d */
[----:B------:R-:W-:Y:S01]  /*c520*/  IMAD.U32 R11, RZ, RZ, UR5 ;  /* 0x00000005ff0b7e24 */ /* 0x000fe2000f8e00ff */
[----:B------:R-:W-:Y:S01]  /*c530*/  UIADD3 UR37, UR37, 0x1, URZ ;  /* 0x0000000125257890 */ /* 0x000fe2000fffe03f */
[----:B0-----:R-:W0:Y:S01]  /*c540*/  SHFL.BFLY PT, R3, R6, 0x2, 0x1f ;  /* 0x0c401f0006037f89 */ /* 0x001e2200000e0000 */
        /* <DEDUP_REMOVED lines=13> */
[----:B0-----:R-:W-:-:S02]  /*c620*/  FADD.FTZ R3, R3, R6 ;  /* 0x0000000603037221 */ /* 0x001fc40000010000 */
[----:B------:R-:W0:Y:S04]  /*c630*/  SHFL.BFLY PT, R8, R7, 0x1, 0x1f ;  /* 0x0c201f0007087f89 */ /* 0x000e2800000e0000 */
[----:B------:R-:W1:Y:S01]  /*c640*/  SHFL.BFLY PT, R4, R3, 0x1, 0x1f ;  /* 0x0c201f0003047f89 */ /* 0x000e6200000e0000 */
[----:B0-----:R-:W-:Y:S01]  /*c650*/  FADD.FTZ R10, R7, R8 ;  /* 0x00000008070a7221 */ /* 0x001fe20000010000 */
[----:B------:R-:W-:Y:S02]  /*c660*/  IMAD.MOV.U32 R7, RZ, RZ, RZ ;  /* 0x000000ffff077224 */ /* 0x000fe400078e00ff */
[----:B-1----:R-:W-:Y:S02]  /*c670*/  FADD.FTZ R9, R3, R4 ;  /* 0x0000000403097221 */ /* 0x002fe40000010000 */
[----:B------:R-:W-:Y:S01]  /*c680*/  FSETP.NE.FTZ.AND P2, PT, R10, RZ, PT ;  /* 0x000000ff0a00720b */ /* 0x000fe20003f55000 */
[----:B------:R-:W-:-:S02]  /*c690*/  IMAD.MOV.U32 R4, RZ, RZ, RZ ;  /* 0x000000ffff047224 */ /* 0x000fc400078e00ff */
[----:B------:R-:W-:Y:S01]  /*c6a0*/  IMAD.MOV.U32 R3, RZ, RZ, -0x800000 ;  /* 0xff800000ff037424 */ /* 0x000fe200078e00ff */
[----:B------:R-:W-:-:S09]  /*c6b0*/  FSETP.NE.FTZ.AND P0, PT, R9, RZ, PT ;  /* 0x000000ff0900720b */ /* 0x000fd20003f15000 */
[----:B------:R-:W0:Y:S01]  /*c6c0*/  @P2 MUFU.LG2 R8, R10 ;  /* 0x0000000a00082308 */ /* 0x000e220000000c00 */
[----:B------:R-:W-:-:S03]  /*c6d0*/  @P2 FMUL.FTZ R12, R12, 0.69314718246459960938 ;  /* 0x3f3172180c0c2820 */ /* 0x000fc60000410000 */
[----:B------:R-:W-:-:S04]  /*c6e0*/  @P0 FMUL.FTZ R5, R5, 0.69314718246459960938 ;  /* 0x3f31721805050820 */ /* 0x000fc80000410000 */
[----:B------:R-:W-:Y:S08]  /*c6f0*/  @P0 MUFU.RCP R4, R9 ;  /* 0x0000000900040308 */ /* 0x000ff00000001000 */
[----:B------:R0:W1:Y:S08]  /*c700*/  @P0 MUFU.LG2 R6, R9 ;  /* 0x0000000900060308 */ /* 0x0000700000000c00 */
[----:B------:R-:W2:Y:S01]  /*c710*/  @P2 MUFU.RCP R7, R10 ;  /* 0x0000000a00072308 */ /* 0x000ea20000001000 */
[----:B0-----:R-:W-:Y:S01]  /*c720*/  @P2 FMUL.FTZ R9, R8, 0.69314718246459960938 ;  /* 0x3f31721808092820 */ /* 0x001fe20000410000 */
[----:B------:R-:W-:-:S02]  /*c730*/  WARPGROUP.DEPBAR.LE gsb0, 0x0 ;  /* 0x00008000000079c5 */ /* 0x000fc40000010000 */
[----:B------:R-:W-:Y:S01]  /*c740*/  WARPGROUP.ARRIVE ;  /* 0x00000000000079c5 */ /* 0x000fe20000000000 */
[----:B------:R-:W-:Y:S02]  /*c750*/  @!P1 VIADD R8, R11, 0x16860 ;  /* 0x000168600b089836 */ /* 0x000fe40000000000 */
[----:B------:R-:W-:Y:S01]  /*c760*/  @P2 FFMA.FTZ R3, R12, R0, R9 ;  /* 0x000000000c032223 */ /* 0x000fe20000010009 */
[----:B-1----:R-:W-:Y:S02]  /*c770*/  @P0 FMUL.FTZ R6, R6, 0.69314718246459960938 ;  /* 0x3f31721806060820 */ /* 0x002fe40000410000 */
[----:B------:R-:W-:Y:S01]  /*c780*/  HGMMA.64x64x16.F32.BF16 R88, R144, gdesc[UR4].tnspB, R88, gsb0 ;  /* 0x40e0000490587df0 */ /* 0x000fe20008001858 */
[----:B------:R-:W-:Y:S01]  /*c790*/  UIADD3 UR6, UR4, 0x100, URZ ;  /* 0x0000010004067890 */ /* 0x000fe2000fffe03f */
[----:B------:R-:W-:Y:S01]  /*c7a0*/  @!P1 PRMT R8, RZ, 0x654, R8 ;  /* 0x00000654ff089816 */ /* 0x000fe20000000008 */
[----:B------:R-:W-:Y:S01]  /*c7b0*/  UMOV UR7, 0x40000040 ;  /* 0x4000004000077882 */ /* 0x000fe20000000000 */
[----:B------:R-:W-:Y:S01]  /*c7c0*/  @P0 FFMA.FTZ R20, R5, R2, R6 ;  /* 0x0000000205140223 */ /* 0x000fe20000010006 */
[----:B------:R-:W-:Y:S01]  /*c7d0*/  PLOP3.LUT P0, PT, PT, PT, PT, 0x8, 0x0 ;  /* 0x000000000000781c */ /* 0x000fe20003f0e170 */
[----:B------:R-:W-:-:S02]  /*c7e0*/  WARPGROUP.DEPBAR.LE gsb0, 0x0 ;  /* 0x00008000000079c5 */ /* 0x000fc40000010000 */
        /* <DEDUP_REMOVED lines=63> */
[----:B0-----:R-:W-:-:S07]  /*cbe0*/  FMUL.FTZ R119, R119, R7 ;  /* 0x0000000777777220 */ /* 0x001fce0000410000 */
.L_x_850:
[----:B------:R-:W0:Y:S01]  /*cbf0*/  S2R R5, SR_CgaCtaId ;  /* 0x0000000000057919 */ /* 0x000e220000008800 */
[----:B------:R-:W-:Y:S01]  /*cc00*/  MOV R0, 0x400 ;  /* 0x0000040000007802 */ /* 0x000fe20000000f00 */
[----:B------:R-:W-:Y:S01]  /*cc10*/  BSSY B0, `(.L_x_921) ;  /* 0x000018e000007945 */ /* 0x000fe20003800000 */
[----:B------:R-:W-:Y:S02]  /*cc20*/  BAR.SYNC.DEFER_BLOCKING 0x5, 0x1a0 ;  /* 0x0146800000007b1d */ /* 0x000fe40000010000 */
[----:B0-----:R-:W-:-:S05]  /*cc30*/  LEA R0, R5, R0, 0x18 ;  /* 0x0000000005007211 */ /* 0x001fca00078ec0ff */
[----:B------:R-:W0:Y:S02]  /*cc40*/  LDS.128 R152, [R0+0x168d0] ;  /* 0x0168d00000987984 */ /* 0x000e240000000c00 */
[----:B0-----:R-:W-:Y:S02]  /*cc50*/  R2UR UR6, R154 ;  /* 0x000000009a0672ca */ /* 0x001fe400000e0000 */
[----:B------:R-:W-:Y:S01]  /*cc60*/  R2UR UR5, R155 ;  /* 0x000000009b0572ca */ /* 0x000fe200000e0000 */
[----:B------:R-:W-:Y:S06]  /*cc70*/  BAR.ARV 0x4, 0x1a0 ;  /* 0x0106800000007b1d */ /* 0x000fec0000002000 */
[----:B------:R-:W-:Y:S08]  /*cc80*/  @P0 BRA `(.L_x_922) ;  /* 0x0000000c00b40947 */ /* 0x000ff00003800000 */
[----:B------:R-:W2:Y:S01]  /*cc90*/  LDL R4, [R1+0x8] ;  /* 0x0000080001047983 */ /* 0x000ea20000100800 */
[----:B------:R-:W-:Y:S01]  /*cca0*/  ULDC.64 UR8, c[0x0][0xbd8] ;  /* 0x0002f60000087ab9 */ /* 0x000fe20000000a00 */
[----:B------:R-:W-:Y:S01]  /*ccb0*/  F2FP.BF16.F32.PACK_AB R112, R113, R112 ;  /* 0x000000707170723e */ /* 0x000fe200000010ff */
[----:B------:R-:W-:Y:S01]  /*ccc0*/  UISETP.NE.U32.AND UP0, UPT, UR8, URZ, UPT ;  /* 0x0000003f0800728c */ /* 0x000fe2000bf05070 */
[----:B------:R-:W0:Y:S01]  /*ccd0*/  S2R R5, SR_SWINHI ;  /* 0x0000000000057919 */ /* 0x000e220000002f00 */
[----:B------:R-:W-:Y:S02]  /*cce0*/  F2FP.BF16.F32.PACK_AB R12, R12, R27 ;  /* 0x0000001b0c0c723e */ /* 0x000fe400000010ff */
[----:B------:R-:W-:Y:S01]  /*ccf0*/  UISETP.NE.AND.EX UP0, UPT, UR9, URZ, UPT, UP0 ;  /* 0x0000003f0900728c */ /* 0x000fe2000bf05300 */
[----:B------:R-:W-:Y:S02]  /*cd00*/  F2FP.BF16.F32.PACK_AB R13, R13, R106 ;  /* 0x0000006a0d0d723e */ /* 0x000fe400000010ff */
[----:B------:R-:W-:Y:S01]  /*cd10*/  ULDC.64 UR8, c[0x0][0xbd8] ;  /* 0x0002f60000087ab9 */ /* 0x000fe20000000a00 */
[----:B------:R-:W-:Y:S01]  /*cd20*/  F2FP.BF16.F32.PACK_AB R14, R14, R21 ;  /* 0x000000150e0e723e */ /* 0x000fe200000010ff */
[----:B------:R-:W-:Y:S01]  /*cd30*/  UIMAD.WIDE UR8, UR42, 0x4, UR8 ;  /* 0x000000042a0878a5 */ /* 0x000fe2000f8e0208 */
[----:B------:R-:W-:-:S02]  /*cd40*/  F2FP.BF16.F32.PACK_AB R15, R15, R110 ;  /* 0x0000006e0f0f723e */ /* 0x000fc400000010ff */
[----:B------:R-:W-:Y:S02]  /*cd50*/  F2FP.BF16.F32.PACK_AB R113, R115, R114 ;  /* 0x000000727371723e */ /* 0x000fe400000010ff */
[----:B------:R-:W-:Y:S01]  /*cd60*/  F2FP.BF16.F32.PACK_AB R114, R117, R116 ;  /* 0x000000747572723e */ /* 0x000fe200000010ff */
[----:B------:R-:W-:Y:S01]  /*cd70*/  IMAD.U32 R26, RZ, RZ, UR8 ;  /* 0x00000008ff1a7e24 */ /* 0x000fe2000f8e00ff */
[----:B------:R-:W-:Y:S01]  /*cd80*/  F2FP.BF16.F32.PACK_AB R115, R119, R118 ;  /* 0x000000767773723e */ /* 0x000fe200000010ff */
[----:B------:R-:W-:Y:S01]  /*cd90*/  IMAD.U32 R27, RZ, RZ, UR9 ;  /* 0x00000009ff1b7e24 */ /* 0x000fe2000f8e00ff */
[----:B------:R-:W-:Y:S01]  /*cda0*/  ULDC.64 UR8, c[0x0][0xbe0] ;  /* 0x0002f80000087ab9 */ /* 0x000fe20000000a00 */
[----:B------:R-:W-:Y:S02]  /*cdb0*/  MOV R24, R0 ;  /* 0x0000000000187202 */ /* 0x000fe40000000f00 */
[----:B0-----:R-:W-:Y:S01]  /*cdc0*/  MOV R25, R5 ;  /* 0x0000000500197202 */ /* 0x001fe20000000f00 */
[----:B------:R-:W-:-:S04]  /*cdd0*/  UISETP.NE.U32.AND UP1, UPT, UR8, URZ, UPT ;  /* 0x0000003f0800728c */ /* 0x000fc8000bf25070 */
[----:B------:R-:W-:-:S11]  /*cde0*/  UISETP.NE.AND.EX UP1, UPT, UR9, URZ, UPT, UP1 ;  /* 0x0000003f0900728c */ /* 0x000fd6000bf25310 */
[----:B------:R-:W-:Y:S02]  /*cdf0*/  @UP1 ULDC.64 UR8, c[0x0][0xbe0] ;  /* 0x0002f80000081ab9 */ /* 0x000fe40000000a00 */
[----:B------:R-:W-:Y:S01]  /*ce00*/  @UP1 UIMAD.WIDE UR8, UR42, 0x4, UR8 ;  /* 0x000000042a0818a5 */ /* 0x000fe2000f8e0208 */
        /* <DEDUP_REMOVED lines=30> */
[----:B------:R-:W-:Y:S01]  /*cff0*/  STSM.16.M88.4 [R30], R8 ;  /* 0x000000081e007844 */ /* 0x000fe20000000200 */
[----:B------:R-:W-:Y:S02]  /*d000*/  F2FP.BF16.F32.PACK_AB R6, R101, R100 ;  /* 0x000000646506723e */ /* 0x000fe400000010ff */
[----:B------:R-:W-:-:S02]  /*d010*/  F2FP.BF16.F32.PACK_AB R7, R103, R102 ;  /* 0x000000666707723e */ /* 0x000fc400000010ff */
[----:B------:R-:W-:-:S03]  /*d020*/  PLOP3.LUT P0, PT, PT, PT, UP0, 0x80, 0x0 ;  /* 0x000000000000781c */ /* 0x000fc60003f0f008 */
[----:B------:R0:W-:Y:S04]  /*d030*/  STSM.16.M88.4 [R29], R4 ;  /* 0x000000041d007844 */ /* 0x0001e80000000200 */
[----:B------:R1:W-:Y:S04]  /*d040*/  STSM.16.M88.4 [R28], R12 ;  /* 0x0000000c1c007844 */ /* 0x0003e80000000200 */
[----:B------:R1:W-:Y:S01]  /*d050*/  STSM.16.M88.4 [R18], R112 ;  /* 0x0000007012007844 */ /* 0x0003e20000000200 */
[----:B------:R-:W-:Y:S08]  /*d060*/  BAR.SYNC.DEFER_BLOCKING 0x1, 0x180 ;  /* 0x0046000000007b1d */ /* 0x000ff00000010000 */
[----:B------:R-:W2:Y:S01]  /*d070*/  LDC R2, c[0x0][0xa88] ;  /* 0x0002a200ff027b82 */ /* 0x000ea20000000800 */
[----:B------:R-:W-:Y:S01]  /*d080*/  PLOP3.LUT P1, PT, PT, PT, UP1, 0x80, 0x0 ;  /* 0x000000000000781c */ /* 0x000fe20003f2f018 */
[----:B0-----:R-:W-:-:S02]  /*d090*/  IMAD.U32 R4, RZ, RZ, UR8 ;  /* 0x00000008ff047e24 */ /* 0x001fc4000f8e00ff */
[----:B------:R-:W-:Y:S01]  /*d0a0*/  IMAD.U32 R5, RZ, RZ, UR9 ;  /* 0x00000009ff057e24 */ /* 0x000fe2000f8e00ff */
[----:B------:R-:W3:Y:S01]  /*d0b0*/  @P0 LDG.E R17, desc[UR46][R26.64] ;  /* 0x0000002e1a110981 */ /* 0x000ee2000c1e1900 */
[----:B------:R-:W-:-:S08]  /*d0c0*/  UMOV UR4, URZ ;  /* 0x0000003f00047c82 */ /* 0x000fd00008000000 */
[----:B--2---:R1:W5:Y:S01]  /*d0d0*/  @P1 LDG.E R2, desc[UR46][R4.64] ;  /* 0x0000002e04021981 */ /* 0x004362000c1e1900 */
[----:B---3--:R-:W-:Y:S01]  /*d0e0*/  @P0 R2UR UR4, R17 ;  /* 0x00000000110402ca */ /* 0x008fe200000e0000 */
[----:B-1----:R-:W-:-:S14]  /*d0f0*/  @P1 BRA `(.L_x_923) ;  /* 0x0000000000101947 */ /* 0x002fdc0003800000 */
[----:B------:R-:W-:Y:S05]  /*d100*/  @!P0 BRA `(.L_x_923) ;  /* 0x00000000000c8947 */ /* 0x000fea0003800000 */
[----:B------:R-:W2:Y:S04]  /*d110*/  LDG.E R5, desc[UR46][R26.64] ;  /* 0x0000002e1a057981 */ /* 0x000ea8000c1e1900 */
[----:B-----5:R-:W2:Y:S02]  /*d120*/  LDG.E R2, desc[UR46][R26.64+0x4] ;  /* 0x0000042e1a027981 */ /* 0x020ea4000c1e1900 */
[----:B--2---:R-:W-:-:S07]  /*d130*/  IMAD.IADD R2, R2, 0x1, -R5 ;  /* 0x0000000102027824 */ /* 0x004fce00078e0a05 */
.L_x_923:
[----:B------:R-:W2:Y:S01]  /*d140*/  LDL R5, [R1+0x4] ;  /* 0x0000040001057983 */ /* 0x000ea20000100800 */
[----:B------:R-:W-:Y:S01]  /*d150*/  USHF.R.S32.HI UR13, URZ, 0x1f, UR41 ;  /* 0x0000001f3f0d7899 */ /* 0x000fe20008011429 */
[----:B------:R-:W-:Y:S01]  /*d160*/  ULDC.64 UR14, c[0x0][0xb70] ;  /* 0x0002dc00000e7ab9 */ /* 0x000fe20000000a00 */
[----:B------:R-:W0:Y:S01]  /*d170*/  S2R R4, SR_TID.X ;  /* 0x0000000000047919 */ /* 0x000e220000002100 */
[----:B------:R-:W-:Y:S02]  /*d180*/  USHF.R.S32.HI UR7, URZ, 0x1f, UR42 ;  /* 0x0000001f3f077899 */ /* 0x000fe4000801142a */
[----:B------:R-:W-:Y:S02]  /*d190*/  USHF.R.S32.HI UR11, URZ, 0x1f, UR4 ;  /* 0x0000001f3f0b7899 */ /* 0x000fe40008011404 */
[----:B------:R-:W-:Y:S01]  /*d1a0*/  UIMAD UR12, UR13, UR14, URZ ;  /* 0x0000000e0d0c72a4 */ /* 0x000fe2000f8e023f */
        /* <DEDUP_REMOVED lines=9> */
[----:B------:R-:W-:-:S06]  /*d240*/  UIMAD UR7, UR10, UR15, UR7 ;  /* 0x0000000f0a0772a4 */ /* 0x000fcc000f8e0207 */
[----:B------:R-:W-:Y:S02]  /*d250*/  IMAD.U32 R7, RZ, RZ, UR7 ;  /* 0x00000007ff077e24 */ /* 0x000fe4000f8e00ff */
[----:B0-----:R-:W-:-:S05]  /*d260*/  VIADD R6, R4, 0xffffff80 ;  /* 0xffffff8004067836 */ /* 0x001fca0000000000 */
[----:B------:R-:W-:-:S04]  /*d270*/  SHF.R.S32.HI R8, RZ, 0x1f, R6 ;  /* 0x0000001fff087819 */ /* 0x000fc80000011406 */
[----:B------:R-:W-:-:S04]  /*d280*/  LEA.HI R8, R8, R6, RZ, 0x7 ;  /* 0x0000000608087211 */ /* 0x000fc800078f38ff */
[----:B------:R-:W-:-:S05]  /*d290*/  LOP3.LUT R8, R8, 0xffffff80, RZ, 0xc0, !PT ;  /* 0xffffff8008087812 */ /* 0x000fca00078ec0ff */
[----:B------:R-:W-:-:S05]  /*d2a0*/  IMAD.IADD R8, R6, 0x1, -R8 ;  /* 0x0000000106087824 */ /* 0x000fca00078e0a08 */
[----:B------:R-:W-:Y:S01]  /*d2b0*/  LOP3.LUT P0, RZ, R8, 0x3, RZ, 0xc0, !PT ;  /* 0x0000000308ff7812 */ /* 0x000fe2000780c0ff */
[--C-:B------:R-:W-:Y:S01]  /*d2c0*/  IMAD.MOV.U32 R28, RZ, RZ, R19.reuse ;  /* 0x000000ffff1c7224 */ /* 0x100fe200078e0013 */
[----:B------:R-:W-:Y:S01]  /*d2d0*/  SHF.R.S32.HI R29, RZ, 0x1f, R19 ;  /* 0x0000001fff1d7819 */ /* 0x000fe20000011413 */
[C---:B------:R-:W-:Y:S02]  /*d2e0*/  VIADD R17, R156.reuse, 0x60 ;  /* 0x000000609c117836 */ /* 0x040fe40000000000 */
[----:B------:R-:W-:Y:S02]  /*d2f0*/  VIADD R18, R156, 0x90 ;  /* 0x000000909c127836 */ /* 0x000fe40000000000 */
[----:B------:R-:W-:Y:S01]  /*d300*/  VIADD R0, R0, 0x16820 ;  /* 0x0001682000007836 */ /* 0x000fe20000000000 */
[----:B------:R-:W-:-:S04]  /*d310*/  SHF.R.S32.HI R157, RZ, 0x1f, R156 ;  /* 0x0000001fff9d7819 */ /* 0x000fc8000001149c */
[----:B------:R-:W-:Y:S01]  /*d320*/  PRMT R0, RZ, 0x654, R0 ;  /* 0x00000654ff007816 */ /* 0x000fe20000000000 */
        /* <DEDUP_REMOVED lines=9> */
[----:B------:R-:W-:Y:S02]  /*d3c0*/  IADD3 R11, P3, R24, 0x3000, RZ ;  /* 0x00003000180b7810 */ /* 0x000fe40007f7e0ff */
[C---:B------:R-:W-:Y:S02]  /*d3d0*/  LEA R30, P2, R6.reuse, UR8, 0x2 ;  /* 0x00000008061e7c11 */ /* 0x040fe4000f8410ff */
[----:B-----5:R-:W-:Y:S01]  /*d3e0*/  ISETP.GE.OR P1, PT, R9, R2, P0 ;  /* 0x000000020900720c */ /* 0x020fe20000726670 */
[----:B------:R-:W-:Y:S01]  /*d3f0*/  IMAD.X R9, RZ, RZ, R25, P3 ;  /* 0x000000ffff097224 */ /* 0x000fe200018e0619 */
[----:B------:R-:W-:Y:S01]  /*d400*/  LEA.HI.X R31, R6, UR9, R7, 0x2, P2 ;  /* 0x00000009061f7c11 */ /* 0x000fe200090f1407 */
[----:B------:R-:W-:Y:S01]  /*d410*/  ULDC.64 UR8, c[0x0][0xaa0] ;  /* 0x0002a80000087ab9 */ /* 0x000fe20000000a00 */
[----:B------:R-:W-:-:S02]  /*d420*/  IADD3 R15, P2, R24, 0x1800, RZ ;  /* 0x00001800180f7810 */ /* 0x000fc40007f5e0ff */
[C---:B------:R-:W-:Y:S02]  /*d430*/  IADD3 R7, P4, R24.reuse, 0x4800, RZ ;  /* 0x0000480018077810 */ /* 0x040fe40007f9e0ff */
[----:B------:R-:W-:Y:S01]  /*d440*/  ISETP.GE.OR P0, PT, R5, R2, P0 ;  /* 0x000000020500720c */ /* 0x000fe20000706670 */
[----:B------:R-:W-:Y:S01]  /*d450*/  IMAD.X R13, RZ, RZ, R25, P2 ;  /* 0x000000ffff0d7224 */ /* 0x000fe200010e0619 */
[----:B------:R-:W-:Y:S02]  /*d460*/  LOP3.LUT R5, R24, 0x380, RZ, 0xc0, !PT ;  /* 0x0000038018057812 */ /* 0x000fe400078ec0ff */
[----:B------:R-:W-:Y:S01]  /*d470*/  LOP3.LUT R8, R15, 0x380, RZ, 0xc0, !PT ;  /* 0x000003800f087812 */ /* 0x000fe200078ec0ff */
[----:B------:R0:W-:Y:S01]  /*d480*/  @!P1 STG.E desc[UR46][R30.64], R20 ;  /* 0x000000141e009986 */ /* 0x0001e2000c10192e */
[----:B------:R-:W-:Y:S02]  /*d490*/  LOP3.LUT R6, R11, 0x380, RZ, 0xc0, !PT ;  /* 0x000003800b067812 */ /* 0x000fe400078ec0ff */
[----:B------:R-:W-:-:S02]  /*d4a0*/  LOP3.LUT R4, R7, 0x380, RZ, 0xc0, !PT ;  /* 0x0000038007047812 */ /* 0x000fc400078ec0ff */
[----:B------:R-:W-:Y:S02]  /*d4b0*/  SHF.R.U64 R5, R5, 0x3, RZ ;  /* 0x0000000305057819 */ /* 0x000fe400000012ff */
[----:B------:R-:W-:Y:S01]  /*d4c0*/  SHF.R.U64 R8, R8, 0x3, RZ ;  /* 0x0000000308087819 */ /* 0x000fe200000012ff */
[----:B------:R-:W-:Y:S01]  /*d4d0*/  IMAD.U32 R21, RZ, RZ, UR8 ;  /* 0x00000008ff157e24 */ /* 0x000fe2000f8e00ff */
[----:B------:R-:W-:Y:S01]  /*d4e0*/  SHF.R.U64 R6, R6, 0x3, RZ ;  /* 0x0000000306067819 */ /* 0x000fe200000012ff */
[----:B------:R-:W-:Y:S01]  /*d4f0*/  UIMAD UR7, UR11, UR8, URZ ;  /* 0x000000080b0772a4 */ /* 0x000fe2000f8e023f */
[----:B------:R-:W-:Y:S01]  /*d500*/  SHF.R.U64 R4, R4, 0x3, RZ ;  /* 0x0000000304047819 */ /* 0x000fe200000012ff */
[----:B------:R1:W-:Y:S01]  /*d510*/  @!P0 STG.E desc[UR46][R30.64+0x20], R3 ;  /* 0x000020031e008986 */ /* 0x0003e2000c10192e */
[----:B------:R-:W-:Y:S01]  /*d520*/  LOP3.LUT R24, R5, R24, RZ, 0x3c, !PT ;  /* 0x0000001805187212 */ /* 0x000fe200078e3cff */
[----:B------:R-:W-:Y:S01]  /*d530*/  IMAD.X R5, RZ, RZ, R25, P4 ;  /* 0x000000ffff057224 */ /* 0x000fe200020e0619 */
[----:B------:R-:W-:-:S02]  /*d540*/  LOP3.LUT R12, R8, R15, RZ, 0x3c, !PT ;  /* 0x0000000f080c7212 */ /* 0x000fc400078e3cff */
[----:B------:R-:W-:Y:S02]  /*d550*/  LOP3.LUT R8, R6, R11, RZ, 0x3c, !PT ;  /* 0x0000000b06087212 */ /* 0x000fe400078e3cff */
[----:B------:R-:W-:Y:S01]  /*d560*/  LOP3.LUT R4, R4, R7, RZ, 0x3c, !PT ;  /* 0x0000000704047212 */ /* 0x000fe200078e3cff */
[----:B0-----:R-:W-:Y:S01]  /*d570*/  IMAD.WIDE.U32 R20, R21, UR4, R28 ;  /* 0x0000000415147c25 */ /* 0x001fe2000f8e001c */
[----:B------:R-:W-:Y:S01]  /*d580*/  UIMAD UR7, UR4, UR9, UR7 ;  /* 0x00000009040772a4 */ /* 0x000fe2000f8e0207 */
[----:B------:R-:W5:Y:S02]  /*d590*/  LD.E.128 R24, desc[UR46][R24.64] ;  /* 0x0000002e18187980 */ /* 0x000f64000c101d00 */
[----:B------:R-:W-:Y:S01]  /*d5a0*/  ULDC UR4, c[0x0][0xa8c] ;  /* 0x0002a30000047ab9 */ /* 0x000fe20000000800 */
[----:B-1----:R-:W-:Y:S01]  /*d5b0*/  VIADD R3, R156, 0x30 ;  /* 0x000000309c037836 */ /* 0x002fe20000000000 */
[----:B------:R-:W5:Y:S01]  /*d5c0*/  LD.E.128 R12, desc[UR46][R12.64] ;  /* 0x0000002e0c0c7980 */ /* 0x000f62000c101d00 */
[----:B------:R-:W-:Y:S01]  /*d5d0*/  IMAD R28, R23, -0xc0, R2 ;  /* 0xffffff40171c7824 */ /* 0x000fe200078e0202 */
[----:B------:R-:W-:Y:S01]  /*d5e0*/  ISETP.GE.AND P0, PT, R19, UR4, PT ;  /* 0x0000000413007c0c */ /* 0x000fe2000bf06270 */
[----:B------:R-:W-:Y:S01]  /*d5f0*/  ULDC.64 UR8, c[0x0][0xae0] ;  /* 0x0002b80000087ab9 */ /* 0x000fe20000000a00 */
[----:B------:R-:W5:Y:S04]  /*d600*/  LD.E.128 R8, desc[UR46][R8.64] ;  /* 0x0000002e08087980 */ /* 0x000f68000c101d00 */
[----:B------:R-:W5:Y:S01]  /*d610*/  LD.E.128 R4, desc[UR46][R4.64] ;  /* 0x0000002e04047980 */ /* 0x000f62000c101d00 */
[----:B------:R-:W-:Y:S01]  /*d620*/  UIMAD UR4, UR13, UR8, URZ ;  /* 0x000000080d0472a4 */ /* 0x000fe2000f8e023f */
[-C--:B------:R-:W-:Y:S01]  /*d630*/  ISETP.GE.OR P3, PT, R3, R28.reuse, P0 ;  /* 0x0000001c0300720c */ /* 0x080fe20000766670 */
[----:B------:R-:W-:Y:S01]  /*d640*/  VIADD R21, R21, UR7 ;  /* 0x0000000715157c36 */ /* 0x000fe20008000000 */
[----:B------:R-:W-:Y:S01]  /*d650*/  @!PT LDS RZ, [RZ] ;  /* 0x00000000fffff984 */ /* 0x000fe20000000800 */
[----:B------:R-:W-:Y:S01]  /*d660*/  @!PT LDS RZ, [RZ] ;  /* 0x00000000fffff984 */ /* 0x000fe20000000800 */
[----:B------:R-:W-:Y:S01]  /*d670*/  @!PT LDS RZ, [RZ] ;  /* 0x00000000fffff984 */ /* 0x000fe20000000800 */
[----:B------:R-:W-:Y:S01]  /*d680*/  @!PT LDS RZ, [RZ] ;  /* 0x00000000fffff984 */ /* 0x000fe20000000800 */
[----:B------:R0:W-:Y:S06]  /*d690*/  MEMBAR.ALL.CTA ;  /* 0x0000000000007992 */ /* 0x0001ec0000008000 */
[----:B0-----:R-:W0:Y:S01]  /*d6a0*/  FENCE.VIEW.ASYNC.S ;  /* 0x00000000000073c6 */ /* 0x001e220000000000 */
[----:B------:R-:W-:Y:S01]  /*d6b0*/  IMAD.U32 R3, RZ, RZ, UR8 ;  /* 0x00000008ff037e24 */ /* 0x000fe2000f8e00ff */
[----:B------:R-:W-:Y:S01]  /*d6c0*/  UIMAD UR4, UR41, UR9, UR4 ;  /* 0x00000009290472a4 */ /* 0x000fe2000f8e0204 */
[----:B------:R-:W-:-:S02]  /*d6d0*/  ISETP.GE.OR P1, PT, R17, R28, P0 ;  /* 0x0000001c1100720c */ /* 0x000fc40000726670 */
[----:B------:R-:W-:Y:S01]  /*d6e0*/  IMAD.WIDE.U32 R2, R3, UR41, R20 ;  /* 0x0000002903027c25 */ /* 0x000fe2000f8e0014 */
[-C--:B------:R-:W-:Y:S01]  /*d6f0*/  ISETP.GE.OR P2, PT, R18, R28.reuse, P0 ;  /* 0x0000001c1200720c */ /* 0x080fe20000746670 */
[----:B------:R-:W-:Y:S01]  /*d700*/  ULDC.64 UR8, c[0x0][0xae8] ;  /* 0x0002ba0000087ab9 */ /* 0x000fe20000000a00 */
[----:B------:R-:W-:Y:S01]  /*d710*/  ISETP.GE.OR P0, PT, R156, R28, P0 ;  /* 0x0000001c9c00720c */ /* 0x000fe20000706670 */
[----:B------:R-:W-:Y:S01]  /*d720*/  VIADD R3, R3, UR4 ;  /* 0x0000000403037c36 */ /* 0x000fe20008000000 */
[----:B------:R-:W-:Y:S02]  /*d730*/  UIMAD UR4, UR16, UR8, URZ ;  /* 0x00000008100472a4 */ /* 0x000fe4000f8e023f */
[----:B------:R-:W-:Y:S02]  /*d740*/  IMAD.U32 R31, RZ, RZ, UR8 ;  /* 0x00000008ff1f7e24 */ /* 0x000fe4000f8e00ff */
[----:B------:R-:W-:Y:S01]  /*d750*/  IMAD.WIDE R28, R23, 0xc0, R156 ;  /* 0x000000c0171c7825 */ /* 0x000fe200078e029c */
[----:B------:R-:W-:-:S03]  /*d760*/  UIMAD UR4, UR10, UR9, UR4 ;  /* 0x000000090a0472a4 */ /* 0x000fc6000f8e0204 */
[----:B------:R-:W-:-:S04]  /*d770*/  IMAD.WIDE.U32 R30, R31, UR10, R2 ;  /* 0x0000000a1f1e7c25 */ /* 0x000fc8000f8e0002 */
[----:B------:R-:W-:Y:S01]  /*d780*/  VIADD R23, R31, UR4 ;  /* 0x000000041f177c36 */ /* 0x000fe20008000000 */
[----:B0-----:R0:W-:Y:S01]  /*d790*/  SYNCS.ARRIVE.TRANS64.RED.A1T0 RZ, [R0+URZ], RZ ;  /* 0x000000ff00ff79a7 */ /* 0x0011e2000810043f */
        /* <DEDUP_REMOVED lines=12> */
.L_x_925:
[----:B------:R-:W-:Y:S05]  /*d860*/  BSYNC B1 ;  /* 0x0000000000017941 */ /* 0x000fea0003800000 */
.L_x_924:
[----:B------:R-:W-:Y:S04]  /*d870*/  BSSY B1, `(.L_x_926) ;  /* 0x000000f000017945 */ /* 0x000fe80003800000 */
[----:B------:R-:W-:Y:S05]  /*d880*/  @P3 BRA `(.L_x_927) ;  /* 0x0000000000343947 */ /* 0x000fea0003800000 */
[----:B------:R-:W-:Y:S01]  /*d890*/  IADD3 R17, P0, R28, 0x30, RZ ;  /* 0x000000301c117810 */ /* 0x000fe20007f1e0ff */
[----:B------:R-:W-:Y:S01]  /*d8a0*/  ULDC.64 UR8, c[0x0][0xad8] ;  /* 0x0002b60000087ab9 */ /* 0x000fe20000000a00 */
[----:B------:R-:W-:Y:S02]  /*d8b0*/  IMAD.MOV.U32 R2, RZ, RZ, R30 ;  /* 0x000000ffff027224 */ /* 0x000fe400078e001e */
[----:B------:R-:W-:Y:S02]  /*d8c0*/  IMAD.MOV.U32 R3, RZ, RZ, R23 ;  /* 0x000000ffff037224 */ /* 0x000fe400078e0017 */
[----:B0-----:R-:W-:Y:S02]  /*d8d0*/  IMAD.X R0, RZ, RZ, R29, P0 ;  /* 0x000000ffff007224 */ /* 0x001fe400000e061d */
[----:B------:R-:W-:-:S04]  /*d8e0*/  IMAD.WIDE.U32 R2, R17, UR8, R2 ;  /* 0x0000000811027c25 */ /* 0x000fc8000f8e0002 */
[----:B------:R-:W-:-:S04]  /*d8f0*/  IMAD R0, R0, UR8, RZ ;  /* 0x0000000800007c24 */ /* 0x000fc8000f8e02ff */
[----:B------:R-:W-:Y:S01]  /*d900*/  IMAD R17, R17, UR9, R0 ;  /* 0x0000000911117c24 */ /* 0x000fe2000f8e0200 */
[----:B------:R-:W-:Y:S02]  /*d910*/  ULDC.64 UR8, c[0x0][0xa80] ;  /* 0x0002a00000087ab9 */ /* 0x000fe40000000a00 */
[----:B-1----:R-:W-:Y:S01]  /*d920*/  LEA R20, P0, R2, UR8, 0x1 ;  /* 0x0000000802147c11 */ /* 0x002fe2000f8008ff */
[----:B------:R-:W-:-:S05]  /*d930*/  IMAD.IADD R3, R3, 0x1, R17 ;  /* 0x0000000103037824 */ /* 0x000fca00078e0211 */
[----:B------:R-:W-:-:S05]  /*d940*/  LEA.HI.X R21, R2, UR9, R3, 0x1, P0 ;  /* 0x0000000902157c11 */ /* 0x000fca00080f0c03 */
[----:B-----5:R2:W-:Y:S02]  /*d950*/  STG.E.128 desc[UR46][R20.64], R12 ;  /* 0x0000000c14007986 */ /* 0x0205e4000c101d2e */
.L_x_927:
[----:B------:R-:W-:Y:S05]  /*d960*/  BSYNC B1 ;  /* 0x0000000000017941 */ /* 0x000fea0003800000 */
.L_x_926:
[----:B------:R-:W-:Y:S04]  /*d970*/  BSSY B1, `(.L_x_928) ;  /* 0x000000f000017945 */ /* 0x000fe80003800000 */
[----:B------:R-:W-:Y:S05]  /*d980*/  @P1 BRA `(.L_x_929) ;  /* 0x0000000000341947 */ /* 0x000fea0003800000 */
[----:B--2--5:R-:W-:Y:S01]  /*d990*/  IADD3 R13, P0, R28, 0x60, RZ ;  /* 0x000000601c0d7810 */ /* 0x024fe20007f1e0ff */
        /* <DEDUP_REMOVED lines=12> */
.L_x_929:
[----:B------:R-:W-:Y:S05]  /*da60*/  BSYNC B1 ;  /* 0x0000000000017941 */ /* 0x000fea0003800000 */
.L_x_928:
[----:B------:R-:W-:Y:S05]  /*da70*/  @P2 BRA `(.L_x_930) ;  /* 0x00000008009c2947 */ /* 0x000fea0003800000 */
[----:B---3-5:R-:W-:Y:S01]  /*da80*/  IADD3 R9, P0, R28, 0x90, RZ ;  /* 0x000000901c097810 */ /* 0x028fe20007f1e0ff */
        /* <DEDUP_REMOVED lines=13> */
.L_x_922:
[----:B------:R-:W-:Y:S01]  /*db60*/  ULDC.64 UR8, c[0x0][0xbd8] ;  /* 0x0002f60000087ab9 */ /* 0x000fe20000000a00 */
[----:B------:R-:W-:Y:S01]  /*db70*/  IMAD.MOV.U32 R7, RZ, RZ, RZ ;  /* 0x000000ffff077224 */ /* 0x000fe200078e00ff */
[----:B------:R-:W-:Y:S01]  /*db80*/  UISETP.NE.U32.AND UP0, UPT, UR8, URZ, UPT ;  /* 0x0000003f0800728c */ /* 0x000fe2000bf05070 */
[----:B------:R-:W0:Y:S03]  /*db90*/  S2R R4, SR_TID.X ;  /* 0x0000000000047919 */ /* 0x000e260000002100 */
[----:B------:R-:W-:-:S03]  /*dba0*/  UISETP.NE.AND.EX UP0, UPT, UR9, URZ, UPT, UP0 ;  /* 0x0000003f0900728c */ /* 0x000fc6000bf05300 */
[----:B------:R-:W-:Y:S02]  /*dbb0*/  ULDC.64 UR8, c[0x0][0xbd8] ;  /* 0x0002f60000087ab9 */ /* 0x000fe40000000a00 */
[----:B------:R-:W-:Y:S01]  /*dbc0*/  UIMAD.WIDE UR8, UR42, 0x4, UR8 ;  /* 0x000000042a0878a5 */ /* 0x000fe2000f8e0208 */
[----:B------:R-:W1:Y:S01]  /*dbd0*/  LDC R0, c[0x0][0xa88] ;  /* 0x0002a200ff007b82 */ /* 0x000e620000000800 */
[----:B------:R-:W-:-:S04]  /*dbe0*/  PLOP3.LUT P1, PT, PT, PT, UP0, 0x80, 0x0 ;  /* 0x000000000000781c */ /* 0x000fc80003f2f008 */
[----:B------:R-:W-:Y:S02]  /*dbf0*/  IMAD.U32 R2, RZ, RZ, UR8 ;  /* 0x00000008ff027e24 */ /* 0x000fe4000f8e00ff */
[----:B------:R-:W-:Y:S01]  /*dc00*/  IMAD.U32 R3, RZ, RZ, UR9 ;  /* 0x00000009ff037e24 */ /* 0x000fe2000f8e00ff */
[----:B------:R-:W-:Y:S02]  /*dc10*/  ULDC.64 UR8, c[0x0][0xbe0] ;  /* 0x0002f80000087ab9 */ /* 0x000fe40000000a00 */
[----:B------:R-:W-:-:S04]  /*dc20*/  UISETP.NE.U32.AND UP1, UPT, UR8, URZ, UPT ;  /* 0x0000003f0800728c */ /* 0x000fc8000bf25070 */
[----:B------:R-:W-:Y:S01]  /*dc30*/  UISETP.NE.AND.EX UP1, UPT, UR9, URZ, UPT, UP1 ;  /* 0x0000003f0900728c */ /* 0x000fe2000bf25310 */
[----:B------:R2:W5:Y:S05]  /*dc40*/  @P1 LDG.E R7, desc[UR46][R2.64] ;  /* 0x0000002e02071981 */ /* 0x00056a000c1e1900 */
[----:B------:R-:W-:Y:S01]  /*dc50*/  PLOP3.LUT P2, PT, PT, PT, UP1, 0x80, 0x0 ;  /* 0x000000000000781c */ /* 0x000fe20003f4f018 */
[----:B0-----:R-:W-:-:S04]  /*dc60*/  VIADD R6, R4, 0xffffff80 ;  /* 0xffffff8004067836 */ /* 0x001fc80000000000 */
[----:B------:R-:W-:Y:S02]  /*dc70*/  @UP1 ULDC.64 UR8, c[0x0][0xbe0] ;  /* 0x0002f80000081ab9 */ /* 0x000fe40000000a00 */
[----:B------:R-:W-:-:S06]  /*dc80*/  @UP1 UIMAD.WIDE UR8, UR42, 0x4, UR8 ;  /* 0x000000042a0818a5 */ /* 0x000fcc000f8e0208 */
[----:B------:R-:W-:Y:S02]  /*dc90*/  IMAD.U32 R4, RZ, RZ, UR8 ;  /* 0x00000008ff047e24 */ /* 0x000fe4000f8e00ff */
[----:B------:R-:W-:-:S05]  /*dca0*/  IMAD.U32 R5, RZ, RZ, UR9 ;  /* 0x00000009ff057e24 */ /* 0x000fca000f8e00ff */
[----:B-1----:R2:W5:Y:S01]  /*dcb0*/  @P2 LDG.E R0, desc[UR46][R4.64] ;  /* 0x0000002e04002981 */ /* 0x002562000c1e1900 */
[----:B------:R-:W-:Y:S01]  /*dcc0*/  USHF.R.S32.HI UR8, URZ, 0x1f, UR41 ;  /* 0x0000001f3f087899 */ /* 0x000fe20008011429 */
[----:B------:R-:W-:Y:S01]  /*dcd0*/  ISETP.GT.AND P0, PT, R6, 0xbf, PT ;  /* 0x000000bf0600780c */ /* 0x000fe20003f04270 */
[----:B------:R-:W-:-:S12]  /*dce0*/  @P2 BRA `(.L_x_931) ;  /* 0x0000000000102947 */ /* 0x000fd80003800000 */
[----:B------:R-:W-:Y:S05]  /*dcf0*/  @!P1 BRA `(.L_x_931) ;  /* 0x00000000000c9947 */ /* 0x000fea0003800000 */
[----:B--2---:R-:W2:Y:S04]  /*dd00*/  LDG.E R5, desc[UR46][R2.64] ;  /* 0x0000002e02057981 */ /* 0x004ea8000c1e1900 */
[----:B-----5:R-:W2:Y:S02]  /*dd10*/  LDG.E R0, desc[UR46][R2.64+0x4] ;  /* 0x0000042e02007981 */ /* 0x020ea4000c1e1900 */
[----:B--2---:R-:W-:-:S07]  /*dd20*/  IMAD.IADD R0, R0, 0x1, -R5 ;  /* 0x0000000100007824 */ /* 0x004fce00078e0a05 */
.L_x_931:
[----:B------:R-:W-:Y:S01]  /*dd30*/  USHF.R.S32.HI UR4, URZ, 0x1f, UR42 ;  /* 0x0000001f3f047899 */ /* 0x000fe2000801142a */
[----:B------:R-:W-:Y:S01]  /*dd40*/  BSSY B1, `(.L_x_932) ;  /* 0x000001e000017945 */ /* 0x000fe20003800000 */
[----:B------:R-:W-:Y:S01]  /*dd50*/  USEL UR10, UR42, URZ, !UP0 ;  /* 0x0000003f2a0a7287 */ /* 0x000fe2000c000000 */
[----:B------:R-:W-:Y:S01]  /*dd60*/  SHF.R.S32.HI R8, RZ, 0x1f, R19 ;  /* 0x0000001fff087819 */ /* 0x000fe20000011413 */
[----:B------:R-:W-:Y:S01]  /*dd70*/  USEL UR9, UR4, URZ, !UP0 ;  /* 0x0000003f04097287 */ /* 0x000fe2000c000000 */
[----:B-----5:R-:W-:Y:S01]  /*dd80*/  SHF.R.S32.HI R6, RZ, 0x1f, R7 ;  /* 0x0000001fff067819 */ /* 0x020fe20000011407 */
[----:B------:R-:W-:Y:S10]  /*dd90*/  @P0 BRA `(.L_x_933) ;  /* 0x0000000000600947 */ /* 0x000ff40003800000 */
[----:B--2---:R-:W0:Y:S02]  /*dda0*/  S2R R2, SR_TID.X ;  /* 0x0000000000027919 */ /* 0x004e240000002100 */
[----:B0-----:R-:W-:-:S04]  /*ddb0*/  IMAD R2, R23, 0xc0, R2 ;  /* 0x000000c017027824 */ /* 0x001fc800078e0202 */
        /* <DEDUP_REMOVED lines=22> */
.L_x_933:
[----:B------:R-:W-:Y:S05]  /*df20*/  BSYNC B1 ;  /* 0x0000000000017941 */ /* 0x000fea0003800000 */
.L_x_932:
[----:B------:R-:W-:Y:S01]  /*df30*/  ULDC.64 UR12, c[0x0][0xaa0] ;  /* 0x0002a800000c7ab9 */ /* 0x000fe20000000a00 */
[----:B--2---:R-:W-:Y:S01]  /*df40*/  IMAD.MOV.U32 R2, RZ, RZ, R19 ;  /* 0x000000ffff027224 */ /* 0x004fe200078e0013 */
[----:B------:R-:W-:Y:S01]  /*df50*/  ULDC UR7, c[0x0][0xa8c] ;  /* 0x0002a30000077ab9 */ /* 0x000fe20000000800 */
[----:B0-----:R-:W-:Y:S01]  /*df60*/  IMAD.MOV.U32 R3, RZ, RZ, R8 ;  /* 0x000000ffff037224 */ /* 0x001fe200078e0008 */
[----:B------:R-:W-:Y:S01]  /*df70*/  ISETP.GE.AND P0, PT, R19, UR7, PT ;  /* 0x0000000713007c0c */ /* 0x000fe2000bf06270 */
[----:B------:R-:W-:Y:S01]  /*df80*/  IMAD R4, R6, UR12, RZ ;  /* 0x0000000c06047c24 */ /* 0x000fe2000f8e02ff */
[----:B------:R-:W-:Y:S01]  /*df90*/  BSSY B1, `(.L_x_934) ;  /* 0x0000027000017945 */ /* 0x000fe20003800000 */
[----:B------:R-:W-:-:S04]  /*dfa0*/  IMAD.WIDE.U32 R2, R7, UR12, R2 ;  /* 0x0000000c07027c25 */ /* 0x000fc8000f8e0002 */
[----:B------:R-:W-:Y:S01]  /*dfb0*/  IMAD R7, R7, UR13, R4 ;  /* 0x0000000d07077c24 */ /* 0x000fe2000f8e0204 */
[----:B------:R-:W-:Y:S01]  /*dfc0*/  ULDC.64 UR12, c[0x0][0xae0] ;  /* 0x0002b800000c7ab9 */ /* 0x000fe20000000a00 */
[----:B------:R-:W-:Y:S01]  /*dfd0*/  VIADD R4, R156, 0x30 ;  /* 0x000000309c047836 */ /* 0x000fe20000000000 */
[----:B------:R-:W-:Y:S01]  /*dfe0*/  UIMAD UR4, UR8, UR12, URZ ;  /* 0x0000000c080472a4 */ /* 0x000fe2000f8e023f */
[----:B------:R-:W-:Y:S02]  /*dff0*/  IMAD R5, R23, -0xc0, R0 ;  /* 0xffffff4017057824 */ /* 0x000fe400078e0200 */
[----:B------:R-:W-:Y:S01]  /*e000*/  IMAD.IADD R3, R3, 0x1, R7 ;  /* 0x0000000103037824 */ /* 0x000fe200078e0207 */
[----:B------:R-:W-:Y:S01]  /*e010*/  UIMAD UR4, UR41, UR13, UR4 ;  /* 0x0000000d290472a4 */ /* 0x000fe2000f8e0204 */
[----:B------:R-:W-:Y:S01]  /*e020*/  IMAD.U32 R7, RZ, RZ, UR12 ;  /* 0x0000000cff077e24 */ /* 0x000fe2000f8e00ff */
[----:B------:R-:W-:Y:S01]  /*e030*/  ISETP.GE.OR P3, PT, R4, R5, P0 ;  /* 0x000000050400720c */ /* 0x000fe20000766670 */
[C---:B------:R-:W-:Y:S01]  /*e040*/  VIADD R0, R156.reuse, 0x60 ;  /* 0x000000609c007836 */ /* 0x040fe20000000000 */
[----:B------:R-:W-:Y:S01]  /*e050*/  ULDC.64 UR12, c[0x0][0xae8] ;  /* 0x0002ba00000c7ab9 */ /* 0x000fe20000000a00 */
[----:B------:R-:W-:-:S02]  /*e060*/  VIADD R4, R156, 0x90 ;  /* 0x000000909c047836 */ /* 0x000fc40000000000 */
[----:B------:R-:W-:Y:S01]  /*e070*/  IMAD.WIDE.U32 R2, R7, UR41, R2 ;  /* 0x0000002907027c25 */ /* 0x000fe2000f8e0002 */
[-C--:B------:R-:W-:Y:S02]  /*e080*/  ISETP.GE.OR P1, PT, R0, R5.reuse, P0 ;  /* 0x000000050000720c */ /* 0x080fe40000726670 */
[-C--:B------:R-:W-:Y:S01]  /*e090*/  ISETP.GE.OR P2, PT, R4, R5.reuse, P0 ;  /* 0x000000050400720c */ /* 0x080fe20000746670 */
[----:B------:R-:W-:Y:S01]  /*e0a0*/  VIADD R3, R3, UR4 ;  /* 0x0000000403037c36 */ /* 0x000fe20008000000 */
[----:B------:R-:W-:Y:S01]  /*e0b0*/  ISETP.GE.OR P0, PT, R156, R5, P0 ;  /* 0x000000059c00720c */ /* 0x000fe20000706670 */
[----:B------:R-:W-:Y:S02]  /*e0c0*/  UIMAD UR4, UR9, UR12, URZ ;  /* 0x0000000c090472a4 */ /* 0x000fe4000f8e023f */
[----:B------:R-:W-:Y:S01]  /*e0d0*/  IMAD.U32 R9, RZ, RZ, UR12 ;  /* 0x0000000cff097e24 */ /* 0x000fe2000f8e00ff */
[--C-:B------:R-:W-:Y:S01]  /*e0e0*/  SHF.R.S32.HI R7, RZ, 0x1f, R156.reuse ;  /* 0x0000001fff077819 */ /* 0x100fe2000001149c */
[----:B------:R-:W-:Y:S01]  /*e0f0*/  IMAD.MOV.U32 R6, RZ, RZ, R156 ;  /* 0x000000ffff067224 */ /* 0x000fe200078e009c */
[----:B------:R-:W-:-:S02]  /*e100*/  UIMAD UR4, UR10, UR13, UR4 ;  /* 0x0000000d0a0472a4 */ /* 0x000fc4000f8e0204 */
        /* <DEDUP_REMOVED lines=15> */
.L_x_935:
[----:B------:R-:W-:Y:S05]  /*e200*/  BSYNC B1 ;  /* 0x0000000000017941 */ /* 0x000fea0003800000 */
.L_x_934:
[----:B------:R-:W-:Y:S04]  /*e210*/  BSSY B1, `(.L_x_936) ;  /* 0x000000f000017945 */ /* 0x000fe80003800000 */
[----:B------:R-:W-:Y:S05]  /*e220*/  @P3 BRA `(.L_x_937) ;  /* 0x0000000000343947 */ /* 0x000fea0003800000 */
[----:B0-----:R-:W-:Y:S01]  /*e230*/  IADD3 R9, P0, R6, 0x30, RZ ;  /* 0x0000003006097810 */ /* 0x001fe20007f1e0ff */
        /* <DEDUP_REMOVED lines=12> */
.L_x_937:
[----:B------:R-:W-:Y:S05]  /*e300*/  BSYNC B1 ;  /* 0x0000000000017941 */ /* 0x000fea0003800000 */
.L_x_936:
[----:B------:R-:W-:Y:S04]  /*e310*/  BSSY B1, `(.L_x_938) ;  /* 0x000000f000017945 */ /* 0x000fe80003800000 */
[----:B------:R-:W-:Y:S05]  /*e320*/  @P1 BRA `(.L_x_939) ;  /* 0x0000000000341947 */ /* 0x000fea0003800000 */
[----:B01----:R-:W-:Y:S01]  /*e330*/  IADD3 R9, P0, R6, 0x60, RZ ;  /* 0x0000006006097810 */ /* 0x003fe20007f1e0ff */
        /* <DEDUP_REMOVED lines=12> */
.L_x_939:
[----:B------:R-:W-:Y:S05]  /*e400*/  BSYNC B1 ;  /* 0x0000000000017941 */ /* 0x000fea0003800000 */
.L_x_938:
        /* <DEDUP_REMOVED lines=14> */
.L_x_930:
[----:B------:R-:W-:Y:S05]  /*e4f0*/  BSYNC B0 ;  /* 0x0000000000007941 */ /* 0x000fea0003800000 */
.L_x_921:
[----:B------:R-:W-:Y:S02]  /*e500*/  ULDC UR4, c[0x0][0xc14] ;  /* 0x0003050000047ab9 */ /* 0x000fe40000000800 */
[----:B------:R-:W-:-:S06]  /*e510*/  UISETP.GE.AND UP0, UPT, UR5, UR4, UPT ;  /* 0x000000040500728c */ /* 0x000fcc000bf06270 */
[----:B------:R-:W-:-:S13]  /*e520*/  PLOP3.LUT P0, PT, PT, PT, UP0, 0x80, 0x0 ;  /* 0x000000000000781c */ /* 0x000fda0003f0f008 */
[----:B------:R-:W-:Y:S05]  /*e530*/  @!P0 BRA `(.L_x_940) ;  /* 0xffffff28001c8947 */ /* 0x000fea000383ffff */
[----:B------:R-:W-:Y:S05]  /*e540*/  EXIT ;  /* 0x000000000000794d */ /* 0x000fea0003800000 */
.L_x_839:
        /* <DEDUP_REMOVED lines=37> */
[----:B0-----:R-:W-:Y:S01]  /*e7a0*/  SEL R3, R6, RZ, P0 ;  /* 0x000000ff06037207 */ /* 0x001fe20000000000 */
[----:B------:R-:W-:Y:S01]  /*e7b0*/  IMAD.MOV.U32 R6, RZ, RZ, RZ ;  /* 0x000000ffff067224 */ /* 0x000fe200078e00ff */
[----:B------:R-:W-:-:S03]  /*e7c0*/  ISETP.GE.U32.AND P0, PT, R27, 0x8, PT ;  /* 0x000000081b00780c */ /* 0x000fc60003f06070 */
[----:B------:R-:W-:-:S05]  /*e7d0*/  IMAD.IADD R3, R4, 0x1, R3 ;  /* 0x0000000104037824 */ /* 0x000fca00078e0203 */
        /* <DEDUP_REMOVED lines=20> */
.L_x_945:
        /* <DEDUP_REMOVED lines=13> */
.L_x_944:
[----:B------:R-:W-:Y:S05]  /*e9f0*/  BSYNC B0 ;  /* 0x0000000000007941 */ /* 0x000fea0003800000 */
.L_x_943:
        /* <DEDUP_REMOVED lines=25> */
[----:B------:R-:W-:-:S07]  /*eb90*/  IMAD.MOV.U32 R5, RZ, RZ, R7 ;  /* 0x000000ffff057224 */ /* 0x000fce00078e0007 */
.L_x_941:
[----:B------:R-:W-:-:S04]  /*eba0*/  IMAD.IADD R11, R4, 0x1, -R3 ;  /* 0x00000001040b7824 */ /* 0x000fc800078e0a03 */
[----:B------:R-:W-:-:S05]  /*ebb0*/  IMAD R2, R5, UR4, R11 ;  /* 0x0000000405027c24 */ /* 0x000fca000f8e020b */
[----:B------:R-:W-:Y:S02]  /*ebc0*/  ISETP.GT.AND P0, PT, R2, UR6, PT ;  /* 0x0000000602007c0c */ /* 0x000fe4000bf04270 */
[----:B------:R-:W0:Y:S11]  /*ebd0*/  LDC.64 R2, c[0x0][0xc68] ;  /* 0x00031a00ff027b82 */ /* 0x000e360000000a00 */
[----:B------:R-:W-:-:S04]  /*ebe0*/  VOTE.ANY R8, PT, !P0 ;  /* 0x0000000000087806 */ /* 0x000fc800040e0100 */
[----:B------:R-:W1:Y:S02]  /*ebf0*/  POPC R13, R8 ;  /* 0x00000008000d7309 */ /* 0x000e640000000000 */
[----:B-1----:R-:W-:-:S04]  /*ec00*/  IMAD.IADD R19, R13, 0x1, R6 ;  /* 0x000000010d137824 */ /* 0x002fc800078e0206 */
[----:B0-----:R-:W-:-:S05]  /*ec10*/  IMAD.WIDE R2, R19, 0x4, R2 ;  /* 0x0000000413027825 */ /* 0x001fca00078e0202 */
[----:B------:R-:W2:Y:S01]  /*ec20*/  LDG.E R7, desc[UR46][R2.64] ;  /* 0x0000002e02077981 */ /* 0x000ea2000c1e1900 */
[----:B------:R-:W-:-:S03]  /*ec30*/  ISETP.NE.AND P0, PT, R8, RZ, PT ;  /* 0x000000ff0800720c */ /* 0x000fc60003f05270 */
[----:B------:R-:W2:Y:S02]  /*ec40*/  SHFL.IDX PT, R0, R0, R13, 0x1f ;  /* 0x00001f0d00007589 */ /* 0x000ea400000e0000 */
[----:B--2---:R-:W-:-:S05]  /*ec50*/  IMAD R4, R0, R7, RZ ;  /* 0x0000000700047224 */ /* 0x004fca00078e02ff */
[----:B------:R-:W-:-:S04]  /*ec60*/  IABS R6, R4 ;  /* 0x0000000400067213 */ /* 0x000fc80000000000 */
[----:B------:R-:W0:Y:S08]  /*ec70*/  I2F.RP R9, R6 ;  /* 0x0000000600097306 */ /* 0x000e300000209400 */
[----:B0-----:R-:W0:Y:S02]  /*ec80*/  MUFU.RCP R9, R9 ;  /* 0x0000000900097308 */ /* 0x001e240000001000 */
[----:B0-----:R-:W-:-:S06]  /*ec90*/  VIADD R10, R9, 0xffffffe ;  /* 0x0ffffffe090a7836 */ /* 0x001fcc0000000000 */
[----:B------:R0:W1:Y:S01]  /*eca0*/  F2I.FTZ.U32.TRUNC.NTZ R3, R10 ;  /* 0x0000000a00037305 */ /* 0x000062000021f000 */
[----:B------:R-:W-:Y:S05]  /*ecb0*/  @!P0 BRA `(.L_x_946) ;  /* 0x0000000000088947 */ /* 0x000fea0003800000 */
[----:B------:R-:W-:-:S06]  /*ecc0*/  VIADD R16, R13, 0xffffffff ;  /* 0xffffffff0d107836 */ /* 0x000fcc0000000000 */
[----:B------:R2:W3:Y:S02]  /*ecd0*/  SHFL.IDX PT, R16, R5, R16, 0x1f ;  /* 0x00001f1005107589 */ /* 0x0004e400000e0000 */
.L_x_946:
[----:B---3--:R-:W-:Y:S01]  /*ece0*/  IMAD R16, R16, UR4, R11 ;  /* 0x0000000410107c24 */ /* 0x008fe2000f8e020b */
[----:B------:R-:W-:Y:S01]  /*ecf0*/  IABS R2, R4 ;  /* 0x0000000400027213 */ /* 0x000fe20000000000 */
[----:B-1----:R-:W-:-:S03]  /*ed00*/  IMAD.MOV R9, RZ, RZ, -R3 ;  /* 0x000000ffff097224 */ /* 0x002fc600078e0a03 */
[----:B--2---:R-:W-:Y:S01]  /*ed10*/  IADD3 R5, -R16, UR6, RZ ;  /* 0x0000000610057c10 */ /* 0x004fe2000fffe1ff */
[----:B0-----:R-:W-:Y:S02]  /*ed20*/  IMAD.MOV R10, RZ, RZ, -R2 ;  /* 0x000000ffff0a7224 */ /* 0x001fe400078e0a02 */
[----:B------:R-:W-:Y:S01]  /*ed30*/  IMAD R9, R9, R6, RZ ;  /* 0x0000000609097224 */ /* 0x000fe200078e02ff */
[----:B------:R-:W-:Y:S01]  /*ed40*/  IABS R8, R5 ;  /* 0x0000000500087213 */ /* 0x000fe20000000000 */
[----:B------:R-:W-:-:S04]  /*ed50*/  IMAD.MOV.U32 R2, RZ, RZ, RZ ;  /* 0x000000ffff027224 */ /* 0x000fc800078e00ff */
[----:B------:R-:W-:-:S04]  /*ed60*/  IMAD.HI.U32 R2, R3, R9, R2 ;  /* 0x0000000903027227 */ /* 0x000fc800078e0002 */
[----:B------:R-:W-:Y:S02]  /*ed70*/  IMAD.MOV.U32 R3, RZ, RZ, R8 ;  /* 0x000000ffff037224 */ /* 0x000fe400078e0008 */
[----:B------:R-:W-:Y:S02]  /*ed80*/  IMAD.MOV.U32 R8, RZ, RZ, R10 ;  /* 0x000000ffff087224 */ /* 0x000fe400078e000a */
[----:B------:R-:W-:-:S04]  /*ed90*/  IMAD.HI.U32 R2, R2, R3, RZ ;  /* 0x0000000302027227 */ /* 0x000fc800078e00ff */
[----:B------:R-:W-:-:S05]  /*eda0*/  IMAD R3, R2, R8, R3 ;  /* 0x0000000802037224 */ /* 0x000fca00078e0203 */
[----:B------:R-:W-:-:S13]  /*edb0*/  ISETP.GT.U32.AND P0, PT, R6, R3, PT ;  /* 0x000000030600720c */ /* 0x000fda0003f04070 */
[----:B------:R-:W-:Y:S02]  /*edc0*/  @!P0 IMAD.IADD R3, R3, 0x1, -R6 ;  /* 0x0000000103038824 */ /* 0x000fe400078e0a06 */
[----:B------:R-:W-:-:S03]  /*edd0*/  @!P0 VIADD R2, R2, 0x1 ;  /* 0x0000000102028836 */ /* 0x000fc60000000000 */
[----:B------:R-:W-:Y:S02]  /*ede0*/  ISETP.GE.U32.AND P0, PT, R3, R6, PT ;  /* 0x000000060300720c */ /* 0x000fe40003f06070 */
[----:B------:R-:W-:-:S11]  /*edf0*/  LOP3.LUT R3, R5, R4, RZ, 0x3c, !PT ;  /* 0x0000000405037212 */ /* 0x000fd600078e3cff */
[----:B------:R-:W-:Y:S01]  /*ee00*/  @P0 VIADD R2, R2, 0x1 ;  /* 0x0000000102020836 */ /* 0x000fe20000000000 */
[----:B------:R-:W-:-:S13]  /*ee10*/  ISETP.GE.AND P0, PT, R3, RZ, PT ;  /* 0x000000ff0300720c */ /* 0x000fda0003f06270 */
[----:B------:R-:W-:Y:S01]  /*ee20*/  @!P0 IMAD.MOV R2, RZ, RZ, -R2 ;  /* 0x000000ffff028224 */ /* 0x000fe200078e0a02 */
[----:B------:R-:W-:-:S13]  /*ee30*/  ISETP.NE.AND P0, PT, R4, RZ, PT ;  /* 0x000000ff0400720c */ /* 0x000fda0003f05270 */
[----:B------:R-:W-:-:S05]  /*ee40*/  @!P0 LOP3.LUT R2, RZ, R4, RZ, 0x33, !PT ;  /* 0x00000004ff028212 */ /* 0x000fca00078e33ff */
[----:B------:R-:W-:Y:S02]  /*ee50*/  IMAD R6, R7, R2, RZ ;  /* 0x0000000207067224 */ /* 0x000fe400078e02ff */
[----:B------:R-:W-:Y:S02]  /*ee60*/  IMAD.MOV R2, RZ, RZ, -R2 ;  /* 0x000000ffff027224 */ /* 0x000fe400078e0a02 */
[----:B------:R-:W-:Y:S02]  /*ee70*/  IMAD.MOV R8, RZ, RZ, -R6 ;  /* 0x000000ffff087224 */ /* 0x000fe400078e0a06 */
[----:B------:R-:W-:Y:S02]  /*ee80*/  IMAD R4, R4, R2, R5 ;  /* 0x0000000204047224 */ /* 0x000fe400078e0205 */
[----:B------:R-:W-:Y:S01]  /*ee90*/  IMAD.MOV.U32 R2, RZ, RZ, RZ ;  /* 0x000000ffff027224 */ /* 0x000fe200078e00ff */
[----:B------:R-:W-:Y:S02]  /*eea0*/  VIADDMNMX R7, R8, UR4, R7, PT ;  /* 0x0000000408077c46 */ /* 0x000fe4000b800107 */
[----:B------:R-:W-:-:S02]  /*eeb0*/  IABS R11, R4 ;  /* 0x00000004000b7213 */ /* 0x000fc40000000000 */
[----:B------:R-:W-:-:S04]  /*eec0*/  IABS R8, R7 ;  /* 0x0000000700087213 */ /* 0x000fc80000000000 */
[----:B------:R-:W0:Y:S08]  /*eed0*/  I2F.RP R9, R8 ;  /* 0x0000000800097306 */ /* 0x000e300000209400 */
[----:B0-----:R-:W0:Y:S02]  /*eee0*/  MUFU.RCP R9, R9 ;  /* 0x0000000900097308 */ /* 0x001e240000001000 */
[----:B0-----:R-:W-:-:S06]  /*eef0*/  VIADD R3, R9, 0xffffffe ;  /* 0x0ffffffe09037836 */ /* 0x001fcc0000000000 */
[----:B------:R-:W0:Y:S02]  /*ef00*/  F2I.FTZ.U32.TRUNC.NTZ R3, R3 ;  /* 0x0000000300037305 */ /* 0x000e24000021f000 */
[----:B0-----:R-:W-:-:S04]  /*ef10*/  IMAD.MOV R10, RZ, RZ, -R3 ;  /* 0x000000ffff0a7224 */ /* 0x001fc800078e0a03 */
[----:B------:R-:W-:Y:S01]  /*ef20*/  IMAD.MOV.U32 R5, RZ, RZ, R10 ;  /* 0x000000ffff057224 */ /* 0x000fe200078e000a */
[----:B------:R-:W-:-:S03]  /*ef30*/  IABS R10, R7 ;  /* 0x00000007000a7213 */ /* 0x000fc60000000000 */
[----:B------:R-:W-:-:S04]  /*ef40*/  IMAD R5, R5, R8, RZ ;  /* 0x0000000805057224 */ /* 0x000fc800078e02ff */
[----:B------:R-:W-:-:S04]  /*ef50*/  IMAD.HI.U32 R2, R3, R5, R2 ;  /* 0x0000000503027227 */ /* 0x000fc800078e0002 */
[----:B------:R-:W-:Y:S02]  /*ef60*/  IMAD.MOV R3, RZ, RZ, -R10 ;  /* 0x000000ffff037224 */ /* 0x000fe400078e0a0a */
        /* <DEDUP_REMOVED lines=8> */
[----:B------:R-:W-:Y:S01]  /*eff0*/  ISETP.GE.AND P0, PT, R3, RZ, PT ;  /* 0x000000ff0300720c */ /* 0x000fe20003f06270 */
[----:B------:R-:W-:-:S12]  /*f000*/  IMAD.IADD R3, R4, 0x1, R6 ;  /* 0x0000000104037824 */ /* 0x000fd800078e0206 */
[----:B------:R-:W-:Y:S01]  /*f010*/  @!P0 IMAD.MOV R2, RZ, RZ, -R2 ;  /* 0x000000ffff028224 */ /* 0x000fe200078e0a02 */
[----:B------:R-:W-:-:S13]  /*f020*/  ISETP.NE.AND P0, PT, R7, RZ, PT ;  /* 0x000000ff0700720c */ /* 0x000fda0003f05270 */
[----:B------:R-:W-:Y:S01]  /*f030*/  @!P0 LOP3.LUT R2, RZ, R7, RZ, 0x33, !PT ;  /* 0x00000007ff028212 */ /* 0x000fe200078e33ff */
[----:B------:R-:W-:-:S03]  /*f040*/  IMAD.MOV R7, RZ, RZ, -R7 ;  /* 0x000000ffff077224 */ /* 0x000fc600078e0a07 */
[----:B------:R-:W-:Y:S01]  /*f050*/  LOP3.LUT R17, RZ, R2, RZ, 0x33, !PT ;  /* 0x00000002ff117212 */ /* 0x000fe200078e33ff */
[----:B------:R-:W-:-:S04]  /*f060*/  IMAD R18, R2, R7, R3 ;  /* 0x0000000702127224 */ /* 0x000fc800078e0203 */
[----:B------:R-:W-:Y:S01]  /*f070*/  IMAD.IADD R17, R0, 0x1, R17 ;  /* 0x0000000100117824 */ /* 0x000fe200078e0211 */
[----:B------:R-:W-:Y:S06]  /*f080*/  BRA `(.L_x_947) ;  /* 0x00000000000c7947 */ /* 0x000fec0003800000 */
.L_x_942:
[----:B------:R-:W-:Y:S02]  /*f090*/  IMAD.MOV.U32 R17, RZ, RZ, RZ ;  /* 0x000000ffff117224 */ /* 0x000fe400078e00ff */
[----:B------:R-:W-:Y:S02]  /*f0a0*/  IMAD.U32 R16, RZ, RZ, UR6 ;  /* 0x00000006ff107e24 */ /* 0x000fe4000f8e00ff */
[----:B------:R-:W-:-:S07]  /*f0b0*/  IMAD.MOV.U32 R18, RZ, RZ, RZ ;  /* 0x000000ffff127224 */ /* 0x000fce00078e00ff */
.L_x_947:
[----:B------:R-:W-:Y:S01]  /*f0c0*/  ISETP.NE.AND P0, PT, R27, RZ, PT ;  /* 0x000000ff1b00720c */ /* 0x000fe20003f05270 */
[----:B------:R-:W-:Y:S02]  /*f0d0*/  IMAD.MOV.U32 R24, RZ, RZ, 0x1 ;  /* 0x00000001ff187424 */ /* 0x000fe400078e00ff */
[----:B------:R-:W-:Y:S02]  /*f0e0*/  IMAD.MOV.U32 R22, RZ, RZ, RZ ;  /* 0x000000ffff167224 */ /* 0x000fe400078e00ff */
[----:B------:R-:W-:-:S08]  /*f0f0*/  IMAD.MOV.U32 R29, RZ, RZ, RZ ;  /* 0x000000ffff1d7224 */ /* 0x000fd000078e00ff */
[----:B------:R-:W0:Y:S01]  /*f100*/  @!P0 S2R R3, SR_CgaCtaId ;  /* 0x0000000000038919 */ /* 0x000e220000008800 */
[----:B------:R-:W-:-:S04]  /*f110*/  @!P0 MOV R0, 0x400 ;  /* 0x0000040000008802 */ /* 0x000fc80000000f00 */
[----:B0-----:R-:W-:-:S05]  /*f120*/  @!P0 LEA R0, R3, R0, 0x18 ;  /* 0x0000000003008211 */ /* 0x001fca00078ec0ff */
[----:B------:R0:W-:Y:S01]  /*f130*/  @!P0 STS.128 [R0+0x168d0], R16 ;  /* 0x0168d01000008388 */ /* 0x0001e20000000c00 */
[----:B------:R-:W-:Y:S06]  /*f140*/  BAR.ARV 0x5, 0x1a0 ;  /* 0x0146800000007b1d */ /* 0x000fec0000002000 */
[----:B------:R-:W-:-:S13]  /*f150*/  ISETP.GE.AND P0, PT, R19, UR5, PT ;  /* 0x0000000513007c0c */ /* 0x000fda000bf06270 */
[----:B------:R-:W-:Y:S05]  /*f160*/  @P0 BRA `(.L_x_948) ;  /* 0x0000003400800947 */ /* 0x000fea0003800000 */
[----:B------:R-:W-:Y:S01]  /*f170*/  IMAD.MOV.U32 R24, RZ, RZ, 0x1 ;  /* 0x00000001ff187424 */ /* 0x000fe200078e00ff */
[----:B------:R-:W-:Y:S01]  /*f180*/  ULDC UR37, c[0x0][0xc] ;  /* 0x0000030000257ab9 */ /* 0x000fe20000000800 */
[----:B------:R-:W-:Y:S01]  /*f190*/  IMAD.MOV.U32 R29, RZ, RZ, RZ ;  /* 0x000000ffff1d7224 */ /* 0x000fe200078e00ff */
[----:B------:R-:W-:Y:S01]  /*f1a0*/  ULDC.64 UR38, c[0x0][0x198] ;  /* 0x0000660000267ab9 */ /* 0x000fe20000000a00 */
[----:B------:R-:W-:-:S07]  /*f1b0*/  IMAD.MOV.U32 R22, RZ, RZ, RZ ;  /* 0x000000ffff167224 */ /* 0x000fce00078e00ff */
.L_x_1021:
[----:B------:R-:W-:Y:S05]  /*f1c0*/  YIELD ;  /* 0x0000000000007946 */ /* 0x000fea0003800000 */
[----:B------:R-:W-:Y:S01]  /*f1d0*/  ULDC.64 UR4, c[0x0][0xa28] ;  /* 0x00028a0000047ab9 */ /* 0x000fe20000000a00 */
[----:B0-----:R-:W-:Y:S01]  /*f1e0*/  IMAD.MOV.U32 R0, RZ, RZ, RZ ;  /* 0x000000ffff007224 */ /* 0x001fe200078e00ff */
[----:B------:R-:W-:-:S04]  /*f1f0*/  ISETP.NE.U32.AND P0, PT, RZ, UR4, PT ;  /* 0x00000004ff007c0c */ /* 0x000fc8000bf05070 */
[----:B------:R-:W-:Y:S01]  /*f200*/  ISETP.NE.AND.EX P0, PT, RZ, UR5, PT, P0 ;  /* 0x00000005ff007c0c */ /* 0x000fe2000bf05300 */
[----:B------:R-:W-:-:S12]  /*f210*/  ULDC.64 UR4, c[0x0][0xa00] ;  /* 0x0002800000047ab9 */ /* 0x000fd80000000a00 */
[----:B-1----:R-:W0:Y:S01]  /*f220*/  @P0 LDC.64 R2, c[0x0][0xa28] ;  /* 0x00028a00ff020b82 */ /* 0x002e220000000a00 */
[----:B------:R-:W-:Y:S01]  /*f230*/  ISETP.NE.U32.AND P2, PT, RZ, UR4, PT ;  /* 0x00000004ff007c0c */ /* 0x000fe2000bf45070 */
[----:B0-----:R-:W-:-:S05]  /*f240*/  @P0 IMAD.WIDE R2, R19, 0x4, R2 ;  /* 0x0000000413020825 */ /* 0x001fca00078e0202 */
[----:B------:R0:W5:Y:S01]  /*f250*/  @P0 LDG.E R0, desc[UR46][R2.64] ;  /* 0x0000002e02000981 */ /* 0x000162000c1e1900 */
[----:B------:R-:W-:Y:S01]  /*f260*/  ISETP.NE.AND.EX P2, PT, RZ, UR5, PT, P2 ;  /* 0x00000005ff007c0c */ /* 0x000fe2000bf45320 */
[----:B------:R-:W-:Y:S01]  /*f270*/  IMAD.MOV.U32 R4, RZ, RZ, RZ ;  /* 0x000000ffff047224 */ /* 0x000fe200078e00ff */
[----:B------:R-:W-:Y:S01]  /*f280*/  ULDC.64 UR4, c[0x0][0xa18] ;  /* 0x0002860000047ab9 */ /* 0x000fe20000000a00 */
[----:B0-----:R-:W0:Y:S02]  /*f290*/  LDC.64 R2, c[0x0][0xa00] ;  /* 0x00028000ff027b82 */ /* 0x001e240000000a00 */
[----:B0-----:R-:W-:-:S08]  /*f2a0*/  IMAD.WIDE R2, R19, 0x4, R2 ;  /* 0x0000000413027825 */ /* 0x001fd000078e0202 */
[----:B------:R-:W2:Y:S01]  /*f2b0*/  @P2 LDG.E R4, desc[UR46][R2.64] ;  /* 0x0000002e02042981 */ /* 0x000ea2000c1e1900 */
[----:B------:R-:W-:Y:S01]  /*f2c0*/  ISETP.NE.U32.AND P1, PT, RZ, UR4, PT ;  /* 0x00000004ff007c0c */ /* 0x000fe2000bf25070 */
[----:B------:R-:W-:Y:S02]  /*f2d0*/  ULDC UR6, c[0x0][0x288] ;  /* 0x0000a20000067ab9 */ /* 0x000fe40000000800 */
[----:B------:R-:W-:Y:S01]  /*f2e0*/  IMAD.U32 R6, RZ, RZ, UR6 ;  /* 0x00000006ff067e24 */ /* 0x000fe2000f8e00ff */
[----:B------:R-:W-:Y:S01]  /*f2f0*/  ISETP.NE.AND.EX P1, PT, RZ, UR5, PT, P1 ;  /* 0x00000005ff007c0c */ /* 0x000fe2000bf25310 */
[----:B------:R-:W-:Y:S01]  /*f300*/  ULDC.64 UR4, c[0x0][0x3f8] ;  /* 0x0000fe0000047ab9 */ /* 0x000fe20000000a00 */
[----:B------:R-:W-:Y:S01]  /*f310*/  ULDC.64 UR6, c[0x0][0xa08] ;  /* 0x0002820000067ab9 */ /* 0x000fe20000000a00 */
[----:B------:R-:W-:-:S03]  /*f320*/  UISETP.NE.U32.AND UP0, UPT, UR4, URZ, UPT ;  /* 0x0000003f0400728c */ /* 0x000fc6000bf05070 */
[----:B------:R-:W-:Y:S01]  /*f330*/  ULDC UR4, c[0x0][0x404] ;  /* 0x0001010000047ab9 */ /* 0x000fe20000000800 */
[----:B--2---:R0:W-:Y:S06]  /*f340*/  STL [R1], R4 ;  /* 0x0000000401007387 */ /* 0x0041ec0000100800 */
[----:B0-----:R-:W0:Y:S02]  /*f350*/  @P1 LDC.64 R4, c[0x0][0xa18] ;  /* 0x00028600ff041b82 */ /* 0x001e240000000a00 */
[----:B0-----:R-:W-:-:S05]  /*f360*/  @P1 IMAD.WIDE R4, R19, 0x4, R4 ;  /* 0x0000000413041825 */ /* 0x001fca00078e0204 */
[----:B------:R0:W5:Y:S01]  /*f370*/  @P1 LDG.E R6, desc[UR46][R4.64] ;  /* 0x0000002e04061981 */ /* 0x000162000c1e1900 */
[----:B------:R-:W-:Y:S01]  /*f380*/  UISETP.NE.AND.EX UP0, UPT, UR5, URZ, UPT, UP0 ;  /* 0x0000003f0500728c */ /* 0x000fe2000bf05300 */
[----:B------:R-:W-:Y:S02]  /*f390*/  ISETP.NE.U32.AND P0, PT, RZ, UR6, PT ;  /* 0x00000006ff007c0c */ /* 0x000fe4000bf05070 */
[----:B------:R-:W-:Y:S01]  /*f3a0*/  ULDC UR5, c[0x0][0x2e0] ;  /* 0x0000b80000057ab9 */ /* 0x000fe20000000800 */
[----:B------:R-:W-:Y:S01]  /*f3b0*/  USEL UR4, UR4, 0x1, UP0 ;  /* 0x0000000104047887 */ /* 0x000fe20008000000 */
[----:B------:R-:W-:-:S03]  /*f3c0*/  ISETP.NE.AND.EX P0, PT, RZ, UR7, PT, P0 ;  /* 0x00000007ff007c0c */ /* 0x000fc6000bf05300 */
[----:B------:R-:W-:-:S06]  /*f3d0*/  UIMAD UR4, UR4, UR5, URZ ;  /* 0x00000005040472a4 */ /* 0x000fcc000f8e023f */
[----:B------:R-:W-:Y:S01]  /*f3e0*/  IMAD.U32 R7, RZ, RZ, UR4 ;  /* 0x00000004ff077e24 */ /* 0x000fe2000f8e00ff */
[----:B0--3--:R-:W-:Y:S06]  /*f3f0*/  @P1 BRA `(.L_x_949) ;  /* 0x0000000000101947 */ /* 0x009fec0003800000 */
[----:B------:R-:W-:Y:S05]  /*f400*/  @!P2 BRA `(.L_x_949) ;  /* 0x00000000000ca947 */ /* 0x000fea0003800000 */
[----:B------:R-:W2:Y:S04]  /*f410*/  LDG.E R5, desc[UR46][R2.64] ;  /* 0x0000002e02057981 */ /* 0x000ea8000c1e1900 */
[----:B-----5:R-:W2:Y:S02]  /*f420*/  LDG.E R6, desc[UR46][R2.64+0x4] ;  /* 0x0000042e02067981 */ /* 0x020ea4000c1e1900 */
[----:B--2---:R-:W-:-:S07]  /*f430*/  IMAD.IADD R6, R6, 0x1, -R5 ;  /* 0x0000000106067824 */ /* 0x004fce00078e0a05 */
.L_x_949:
[----:B------:R-:W0:Y:S01]  /*f440*/  LDC.64 R2, c[0x0][0xa08] ;  /* 0x00028200ff027b82 */ /* 0x000e220000000a00 */
[----:B------:R-:W-:Y:S01]  /*f450*/  IMAD.MOV.U32 R23, RZ, RZ, RZ ;  /* 0x000000ffff177224 */ /* 0x000fe200078e00ff */
[----:B------:R-:W-:Y:S01]  /*f460*/  ULDC.64 UR4, c[0x0][0xa20] ;  /* 0x0002880000047ab9 */ /* 0x000fe20000000a00 */
[----:B0-----:R-:W-:-:S05]  /*f470*/  IMAD.WIDE R2, R19, 0x4, R2 ;  /* 0x0000000413027825 */ /* 0x001fca00078e0202 */
[----:B------:R-:W2:Y:S01]  /*f480*/  @P0 LDG.E R23, desc[UR46][R2.64] ;  /* 0x0000002e02170981 */ /* 0x000ea2000c1e1900 */
[----:B------:R-:W-:-:S04]  /*f490*/  ISETP.NE.U32.AND P1, PT, RZ, UR4, PT ;  /* 0x00000004ff007c0c */ /* 0x000fc8000bf25070 */
[----:B------:R-:W-:Y:S01]  /*f4a0*/  ISETP.NE.AND.EX P1, PT, RZ, UR5, PT, P1 ;  /* 0x00000005ff007c0c */ /* 0x000fe2000bf25310 */
[----:B--2--5:R-:W-:-:S12]  /*f4b0*/  IMAD.IADD R23, R23, 0x1, R0 ;  /* 0x0000000117177824 */ /* 0x024fd800078e0200 */
[----:B------:R-:W-:Y:S05]  /*f4c0*/  @!P1 BRA `(.L_x_950) ;  /* 0x0000000000109947 */ /* 0x000fea0003800000 */
[----:B------:R-:W0:Y:S02]  /*f4d0*/  LDC.64 R2, c[0x0][0xa20] ;  /* 0x00028800ff027b82 */ /* 0x000e240000000a00 */
[----:B0-----:R-:W-:-:S05]  /*f4e0*/  IMAD.WIDE R2, R19, 0x4, R2 ;  /* 0x0000000413027825 */ /* 0x001fca00078e0202 */
[----:B------:R0:W5:Y:S01]  /*f4f0*/  LDG.E R7, desc[UR46][R2.64] ;  /* 0x0000002e02077981 */ /* 0x000162000c1e1900 */
[----:B------:R-:W-:Y:S05]  /*f500*/  BRA `(.L_x_951) ;  /* 0x0000000000107947 */ /* 0x000fea0003800000 */
.L_x_950:
[----:B------:R-:W-:Y:S05]  /*f510*/  @!P0 BRA `(.L_x_951) ;  /* 0x00000000000c8947 */ /* 0x000fea0003800000 */
[----:B------:R-:W2:Y:S04]  /*f520*/  LDG.E R4, desc[UR46][R2.64] ;  /* 0x0000002e02047981 */ /* 0x000ea8000c1e1900 */
[----:B------:R-:W2:Y:S02]  /*f530*/  LDG.E R7, desc[UR46][R2.64+0x4] ;  /* 0x0000042e02077981 */ /* 0x000ea4000c1e1900 */
[----:B--2---:R-:W-:-:S07]  /*f540*/  IMAD.IADD R7, R7, 0x1, -R4 ;  /* 0x0000000107077824 */ /* 0x004fce00078e0a04 */
.L_x_951:
[----:B0-----:R-:W0:Y:S01]  /*f550*/  LDC.64 R2, c[0x0][0x9e0] ;  /* 0x00027800ff027b82 */ /* 0x001e220000000a00 */
[----:B------:R-:W-:Y:S02]  /*f560*/  IMAD R5, R17, 0xc0, RZ ;  /* 0x000000c011057824 */ /* 0x000fe400078e02ff */
[----:B-----5:R-:W-:-:S03]  /*f570*/  IMAD.IADD R0, R7, 0x1, -R0 ;  /* 0x0000000107007824 */ /* 0x020fc600078e0a00 */
[----:B------:R-:W-:-:S05]  /*f580*/  IADD3 R5, -R6, 0xc0, R5 ;  /* 0x000000c006057810 */ /* 0x000fca0007ffe105 */
[----:B------:R-:W-:Y:S01]  /*f590*/  IMAD.IADD R9, R0, 0x1, R5 ;  /* 0x0000000100097824 */ /* 0x000fe200078e0205 */
[----:B0-----:R-:W-:-:S03]  /*f5a0*/  ISETP.GE.AND P0, PT, R3, 0x1, PT ;  /* 0x000000010300780c */ /* 0x001fc60003f06270 */
[----:B------:R-:W-:-:S10]  /*f5b0*/  IMAD.IADD R2, R9, 0x1, R2 ;  /* 0x0000000109027824 */ /* 0x000fd400078e0202 */
[----:B------:R-:W-:Y:S05]  /*f5c0*/  @!P0 BRA `(.L_x_952) ;  /* 0x0000000000488947 */ /* 0x000fea0003800000 */
[C---:B------:R-:W-:Y:S01]  /*f5d0*/  ISETP.GT.AND P1, PT, R9.reuse, RZ, PT ;  /* 0x000000ff0900720c */ /* 0x040fe20003f24270 */
[----:B------:R-:W-:Y:S01]  /*f5e0*/  BSSY B0, `(.L_x_953) ;  /* 0x000000e000007945 */ /* 0x000fe20003800000 */
[----:B------:R-:W-:-:S11]  /*f5f0*/  VIADD R7, R9, 0xffffffff ;  /* 0xffffffff09077836 */ /* 0x000fd60000000000 */
        /* <DEDUP_REMOVED lines=8> */
.L_x_954:
[----:B------:R-:W-:-:S13]  /*f680*/  ISETP.NE.AND P1, PT, R3, 0x1, PT ;  /* 0x000000010300780c */ /* 0x000fda0003f25270 */
[----:B------:R-:W0:Y:S02]  /*f690*/  @P1 LDC.64 R4, c[0x0][0x9e8] ;  /* 0x00027a00ff041b82 */ /* 0x000e240000000a00 */
[----:B0-----:R-:W-:-:S05]  /*f6a0*/  @P1 IMAD.HI.U32 R4, R7, R4, RZ ;  /* 0x0000000407041227 */ /* 0x001fca00078e00ff */
[----:B------:R-:W-:-:S07]  /*f6b0*/  @P1 SHF.R.U32.HI R7, RZ, R5, R4 ;  /* 0x00000005ff071219 */ /* 0x000fce0000011604 */
.L_x_955:
[----:B------:R-:W-:Y:S05]  /*f6c0*/  BSYNC B0 ;  /* 0x0000000000007941 */ /* 0x000fea0003800000 */
.L_x_953:
[----:B------:R-:W-:-:S05]  /*f6d0*/  IMAD R7, R7, R3, R3 ;  /* 0x0000000307077224 */ /* 0x000fca00078e0203 */
[----:B------:R-:W-:-:S07]  /*f6e0*/  VIMNMX R2, R2, R7, PT ;  /* 0x0000000702027248 */ /* 0x000fce0003fe0100 */
.L_x_952:
[----:B------:R-:W-:Y:S01]  /*f6f0*/  VIADD R2, R2, 0x7f ;  /* 0x0000007f02027836 */ /* 0x000fe20000000000 */
[----:B------:R-:W-:Y:S01]  /*f700*/  ULDC UR4, c[0x0][0x9dc] ;  /* 0x0002770000047ab9 */ /* 0x000fe20000000800 */
[----:B------:R-:W-:-:S03]  /*f710*/  IMAD R7, R17, 0xc0, -R6 ;  /* 0x000000c011077824 */ /* 0x000fc600078e0a06 */
[----:B------:R-:W-:Y:S01]  /*f720*/  SHF.R.S32.HI R5, RZ, 0x1f, R2 ;  /* 0x0000001fff057819 */ /* 0x000fe20000011402 */
[----:B------:R-:W-:-:S03]  /*f730*/  IMAD.IADD R7, R0, 0x1, R7 ;  /* 0x0000000100077824 */ /* 0x000fc600078e0207 */
[----:B------:R-:W-:Y:S01]  /*f740*/  LEA.HI R4, R5, R2, RZ, 0x7 ;  /* 0x0000000205047211 */ /* 0x000fe200078f38ff */
[----:B------:R-:W-:Y:S02]  /*f750*/  VIADD R2, R0, 0x7f ;  /* 0x0000007f00027836 */ /* 0x000fe40000000000 */
[----:B------:R-:W-:Y:S01]  /*f760*/  VIADD R0, R7, -UR4 ;  /* 0x8000000407007c36 */ /* 0x000fe20008000000 */
[----:B------:R-:W-:Y:S02]  /*f770*/  SHF.R.S32.HI R4, RZ, 0x7, R4 ;  /* 0x00000007ff047819 */ /* 0x000fe40000011404 */
[----:B------:R-:W-:-:S04]  /*f780*/  SHF.R.S32.HI R5, RZ, 0x1f, R2 ;  /* 0x0000001fff057819 */ /* 0x000fc80000011402 */
[----:B------:R-:W-:-:S04]  /*f790*/  LEA.HI R5, R5, R2, RZ, 0x7 ;  /* 0x0000000205057211 */ /* 0x000fc800078f38ff */
[----:B------:R-:W-:-:S04]  /*f7a0*/  SHF.R.S32.HI R5, RZ, 0x7, R5 ;  /* 0x00000007ff057819 */ /* 0x000fc80000011405 */
[----:B------:R-:W-:Y:S01]  /*f7b0*/  VIMNMX R28, R5, R4, PT ;  /* 0x00000004051c7248 */ /* 0x000fe20003fe0100 */
[----:B------:R-:W-:Y:S06]  /*f7c0*/  @!P0 BRA `(.L_x_956) ;  /* 0x0000000000448947 */ /* 0x000fec0003800000 */
[----:B------:R-:W-:Y:S01]  /*f7d0*/  ISETP.GT.AND P0, PT, R7, -0x1, PT ;  /* 0xffffffff0700780c */ /* 0x000fe20003f04270 */
[----:B------:R-:W-:-:S12]  /*f7e0*/  BSSY B0, `(.L_x_957) ;  /* 0x000000d000007945 */ /* 0x000fd80003800000 */
        /* <DEDUP_REMOVED lines=8> */
.L_x_958:
[----:B------:R-:W-:-:S13]  /*f870*/  ISETP.NE.AND P0, PT, R3, 0x1, PT ;  /* 0x000000010300780c */ /* 0x000fda0003f05270 */
[----:B------:R-:W0:Y:S02]  /*f880*/  @P0 LDC.64 R4, c[0x0][0x9e8] ;  /* 0x00027a00ff040b82 */ /* 0x000e240000000a00 */
[----:B0-----:R-:W-:-:S05]  /*f890*/  @P0 IMAD.HI.U32 R4, R7, R4, RZ ;  /* 0x0000000407040227 */ /* 0x001fca00078e00ff */
[----:B------:R-:W-:-:S07]  /*f8a0*/  @P0 SHF.R.U32.HI R7, RZ, R5, R4 ;  /* 0x00000005ff070219 */ /* 0x000fce0000011604 */
.L_x_959:
[----:B------:R-:W-:Y:S05]  /*f8b0*/  BSYNC B0 ;  /* 0x0000000000007941 */ /* 0x000fea0003800000 */
.L_x_957:
[----:B------:R-:W-:-:S05]  /*f8c0*/  IMAD R3, R7, R3, RZ ;  /* 0x0000000307037224 */ /* 0x000fca00078e02ff */
[----:B------:R-:W-:-:S07]  /*f8d0*/  VIMNMX R0, R0, R3, !PT ;  /* 0x0000000300007248 */ /* 0x000fce0007fe0100 */
.L_x_956:
[----:B------:R-:W-:Y:S01]  /*f8e0*/  SHF.R.S32.HI R3, RZ, 0x1f, R0 ;  /* 0x0000001fff037819 */ /* 0x000fe20000011400 */
[----:B------:R-:W-:Y:S03]  /*f8f0*/  BSSY B6, `(.L_x_960) ;  /* 0x000022d000067945 */ /* 0x000fe60003800000 */
[----:B------:R-:W-:-:S04]  /*f900*/  LEA.HI R3, R3, R0, RZ, 0x7 ;  /* 0x0000000003037211 */ /* 0x000fc800078f38ff */
[----:B------:R-:W-:-:S04]  /*f910*/  SHF.R.S32.HI R3, RZ, 0x7, R3 ;  /* 0x00000007ff037819 */ /* 0x000fc80000011403 */
[----:B------:R-:W-:-:S04]  /*f920*/  VIMNMX R26, RZ, R3, !PT ;  /* 0x00000003ff1a7248 */ /* 0x000fc80007fe0100 */
[----:B------:R-:W-:-:S13]  /*f930*/  ISETP.GT.AND P0, PT, R28, R26, PT ;  /* 0x0000001a1c00720c */ /* 0x000fda0003f04270 */
[----:B------:R-:W-:Y:S05]  /*f940*/  @P0 BRA `(.L_x_961) ;  /* 0x00000000003c0947 */ /* 0x000fea0003800000 */
[----:B------:R-:W-:-:S13]  /*f950*/  ISETP.NE.AND P1, PT, R27, RZ, PT ;  /* 0x000000ff1b00720c */ /* 0x000fda0003f25270 */
[----:B------:R-:W-:Y:S05]  /*f960*/  @P1 BRA `(.L_x_962) ;  /* 0x0000002000941947 */ /* 0x000fea0003800000 */
[----:B------:R-:W0:Y:S01]  /*f970*/  S2R R7, SR_LANEID ;  /* 0x0000000000077919 */ /* 0x000e220000000000 */
[----:B------:R-:W-:Y:S01]  /*f980*/  VOTEU.ANY UR4, UPT, PT ;  /* 0x0000000000047886 */ /* 0x000fe200038e0100 */
[----:B------:R-:W1:Y:S01]  /*f990*/  LDC.64 R2, c[0x0][0xc38] ;  /* 0x00030e00ff027b82 */ /* 0x000e620000000a00 */
[----:B------:R-:W0:Y:S08]  /*f9a0*/  FLO.U32 R0, UR4 ;  /* 0x0000000400007d00 */ /* 0x000e3000080e0000 */
[----:B------:R-:W1:Y:S01]  /*f9b0*/  POPC R5, UR4 ;  /* 0x0000000400057d09 */ /* 0x000e620008000000 */
[----:B0-----:R-:W-:-:S13]  /*f9c0*/  ISETP.EQ.U32.AND P0, PT, R0, R7, PT ;  /* 0x000000070000720c */ /* 0x001fda0003f02070 */
[----:B-1----:R-:W2:Y:S01]  /*f9d0*/  @P0 ATOMG.E.ADD.STRONG.GPU PT, R3, desc[UR46][R2.64], R5 ;  /* 0x00000005020309a8 */ /* 0x002ea200081ee1ee */
[----:B------:R-:W0:Y:S02]  /*f9e0*/  S2R R4, SR_LTMASK ;  /* 0x0000000000047919 */ /* 0x000e240000003900 */
[----:B0-----:R-:W-:-:S04]  /*f9f0*/  LOP3.LUT R4, R4, UR4, RZ, 0xc0, !PT ;  /* 0x0000000404047c12 */ /* 0x001fc8000f8ec0ff */
[----:B------:R-:W0:Y:S01]  /*fa00*/  POPC R7, R4 ;  /* 0x0000000400077309 */ /* 0x000e220000000000 */
[----:B--2---:R-:W0:Y:S02]  /*fa10*/  SHFL.IDX PT, R0, R3, R0, 0x1f ;  /* 0x00001f0003007589 */ /* 0x004e2400000e0000 */
[----:B0-----:R-:W-:Y:S01]  /*fa20*/  IADD3 R16, R0, UR37, R7 ;  /* 0x0000002500107c10 */ /* 0x001fe2000fffe007 */
[----:B------:R-:W-:Y:S06]  /*fa30*/  BRA `(.L_x_962) ;  /* 0x0000002000607947 */ /* 0x000fec0003800000 */
.L_x_961:
        /* <DEDUP_REMOVED lines=22> */
.L_x_963:
[----:B------:R-:W-:-:S05]  /*fba0*/  VIADD R0, R25, 0x400 ;  /* 0x0000040019007836 */ /* 0x000fca0000000000 */
[----:B------:R-:W-:-:S13]  /*fbb0*/  LOP3.LUT P0, RZ, R0, 0x3ff, RZ, 0xc0, !PT ;  /* 0x000003ff00ff7812 */ /* 0x000fda000780c0ff */
[----:B------:R-:W-:Y:S05]  /*fbc0*/  @!P0 BRA `(.L_x_964) ;  /* 0x0000000000808947 */ /* 0x000fea0003800000 */
[----:B------:R-:W-:Y:S01]  /*fbd0*/  MOV R0, 0x0 ;  /* 0x0000000000007802 */ /* 0x000fe20000000f00 */
[----:B------:R-:W-:Y:S01]  /*fbe0*/  ULDC.64 UR6, c[0x4][0xa8] ;  /* 0x01002a0000067ab9 */ /* 0x000fe20000000a00 */
[----:B------:R-:W-:Y:S01]  /*fbf0*/  ULDC.64 UR8, c[0x4][0xb0] ;  /* 0x01002c0000087ab9 */ /* 0x000fe20000000a00 */
[----:B------:R-:W-:Y:S01]  /*fc00*/  ULDC.64 UR4, c[0x4][0x10] ;  /* 0x0100040000047ab9 */ /* 0x000fe20000000a00 */
[----:B------:R0:W1:Y:S01]  /*fc10*/  LDC.64 R2, c[0x4][R0] ;  /* 0x0100000000027b82 */ /* 0x0000620000000a00 */
        /* <DEDUP_REMOVED lines=10> */
[----:B-1----:R-:W-:Y:S05]  /*fcc0*/  CALL.ABS.NOINC R2 ;  /* 0x0000000002007343 */ /* 0x002fea0003c00000 */
.L_x_965:
        /* <DEDUP_REMOVED lines=16> */
.L_x_964:
[----:B------:R-:W2:Y:S01]  /*fdd0*/  LDL.LU R20, [R1] ;  /* 0x0000000001147983 */ /* 0x000ea20000300800 */
[----:B------:R-:W-:Y:S01]  /*fde0*/  ULDC.64 UR4, c[0x0][0x9f8] ;  /* 0x00027e0000047ab9 */ /* 0x000fe20000000a00 */
[----:B------:R-:W0:Y:S01]  /*fdf0*/  LDC R0, c[0x0][0x428] ;  /* 0x00010a00ff007b82 */ /* 0x000e220000000800 */
[----:B------:R-:W-:Y:S01]  /*fe00*/  ISETP.NE.U32.AND P0, PT, RZ, UR4, PT ;  /* 0x00000004ff007c0c */ /* 0x000fe2000bf05070 */
[----:B------:R-:W-:-:S03]  /*fe10*/  IMAD.MOV.U32 R6, RZ, RZ, R19 ;  /* 0x000000ffff067224 */ /* 0x000fc600078e0013 */
[----:B------:R-:W-:Y:S01]  /*fe20*/  ISETP.NE.AND.EX P0, PT, RZ, UR5, PT, P0 ;  /* 0x00000005ff007c0c */ /* 0x000fe2000bf05300 */
[----:B------:R-:W-:-:S12]  /*fe30*/  ULDC.64 UR4, c[0x0][0xa00] ;  /* 0x0002800000047ab9 */ /* 0x000fd80000000a00 */
[----:B------:R-:W1:Y:S02]  /*fe40*/  @P0 LDC.64 R2, c[0x0][0x9f8] ;  /* 0x00027e00ff020b82 */ /* 0x000e640000000a00 */
[----:B-1----:R-:W-:-:S05]  /*fe50*/  @P0 IMAD.WIDE R2, R19, 0x4, R2 ;  /* 0x0000000413020825 */ /* 0x002fca00078e0202 */
[----:B------:R1:W5:Y:S01]  /*fe60*/  @P0 LDG.E R6, desc[UR46][R2.64] ;  /* 0x0000002e02060981 */ /* 0x000362000c1e1900 */
[----:B0-----:R-:W-:Y:S01]  /*fe70*/  ISETP.NE.AND P0, PT, R0, 0x1, PT ;  /* 0x000000010000780c */ /* 0x001fe20003f05270 */
[----:B------:R-:W-:Y:S01]  /*fe80*/  IMAD.MOV.U32 R0, RZ, RZ, R18 ;  /* 0x000000ffff007224 */ /* 0x000fe200078e0012 */
[----:B------:R-:W-:-:S04]  /*fe90*/  ISETP.NE.AND P6, PT, R27, RZ, PT ;  /* 0x000000ff1b00720c */ /* 0x000fc80003fc5270 */
[----:B------:R-:W-:-:S07]  /*fea0*/  PLOP3.LUT P1, PT, P6, PT, PT, 0x8, 0x0 ;  /* 0x000000000000781c */ /* 0x000fce000372e170 */
[----:B------:R-:W0:Y:S02]  /*feb0*/  @P0 LDC R5, c[0x0][0x42c] ;  /* 0x00010b00ff050b82 */ /* 0x000e240000000800 */
[----:B------:R-:W-:-:S05]  /*fec0*/  VOTEU.ALL UP1, P6 ;  /* 0x00000000003f7886 */ /* 0x000fca0003020000 */
[----:B------:R-:W-:Y:S01]  /*fed0*/  @!UP1 UIADD3 UR8, UP0, UR38, 0x270, URZ ;  /* 0x0000027026089890 */ /* 0x000fe2000ff1e03f */
[----:B------:R-:W3:Y:S03]  /*fee0*/  @P0 LDC R7, c[0x0][0x430] ;  /* 0x00010c00ff070b82 */ /* 0x000ee60000000800 */
[----:B------:R-:W-:-:S03]  /*fef0*/  @!UP1 UIADD3.X UR9, URZ, UR39, URZ, UP0, !UPT ;  /* 0x000000273f099290 */ /* 0x000fc600087fe43f */
[----:B------:R-:W-:Y:S01]  /*ff00*/  VOTEU.ALL UP0, P6 ;  /* 0x00000000003f7886 */ /* 0x000fe20003000000 */
[----:B0-----:R-:W-:-:S05]  /*ff10*/  @P0 IMAD.HI.U32 R4, R18, R5, RZ ;  /* 0x0000000512040227 */ /* 0x001fca00078e00ff */
[----:B---3--:R-:W-:Y:S02]  /*ff20*/  @P0 SHF.R.U32.HI R0, RZ, R7, R4 ;  /* 0x00000007ff000219 */ /* 0x008fe40000011604 */
[----:B------:R-:W-:-:S04]  /*ff30*/  ISETP.NE.U32.AND P0, PT, RZ, UR4, PT ;  /* 0x00000004ff007c0c */ /* 0x000fc8000bf05070 */
[----:B------:R-:W-:-:S04]  /*ff40*/  ISETP.NE.AND.EX P0, PT, RZ, UR5, PT, P0 ;  /* 0x00000005ff007c0c */ /* 0x000fc8000bf05300 */
[----:B------:R-:W-:Y:S01]  /*ff50*/  SEL R10, R19, RZ, !P0 ;  /* 0x000000ff130a7207 */ /* 0x000fe20004000000 */
[----:B-12---:R-:W-:-:S08]  /*ff60*/  IMAD R17, R17, 0xc0, R20 ;  /* 0x000000c011117824 */ /* 0x006fd000078e0214 */
.L_x_966:
        /* <DEDUP_REMOVED lines=11> */
[----:B------:R-:W-:Y:S01]  /*10020*/  ULDC.64 UR4, c[0x0][0xa08] ;  /* 0x0002820000047ab9 */ /* 0x000fe20000000a00 */
[----:B------:R-:W-:Y:S01]  /*10030*/  VIADD R7, R28, 0xffffffff ;  /* 0xffffffff1c077836 */ /* 0x000fe20000000000 */
[----:B0-----:R-:W-:Y:S01]  /*10040*/  LOP3.LUT P0, RZ, R2, UR4, RZ, 0xfc, !PT ;  /* 0x0000000402ff7c12 */ /* 0x001fe2000f80fcff */
[----:B------:R-:W-:-:S03]  /*10050*/  UMOV UR4, 0xffffffff ;  /* 0xffffffff00047882 */ /* 0x000fc60000000000 */
[----:B------:R-:W-:-:S04]  /*10060*/  LOP3.LUT P0, RZ, R3, UR5, RZ, 0xfc, P0 ;  /* 0x0000000503ff7c12 */ /* 0x000fc8000800fcff */
[----:B-----5:R-:W-:Y:S01]  /*10070*/  SEL R8, R6, RZ, !P0 ;  /* 0x000000ff06087207 */ /* 0x020fe20004000000 */
[----:B------:R-:W-:Y:S08]  /*10080*/  BRA.DIV UR4, `(.L_x_967) ;  /* 0x0000002e04707947 */ /* 0x000ff0000b800000 */
.L_x_1037:
[----:B------:R-:W-:Y:S01]  /*10090*/  UMOV UR4, 0xffffffff ;  /* 0xffffffff00047882 */ /* 0x000fe20000000000 */
[----:B------:R-:W-:Y:S02]  /*100a0*/  SHF.R.S32.HI R9, RZ, 0x1f, R6 ;  /* 0x0000001fff097819 */ /* 0x000fe40000011406 */
[----:B------:R-:W-:Y:S05]  /*100b0*/  BRA.DIV UR4, `(.L_x_968) ;  /* 0x0000002e04987947 */ /* 0x000fea000b800000 */
[----:B------:R-:W-:-:S13]  /*100c0*/  ELECT P6, URZ, PT ;  /* 0x00000000003f782f */ /* 0x000fda00038c0000 */
.L_x_1040:
[----:B------:R-:W-:Y:S05]  /*100d0*/  @!P6 BRA `(.L_x_969) ;  /* 0x0000000000cce947 */ /* 0x000fea0003800000 */
[----:B------:R-:W-:-:S04]  /*100e0*/  ISETP.NE.U32.AND P0, PT, R2, RZ, PT ;  /* 0x000000ff0200720c */ /* 0x000fc80003f05070 */
        /* <DEDUP_REMOVED lines=20> */
.L_x_970:
[----:B------:R-:W-:Y:S01]  /*10230*/  IMAD R5, R22, 0x8, R25 ;  /* 0x0000000816057824 */ /* 0x000fe200078e0219 */
[----:B------:R-:W-:-:S04]  /*10240*/  SHF.L.U32 R4, R24, 0x1f, RZ ;  /* 0x0000001f18047819 */ /* 0x000fc800000006ff */
[----:B------:R-:W1:Y:S02]  /*10250*/  SYNCS.PHASECHK.TRANS64.TRYWAIT P0, [R5+URZ+0x16840], R4 ;  /* 0x01684004050075a7 */ /* 0x000e64000800017f */
[----:B-1----:R-:W-:Y:S05]  /*10260*/  @!P0 BRA `(.L_x_971) ;  /* 0x0000002c004c8947 */ /* 0x002fea0003800000 */
.L_x_1041:
[----:B------:R-:W2:Y:S02]  /*10270*/  S2R R11, SR_TID.X ;  /* 0x00000000000b7919 */ /* 0x000ea40000002100 */
[----:B--2---:R-:W-:-:S04]  /*10280*/  LOP3.LUT R11, R11, 0x7f, RZ, 0xc0, !PT ;  /* 0x0000007f0b0b7812 */ /* 0x004fc800078ec0ff */
[----:B------:R-:W-:-:S13]  /*10290*/  ISETP.NE.AND P0, PT, R11, RZ, PT ;  /* 0x000000ff0b00720c */ /* 0x000fda0003f05270 */
[----:B------:R-:W-:Y:S05]  /*102a0*/  @P0 BRA `(.L_x_972) ;  /* 0x0000000000140947 */ /* 0x000fea0003800000 */
[----:B------:R-:W-:Y:S01]  /*102b0*/  ISETP.NE.AND P1, PT, R27, RZ, PT ;  /* 0x000000ff1b00720c */ /* 0x000fe20003f25270 */
[----:B-1----:R-:W-:-:S04]  /*102c0*/  IMAD.MOV.U32 R4, RZ, RZ, 0x4000 ;  /* 0x00004000ff047424 */ /* 0x002fc800078e00ff */
[----:B------:R2:W-:Y:S08]  /*102d0*/  SYNCS.ARRIVE.TRANS64 RZ, [R5+URZ+0x16830], R4 ;  /* 0x0168300405ff79a7 */ /* 0x0005f0000800003f */
[----:B------:R-:W-:Y:S05]  /*102e0*/  @!P1 BRA `(.L_x_972) ;  /* 0x0000000000049947 */ /* 0x000fea0003800000 */
[----:B------:R-:W-:Y:S01]  /*102f0*/  BPT.TRAP 0x1 ;  /* 0x000000040000795c */ /* 0x000fe20000300000 */
.L_x_972:
[----:B-12---:R-:W-:Y:S01]  /*10300*/  IMAD R4, R22, 0x4000, R25 ;  /* 0x0000400016047824 */ /* 0x006fe200078e0219 */
        /* <DEDUP_REMOVED lines=11> */
[----:B------:R-:W-:Y:S02]  /*103c0*/  ULEA UR11, UR11, UR4, 0x7 ;  /* 0x000000040b0b7291 */ /* 0x000fe4000f8e383f */
[----:B------:R-:W-:Y:S01]  /*103d0*/  UIADD3 UR8, UR8, 0xe400, URZ ;  /* 0x0000e40008087890 */ /* 0x000fe2000fffe03f */
[----:B------:R-:W-:-:S08]  /*103e0*/  UMOV UR4, 0x0 ;  /* 0x0000000000047882 */ /* 0x000fd00000000000 */
[----:B------:R1:W-:Y:S02]  /*103f0*/  UTMALDG.4D [UR8], [UR6], desc[UR4] ;  /* 0x00000408060075b4 */ /* 0x0003e40008019000 */
[----:B-1----:R-:W-:Y:S01]  /*10400*/  NOP ;  /* 0x0000000000007918 */ /* 0x002fe20000000000 */
.L_x_969:
[----:B------:R-:W-:Y:S05]  /*10410*/  WARPSYNC.ALL ;  /* 0x0000000000007948 */ /* 0x000fea0003800000 */
[----:B------:R-:W-:Y:S01]  /*10420*/  BAR.SYNC.DEFER_BLOCKING 0x8, 0x1a0 ;  /* 0x0206800000007b1d */ /* 0x000fe20000010000 */
[----:B------:R-:W-:Y:S02]  /*10430*/  ELECT P0, URZ, PT ;  /* 0x00000000003f782f */ /* 0x000fe40003800000 */
[----:B------:R-:W-:Y:S01]  /*10440*/  R2UR UR9, R25 ;  /* 0x00000000190972ca */ /* 0x000fe200000e0000 */
[----:B------:R-:W-:Y:S01]  /*10450*/  VIADD R29, R29, 0x1 ;  /* 0x000000011d1d7836 */ /* 0x000fe20000000000 */
[----:B------:R-:W-:-:S09]  /*10460*/  UIADD3 UR4, UP0, UR38, 0x270, URZ ;  /* 0x0000027026047890 */ /* 0x000fd2000ff1e03f */
[----:B------:R-:W-:Y:S01]  /*10470*/  @P0 R2UR UR13, R10 ;  /* 0x000000000a0d02ca */ /* 0x000fe200000e0000 */
[----:B------:R-:W-:Y:S01]  /*10480*/  UMOV UR6, 0x0 ;  /* 0x0000000000067882 */ /* 0x000fe20000000000 */
[----:B------:R-:W-:Y:S01]  /*10490*/  @P0 R2UR UR12, R18 ;  /* 0x00000000120c02ca */ /* 0x000fe200000e0000 */
[----:B------:R-:W-:Y:S01]  /*104a0*/  UIADD3.X UR5, URZ, UR39, URZ, UP0, !UPT ;  /* 0x000000273f057290 */ /* 0x000fe200087fe43f */
[----:B------:R-:W-:Y:S01]  /*104b0*/  @P0 R2UR UR11, R17 ;  /* 0x00000000110b02ca */ /* 0x000fe200000e0000 */
[----:B------:R-:W-:Y:S01]  /*104c0*/  UMOV UR7, 0x12f00000 ;  /* 0x12f0000000077882 */ /* 0x000fe20000000000 */
[----:B------:R-:W-:Y:S01]  /*104d0*/  UMOV UR10, URZ ;  /* 0x0000003f000a7c82 */ /* 0x000fe20008000000 */
[----:B------:R-:W-:Y:S01]  /*104e0*/  BSSY B0, `(.L_x_973) ;  /* 0x000000c000007945 */ /* 0x000fe20003800000 */
[----:B------:R-:W-:Y:S01]  /*104f0*/  @P0 IMAD.MOV.U32 R4, RZ, RZ, 0x6000 ;  /* 0x00006000ff040424 */ /* 0x000fe200078e00ff */
[----:B------:R-:W-:Y:S02]  /*10500*/  UIADD3 UR8, UR9, 0x8400, URZ ;  /* 0x0000840009087890 */ /* 0x000fe4000fffe03f */
[----:B------:R-:W-:Y:S01]  /*10510*/  UIADD3 UR9, UR9, 0x16800, URZ ;  /* 0x0001680009097890 */ /* 0x000fe2000fffe03f */
[----:B------:R1:W-:Y:S08]  /*10520*/  @P0 SYNCS.ARRIVE.TRANS64 RZ, [R25+URZ+0x16800], R4 ;  /* 0x0168000419ff09a7 */ /* 0x0003f0000800003f */
[----:B------:R2:W-:Y:S01]  /*10530*/  UTMALDG.4D [UR8], [UR4], desc[UR6] ;  /* 0x00000608040075b4 */ /* 0x0005e20008019000 */
[----:B-1----:R-:W-:-:S04]  /*10540*/  LEA.HI R4, R29, R29, RZ, 0x1 ;  /* 0x0000001d1d047211 */ /* 0x002fc800078f08ff */
[----:B------:R-:W-:-:S05]  /*10550*/  LOP3.LUT R4, R4, 0xfffffffe, RZ, 0xc0, !PT ;  /* 0xfffffffe04047812 */ /* 0x000fca00078ec0ff */
[----:B------:R-:W-:-:S05]  /*10560*/  IMAD.IADD R4, R29, 0x1, -R4 ;  /* 0x000000011d047824 */ /* 0x000fca00078e0a04 */
[----:B------:R-:W-:-:S04]  /*10570*/  SHF.L.U32 R4, R4, 0x1f, RZ ;  /* 0x0000001f04047819 */ /* 0x000fc800000006ff */
[----:B------:R-:W1:Y:S02]  /*10580*/  SYNCS.PHASECHK.TRANS64.TRYWAIT P0, [R25+URZ+0x16820], R4 ;  /* 0x01682004190075a7 */ /* 0x000e64000800017f */
[----:B-12---:R-:W-:Y:S05]  /*10590*/  @!P0 BRA `(.L_x_974) ;  /* 0x0000002800948947 */ /* 0x006fea0003800000 */
.L_x_1042:
[----:B------:R-:W-:Y:S05]  /*105a0*/  BSYNC B0 ;  /* 0x0000000000007941 */ /* 0x000fea0003800000 */
.L_x_973:
[----:B------:R-:W-:Y:S01]  /*105b0*/  VIADD R10, R28, 0xfffffffe ;  /* 0xfffffffe1c0a7836 */ /* 0x000fe20000000000 */
[----:B------:R-:W-:Y:S04]  /*105c0*/  BSSY B0, `(.L_x_975) ;  /* 0x0000129000007945 */ /* 0x000fe80003800000 */
[----:B------:R-:W-:-:S13]  /*105d0*/  ISETP.GE.AND P0, PT, R10, R26, PT ;  /* 0x0000001a0a00720c */ /* 0x000fda0003f06270 */
[----:B------:R-:W-:Y:S05]  /*105e0*/  @!P0 BRA `(.L_x_976) ;  /* 0x0000001000988947 */ /* 0x000fea0003800000 */
[----:B-1----:R-:W-:Y:S01]  /*105f0*/  IMAD.MOV R4, RZ, RZ, -R28 ;  /* 0x000000ffff047224 */ /* 0x002fe200078e0a1c */
[----:B------:R-:W-:Y:S01]  /*10600*/  LOP3.LUT R11, RZ, R26, RZ, 0x33, !PT ;  /* 0x0000001aff0b7212 */ /* 0x000fe200078e33ff */
[----:B------:R-:W-:Y:S03]  /*10610*/  BSSY B1, `(.L_x_977) ;  /* 0x0000064000017945 */ /* 0x000fe60003800000 */
[----:B------:R-:W-:-:S05]  /*10620*/  VIADDMNMX R11, R4, 0x1, R11, !PT ;  /* 0x00000001040b7846 */ /* 0x000fca000780010b */
        /* <DEDUP_REMOVED lines=33> */
.L_x_981:
[----:B0-----:R-:W-:Y:S01]  /*10840*/  IMAD R3, R12, 0x8, R25 ;  /* 0x000000080c037824 */ /* 0x001fe200078e0219 */
[----:B------:R-:W-:-:S04]  /*10850*/  SHF.L.U32 R2, R13, 0x1f, RZ ;  /* 0x0000001f0d027819 */ /* 0x000fc800000006ff */
[----:B------:R-:W0:Y:S02]  /*10860*/  SYNCS.PHASECHK.TRANS64.TRYWAIT P0, [R3+URZ+0x16840], R2 ;  /* 0x01684002030075a7 */ /* 0x000e24000800017f */
[----:B0-----:R-:W-:Y:S05]  /*10870*/  @!P0 BRA `(.L_x_982) ;  /* 0x0000002400f08947 */ /* 0x001fea0003800000 */
.L_x_1043:
[----:B------:R-:W1:Y:S02]  /*10880*/  S2R R5, SR_TID.X ;  /* 0x0000000000057919 */ /* 0x000e640000002100 */
[----:B-1----:R-:W-:-:S04]  /*10890*/  LOP3.LUT R5, R5, 0x7f, RZ, 0xc0, !PT ;  /* 0x0000007f05057812 */ /* 0x002fc800078ec0ff */
[----:B------:R-:W-:-:S13]  /*108a0*/  ISETP.NE.AND P1, PT, R5, RZ, PT ;  /* 0x000000ff0500720c */ /* 0x000fda0003f25270 */
[----:B------:R-:W-:Y:S05]  /*108b0*/  @P1 BRA `(.L_x_983) ;  /* 0x0000000000141947 */ /* 0x000fea0003800000 */
[----:B------:R-:W-:Y:S01]  /*108c0*/  ISETP.NE.AND P0, PT, R27, RZ, PT ;  /* 0x000000ff1b00720c */ /* 0x000fe20003f05270 */
[----:B0-----:R-:W-:-:S04]  /*108d0*/  IMAD.MOV.U32 R2, RZ, RZ, 0x4000 ;  /* 0x00004000ff027424 */ /* 0x001fc800078e00ff */
[----:B------:R1:W-:Y:S08]  /*108e0*/  SYNCS.ARRIVE.TRANS64 RZ, [R3+URZ+0x16830], R2 ;  /* 0x0168300203ff79a7 */ /* 0x0003f0000800003f */
[----:B------:R-:W-:Y:S05]  /*108f0*/  @!P0 BRA `(.L_x_983) ;  /* 0x0000000000048947 */ /* 0x000fea0003800000 */
[----:B------:R-:W-:Y:S01]  /*10900*/  BPT.TRAP 0x1 ;  /* 0x000000040000795c */ /* 0x000fe20000300000 */
.L_x_983:
[----:B01----:R-:W-:Y:S01]  /*10910*/  IMAD R2, R12, 0x4000, R25 ;  /* 0x000040000c027824 */ /* 0x003fe200078e0219 */
        /* <DEDUP_REMOVED lines=14> */
[----:B------:R-:W-:Y:S02]  /*10a00*/  ULEA UR11, UR11, UR4, 0x7 ;  /* 0x000000040b0b7291 */ /* 0x000fe4000f8e383f */
[----:B------:R-:W-:Y:S01]  /*10a10*/  UIADD3 UR8, UR8, 0xe400, URZ ;  /* 0x0000e40008087890 */ /* 0x000fe2000fffe03f */
[----:B------:R-:W-:-:S08]  /*10a20*/  UMOV UR4, 0x0 ;  /* 0x0000000000047882 */ /* 0x000fd00000000000 */
[----:B------:R0:W-:Y:S01]  /*10a30*/  UTMALDG.4D [UR8], [UR6], desc[UR4] ;  /* 0x00000408060075b4 */ /* 0x0001e20008019000 */
[----:B------:R-:W1:Y:S02]  /*10a40*/  SYNCS.PHASECHK.TRANS64.TRYWAIT P0, [R2+URZ+0x60], R5 ;  /* 0x00006005020075a7 */ /* 0x000e64000800017f */
[----:B01----:R-:W-:Y:S05]  /*10a50*/  @!P0 BRA `(.L_x_984) ;  /* 0x00000024008c8947 */ /* 0x003fea0003800000 */
.L_x_1044:
[----:B------:R-:W-:Y:S05]  /*10a60*/  @P1 BRA `(.L_x_985) ;  /* 0x0000000000181947 */ /* 0x000fea0003800000 */
[----:B------:R-:W-:Y:S01]  /*10a70*/  ISETP.NE.AND P0, PT, R27, RZ, PT ;  /* 0x000000ff1b00720c */ /* 0x000fe20003f05270 */
[----:B0-----:R-:W-:Y:S02]  /*10a80*/  IMAD R2, R22, 0x8, R25 ;  /* 0x0000000816027824 */ /* 0x001fe400078e0219 */
[----:B------:R-:W-:-:S04]  /*10a90*/  IMAD.MOV.U32 R3, RZ, RZ, 0x4000 ;  /* 0x00004000ff037424 */ /* 0x000fc800078e00ff */
[----:B------:R1:W-:Y:S06]  /*10aa0*/  SYNCS.ARRIVE.TRANS64 RZ, [R2+URZ+0x16850], R3 ;  /* 0x0168500302ff79a7 */ /* 0x0003ec000800003f */
[----:B------:R-:W-:Y:S05]  /*10ab0*/  @!P0 BRA `(.L_x_985) ;  /* 0x0000000000048947 */ /* 0x000fea0003800000 */
[----:B------:R-:W-:Y:S01]  /*10ac0*/  BPT.TRAP 0x1 ;  /* 0x000000040000795c */ /* 0x000fe20000300000 */
.L_x_985:
[C-C-:B01----:R-:W-:Y:S01]  /*10ad0*/  IMAD R2, R22.reuse, 0x8, R25.reuse ;  /* 0x0000000816027824 */ /* 0x143fe200078e0219 */
        /* <DEDUP_REMOVED lines=13> */
[----:B------:R-:W-:Y:S02]  /*10bb0*/  ULEA UR11, UR11, UR4, 0x7 ;  /* 0x000000040b0b7291 */ /* 0x000fe4000f8e383f */
[----:B------:R-:W-:Y:S02]  /*10bc0*/  UIADD3 UR9, UR9, 0x16850, URZ ;  /* 0x0001685009097890 */ /* 0x000fe4000fffe03f */
[----:B------:R-:W-:Y:S01]  /*10bd0*/  UIADD3 UR8, UR8, 0x400, URZ ;  /* 0x0000040008087890 */ /* 0x000fe2000fffe03f */
[----:B------:R-:W-:-:S08]  /*10be0*/  UMOV UR4, 0x0 ;  /* 0x0000000000047882 */ /* 0x000fd00000000000 */
[----:B------:R0:W-:Y:S02]  /*10bf0*/  UTMALDG.4D [UR8], [UR6], desc[UR4] ;  /* 0x00000408060075b4 */ /* 0x0001e40008019000 */
[----:B0-----:R-:W-:Y:S01]  /*10c00*/  NOP ;  /* 0x0000000000007918 */ /* 0x001fe20000000000 */
.L_x_980:
[----:B------:R-:W-:Y:S05]  /*10c10*/  BSYNC B2 ;  /* 0x0000000000027941 */ /* 0x000fea0003800000 */
.L_x_979:
[----:B------:R-:W-:Y:S02]  /*10c20*/  IMAD.MOV.U32 R22, RZ, RZ, R12 ;  /* 0x000000ffff167224 */ /* 0x000fe400078e000c */
[----:B------:R-:W-:Y:S02]  /*10c30*/  IMAD.MOV.U32 R24, RZ, RZ, R13 ;  /* 0x000000ffff187224 */ /* 0x000fe400078e000d */
[----:B------:R-:W-:-:S07]  /*10c40*/  VIADD R10, R28, 0xfffffffd ;  /* 0xfffffffd1c0a7836 */ /* 0x000fce0000000000 */
.L_x_978:
[----:B------:R-:W-:Y:S05]  /*10c50*/  BSYNC B1 ;  /* 0x0000000000017941 */ /* 0x000fea0003800000 */
.L_x_977:
[----:B------:R-:W-:Y:S01]  /*10c60*/  VIADD R11, R11, 0xfffffffe ;  /* 0xfffffffe0b0b7836 */ /* 0x000fe20000000000 */
[----:B------:R-:W-:-:S04]  /*10c70*/  LOP3.LUT R28, RZ, R28, RZ, 0x33, !PT ;  /* 0x0000001cff1c7212 */ /* 0x000fc800078e33ff */
[----:B------:R-:W-:-:S13]  /*10c80*/  ISETP.NE.AND P0, PT, R11, R28, PT ;  /* 0x0000001c0b00720c */ /* 0x000fda0003f05270 */
[----:B------:R-:W-:Y:S05]  /*10c90*/  @!P0 BRA `(.L_x_976) ;  /* 0x0000000800ec8947 */ /* 0x000fea0003800000 */
[----:B------:R-:W-:-:S07]  /*10ca0*/  IMAD.MOV.U32 R4, RZ, RZ, R8 ;  /* 0x000000ffff047224 */ /* 0x000fce00078e0008 */
.L_x_1000:
[----:B------:R-:W-:Y:S01]  /*10cb0*/  VIADD R11, R22, 0x1 ;  /* 0x00000001160b7836 */ /* 0x000fe20000000000 */
[----:B------:R-:W-:Y:S05]  /*10cc0*/  YIELD ;  /* 0x0000000000007946 */ /* 0x000fea0003800000 */
[----:B------:R-:W-:Y:S01]  /*10cd0*/  ISETP.NE.AND P0, PT, R11, 0x2, PT ;  /* 0x000000020b00780c */ /* 0x000fe20003f05270 */
[----:B------:R-:W-:Y:S03]  /*10ce0*/  BSSY B1, `(.L_x_986) ;  /* 0x0000057000017945 */ /* 0x000fe60003800000 */
[----:B01----:R-:W-:-:S02]  /*10cf0*/  SEL R3, RZ, 0x1, P0 ;  /* 0x00000001ff037807 */ /* 0x003fc40000000000 */
[----:B------:R-:W-:Y:S02]  /*10d00*/  SEL R11, R11, RZ, P0 ;  /* 0x000000ff0b0b7207 */ /* 0x000fe40000000000 */
[----:B0-----:R-:W-:Y:S01]  /*10d10*/  LOP3.LUT R12, R24, R3, RZ, 0x3c, !PT ;  /* 0x00000003180c7212 */ /* 0x001fe200078e3cff */
        /* <DEDUP_REMOVED lines=24> */
.L_x_988:
[----:B------:R-:W-:Y:S01]  /*10ea0*/  IMAD R3, R11, 0x8, R25 ;  /* 0x000000080b037824 */ /* 0x000fe200078e0219 */
[----:B------:R-:W-:-:S04]  /*10eb0*/  SHF.L.U32 R2, R12, 0x1f, RZ ;  /* 0x0000001f0c027819 */ /* 0x000fc800000006ff */
[----:B------:R-:W1:Y:S02]  /*10ec0*/  SYNCS.PHASECHK.TRANS64.TRYWAIT P0, [R3+URZ+0x16840], R2 ;  /* 0x01684002030075a7 */ /* 0x000e64000800017f */
[----:B-1----:R-:W-:Y:S05]  /*10ed0*/  @!P0 BRA `(.L_x_989) ;  /* 0x0000002000808947 */ /* 0x002fea0003800000 */
.L_x_1045:
[----:B0-----:R-:W0:Y:S02]  /*10ee0*/  S2R R5, SR_TID.X ;  /* 0x0000000000057919 */ /* 0x001e240000002100 */
[----:B0-----:R-:W-:-:S04]  /*10ef0*/  LOP3.LUT R5, R5, 0x7f, RZ, 0xc0, !PT ;  /* 0x0000007f05057812 */ /* 0x001fc800078ec0ff */
[----:B------:R-:W-:-:S13]  /*10f00*/  ISETP.NE.AND P0, PT, R5, RZ, PT ;  /* 0x000000ff0500720c */ /* 0x000fda0003f05270 */
[----:B------:R-:W-:Y:S05]  /*10f10*/  @P0 BRA `(.L_x_990) ;  /* 0x0000000000140947 */ /* 0x000fea0003800000 */
[----:B------:R-:W-:Y:S01]  /*10f20*/  ISETP.NE.AND P1, PT, R27, RZ, PT ;  /* 0x000000ff1b00720c */ /* 0x000fe20003f25270 */
[----:B-1----:R-:W-:-:S04]  /*10f30*/  IMAD.MOV.U32 R2, RZ, RZ, 0x4000 ;  /* 0x00004000ff027424 */ /* 0x002fc800078e00ff */
[----:B------:R0:W-:Y:S08]  /*10f40*/  SYNCS.ARRIVE.TRANS64 RZ, [R3+URZ+0x16830], R2 ;  /* 0x0168300203ff79a7 */ /* 0x0001f0000800003f */
[----:B------:R-:W-:Y:S05]  /*10f50*/  @!P1 BRA `(.L_x_990) ;  /* 0x0000000000049947 */ /* 0x000fea0003800000 */
[----:B------:R-:W-:Y:S01]  /*10f60*/  BPT.TRAP 0x1 ;  /* 0x000000040000795c */ /* 0x000fe20000300000 */
.L_x_990:
        /* <DEDUP_REMOVED lines=21> */
.L_x_1046:
[----:B------:R-:W-:Y:S05]  /*110c0*/  @P0 BRA `(.L_x_992) ;  /* 0x0000000000140947 */ /* 0x000fea0003800000 */
[----:B------:R-:W-:Y:S01]  /*110d0*/  ISETP.NE.AND P1, PT, R27, RZ, PT ;  /* 0x000000ff1b00720c */ /* 0x000fe20003f25270 */
[----:B------:R-:W-:-:S04]  /*110e0*/  IMAD.MOV.U32 R2, RZ, RZ, 0x4000 ;  /* 0x00004000ff027424 */ /* 0x000fc800078e00ff */
[----:B------:R1:W-:Y:S08]  /*110f0*/  SYNCS.ARRIVE.TRANS64 RZ, [R3+URZ+0x50], R2 ;  /* 0x0000500203ff79a7 */ /* 0x0003f0000800003f */
[----:B------:R-:W-:Y:S05]  /*11100*/  @!P1 BRA `(.L_x_992) ;  /* 0x0000000000049947 */ /* 0x000fea0003800000 */
[----:B------:R-:W-:Y:S01]  /*11110*/  BPT.TRAP 0x1 ;  /* 0x000000040000795c */ /* 0x000fe20000300000 */
.L_x_992:
        /* <DEDUP_REMOVED lines=15> */
[----:B------:R-:W-:-:S03]  /*11210*/  ULEA UR11, UR11, UR4, 0x7 ;  /* 0x000000040b0b7291 */ /* 0x000fc6000f8e383f */
[----:B------:R-:W-:-:S06]  /*11220*/  UMOV UR4, 0x0 ;  /* 0x0000000000047882 */ /* 0x000fcc0000000000 */
[----:B------:R2:W-:Y:S02]  /*11230*/  UTMALDG.4D [UR8], [UR6], desc[UR4] ;  /* 0x00000408060075b4 */ /* 0x0005e40008019000 */
[----:B--2---:R-:W-:Y:S01]  /*11240*/  NOP ;  /* 0x0000000000007918 */ /* 0x004fe20000000000 */
.L_x_987:
[----:B------:R-:W-:Y:S05]  /*11250*/  BSYNC B1 ;  /* 0x0000000000017941 */ /* 0x000fea0003800000 */
.L_x_986:
[----:B------:R-:W-:Y:S01]  /*11260*/  VIADD R22, R11, 0x1 ;  /* 0x000000010b167836 */ /* 0x000fe20000000000 */
[----:B------:R-:W-:Y:S01]  /*11270*/  BSSY B1, `(.L_x_993) ;  /* 0x000005a000017945 */ /* 0x000fe20003800000 */
[----:B------:R-:W-:-:S03]  /*11280*/  VIADD R13, R10, 0xffffffff ;  /* 0xffffffff0a0d7836 */ /* 0x000fc60000000000 */
[----:B------:R-:W-:-:S04]  /*11290*/  ISETP.NE.AND P0, PT, R22, 0x2, PT ;  /* 0x000000021600780c */ /* 0x000fc80003f05270 */
[----:B01----:R-:W-:Y:S02]  /*112a0*/  SEL R3, RZ, 0x1, P0 ;  /* 0x00000001ff037807 */ /* 0x003fe40000000000 */
        /* <DEDUP_REMOVED lines=26> */
.L_x_995:
[----:B------:R-:W-:Y:S01]  /*11450*/  IMAD R2, R22, 0x8, R25 ;  /* 0x0000000816027824 */ /* 0x000fe200078e0219 */
[----:B------:R-:W-:-:S04]  /*11460*/  SHF.L.U32 R3, R24, 0x1f, RZ ;  /* 0x0000001f18037819 */ /* 0x000fc800000006ff */
[----:B------:R-:W1:Y:S02]  /*11470*/  SYNCS.PHASECHK.TRANS64.TRYWAIT P0, [R2+URZ+0x16840], R3 ;  /* 0x01684003020075a7 */ /* 0x000e64000800017f */
[----:B-1----:R-:W-:Y:S05]  /*11480*/  @!P0 BRA `(.L_x_996) ;  /* 0x0000001c003c8947 */ /* 0x002fea0003800000 */
.L_x_1047:
        /* <DEDUP_REMOVED lines=9> */
.L_x_997:
[----:B01----:R-:W-:Y:S01]  /*11520*/  IMAD R2, R22, 0x4000, R25 ;  /* 0x0000400016027824 */ /* 0x003fe200078e0219 */
        /* <DEDUP_REMOVED lines=13> */
[----:B------:R-:W-:Y:S01]  /*11600*/  ULEA UR11, UR11, UR4, 0x7 ;  /* 0x000000040b0b7291 */ /* 0x000fe2000f8e383f */
[----:B------:R-:W-:Y:S01]  /*11610*/  SHF.L.U32 R3, R12, 0x1f, RZ ;  /* 0x0000001f0c037819 */ /* 0x000fe200000006ff */
[----:B------:R-:W-:Y:S01]  /*11620*/  UIADD3 UR8, UR8, 0xe400, URZ ;  /* 0x0000e40008087890 */ /* 0x000fe2000fffe03f */
[----:B------:R-:W-:-:S09]  /*11630*/  UMOV UR4, 0x0 ;  /* 0x0000000000047882 */ /* 0x000fd20000000000 */
[----:B------:R-:W-:-:S09]  /*11640*/  UIADD3 UR9, UR9, 0x30, URZ ;  /* 0x0000003009097890 */ /* 0x000fd2000fffe03f */
[----:B------:R0:W-:Y:S01]  /*11650*/  UTMALDG.4D [UR8], [UR6], desc[UR4] ;  /* 0x00000408060075b4 */ /* 0x0001e20008019000 */
[----:B------:R-:W1:Y:S02]  /*11660*/  SYNCS.PHASECHK.TRANS64.TRYWAIT P1, [R2+URZ+0x60], R3 ;  /* 0x00006003020075a7 */ /* 0x000e64000802017f */
[----:B01----:R-:W-:Y:S05]  /*11670*/  @!P1 BRA `(.L_x_998) ;  /* 0x0000001800d49947 */ /* 0x003fea0003800000 */
.L_x_1048:
[----:B------:R-:W-:Y:S05]  /*11680*/  @P0 BRA `(.L_x_999) ;  /* 0x0000000000140947 */ /* 0x000fea0003800000 */
[----:B------:R-:W-:Y:S01]  /*11690*/  ISETP.NE.AND P1, PT, R27, RZ, PT ;  /* 0x000000ff1b00720c */ /* 0x000fe20003f25270 */
[----:B0-----:R-:W-:-:S04]  /*116a0*/  IMAD.MOV.U32 R3, RZ, RZ, 0x4000 ;  /* 0x00004000ff037424 */ /* 0x001fc800078e00ff */
[----:B------:R1:W-:Y:S08]  /*116b0*/  SYNCS.ARRIVE.TRANS64 RZ, [R2+URZ+0x50], R3 ;  /* 0x0000500302ff79a7 */ /* 0x0003f0000800003f */
[----:B------:R-:W-:Y:S05]  /*116c0*/  @!P1 BRA `(.L_x_999) ;  /* 0x0000000000049947 */ /* 0x000fea0003800000 */
[----:B------:R-:W-:Y:S01]  /*116d0*/  BPT.TRAP 0x1 ;  /* 0x000000040000795c */ /* 0x000fe20000300000 */
.L_x_999:
        /* <DEDUP_REMOVED lines=19> */
.L_x_994:
[----:B------:R-:W-:Y:S05]  /*11810*/  BSYNC B1 ;  /* 0x0000000000017941 */ /* 0x000fea0003800000 */
.L_x_993:
[----:B------:R-:W-:Y:S01]  /*11820*/  ISETP.GT.AND P0, PT, R13, R26, PT ;  /* 0x0000001a0d00720c */ /* 0x000fe20003f04270 */
[----:B------:R-:W-:-:S12]  /*11830*/  VIADD R10, R10, 0xfffffffe ;  /* 0xfffffffe0a0a7836 */ /* 0x000fd80000000000 */
[----:B------:R-:W-:Y:S05]  /*11840*/  @P0 BRA `(.L_x_1000) ;  /* 0xfffffff400180947 */ /* 0x000fea000383ffff */
.L_x_976:
[----:B------:R-:W-:Y:S05]  /*11850*/  BSYNC B0 ;  /* 0x0000000000007941 */ /* 0x000fea0003800000 */
.L_x_975:
[----:B------:R-:W-:Y:S01]  /*11860*/  ISETP.NE.AND P0, PT, R27, RZ, PT ;  /* 0x000000ff1b00720c */ /* 0x000fe20003f05270 */
[----:B------:R-:W-:-:S12]  /*11870*/  BSSY B0, `(.L_x_1001) ;  /* 0x000000e000007945 */ /* 0x000fd80003800000 */
[----:B------:R-:W-:Y:S05]  /*11880*/  @P0 BRA `(.L_x_1002) ;  /* 0x0000000000300947 */ /* 0x000fea0003800000 */
[----:B------:R-:W2:Y:S01]  /*11890*/  S2R R9, SR_LANEID ;  /* 0x0000000000097919 */ /* 0x000ea20000000000 */
[----:B------:R-:W-:Y:S01]  /*118a0*/  VOTEU.ANY UR4, UPT, PT ;  /* 0x0000000000047886 */ /* 0x000fe200038e0100 */
[----:B01----:R-:W0:Y:S01]  /*118b0*/  LDC.64 R2, c[0x0][0xc38] ;  /* 0x00030e00ff027b82 */ /* 0x003e220000000a00 */
[----:B------:R-:W2:Y:S08]  /*118c0*/  FLO.U32 R4, UR4 ;  /* 0x0000000400047d00 */ /* 0x000eb000080e0000 */
[----:B------:R-:W0:Y:S01]  /*118d0*/  POPC R5, UR4 ;  /* 0x0000000400057d09 */ /* 0x000e220008000000 */
[----:B--2---:R-:W-:-:S13]  /*118e0*/  ISETP.EQ.U32.AND P0, PT, R4, R9, PT ;  /* 0x000000090400720c */ /* 0x004fda0003f02070 */
[----:B0-----:R-:W2:Y:S01]  /*118f0*/  @P0 ATOMG.E.ADD.STRONG.GPU PT, R3, desc[UR46][R2.64], R5 ;  /* 0x00000005020309a8 */ /* 0x001ea200081ee1ee */
[----:B------:R-:W0:Y:S02]  /*11900*/  S2R R6, SR_LTMASK ;  /* 0x0000000000067919 */ /* 0x000e240000003900 */
[----:B0-----:R-:W-:-:S04]  /*11910*/  LOP3.LUT R6, R6, UR4, RZ, 0xc0, !PT ;  /* 0x0000000406067c12 */ /* 0x001fc8000f8ec0ff */
[----:B------:R-:W0:Y:S01]  /*11920*/  POPC R9, R6 ;  /* 0x0000000600097309 */ /* 0x000e220000000000 */
[----:B--2---:R-:W0:Y:S02]  /*11930*/  SHFL.IDX PT, R4, R3, R4, 0x1f ;  /* 0x00001f0403047589 */ /* 0x004e2400000e0000 */
[----:B0-----:R-:W-:-:S07]  /*11940*/  IADD3 R16, R4, UR37, R9 ;  /* 0x0000002504107c10 */ /* 0x001fce000fffe009 */
.L_x_1002:
[----:B------:R-:W-:Y:S05]  /*11950*/  BSYNC B0 ;  /* 0x0000000000007941 */ /* 0x000fea0003800000 */
.L_x_1001:
[----:B------:R-:W-:Y:S04]  /*11960*/  BSSY B0, `(.L_x_1003) ;  /* 0x0000020000007945 */ /* 0x000fe80003800000 */
[----:B------:R-:W-:Y:S05]  /*11970*/  @!P6 BRA `(.L_x_1004) ;  /* 0x000000000078e947 */ /* 0x000fea0003800000 */
[----:B01----:R-:W-:Y:S01]  /*11980*/  IMAD R3, R22, 0x8, R25 ;  /* 0x0000000816037824 */ /* 0x003fe200078e0219 */
[----:B------:R-:W-:-:S04]  /*11990*/  SHF.L.U32 R2, R24, 0x1f, RZ ;  /* 0x0000001f18027819 */ /* 0x000fc800000006ff */
[----:B------:R-:W0:Y:S02]  /*119a0*/  SYNCS.PHASECHK.TRANS64.TRYWAIT P0, [R3+URZ+0x16860], R2 ;  /* 0x01686002030075a7 */ /* 0x000e24000800017f */
[----:B0-----:R-:W-:Y:S05]  /*119b0*/  @!P0 BRA `(.L_x_1005) ;  /* 0x0000001800188947 */ /* 0x001fea0003800000 */
.L_x_1049:
        /* <DEDUP_REMOVED lines=9> */
.L_x_1006:
        /* <DEDUP_REMOVED lines=11> */
[----:B------:R-:W-:Y:S02]  /*11b00*/  ULEA UR11, UR11, UR4, 0x7 ;  /* 0x000000040b0b7291 */ /* 0x000fe4000f8e383f */
[----:B------:R-:W-:Y:S02]  /*11b10*/  UIADD3 UR9, UR9, 0x16850, URZ ;  /* 0x0001685009097890 */ /* 0x000fe4000fffe03f */
[----:B------:R-:W-:Y:S01]  /*11b20*/  UIADD3 UR8, UR8, 0x400, URZ ;  /* 0x0000040008087890 */ /* 0x000fe2000fffe03f */
[----:B------:R-:W-:-:S08]  /*11b30*/  UMOV UR4, 0x0 ;  /* 0x0000000000047882 */ /* 0x000fd00000000000 */
[----:B------:R2:W-:Y:S02]  /*11b40*/  UTMALDG.4D [UR8], [UR6], desc[UR4] ;  /* 0x00000408060075b4 */ /* 0x0005e40008019000 */
[----:B--2---:R-:W-:Y:S01]  /*11b50*/  NOP ;  /* 0x0000000000007918 */ /* 0x004fe20000000000 */
.L_x_1004:
[----:B------:R-:W-:Y:S05]  /*11b60*/  BSYNC B0 ;  /* 0x0000000000007941 */ /* 0x000fea0003800000 */
.L_x_1003:
[----:B------:R-:W-:-:S05]  /*11b70*/  VIADD R22, R22, 0x1 ;  /* 0x0000000116167836 */ /* 0x000fca0000000000 */
[----:B------:R-:W-:-:S04]  /*11b80*/  ISETP.NE.AND P0, PT, R22, 0x2, PT ;  /* 0x000000021600780c */ /* 0x000fc80003f05270 */
[----:B01----:R-:W-:Y:S02]  /*11b90*/  SEL R3, RZ, 0x1, P0 ;  /* 0x00000001ff037807 */ /* 0x003fe40000000000 */
[----:B------:R-:W-:Y:S02]  /*11ba0*/  SEL R22, R22, RZ, P0 ;  /* 0x000000ff16167207 */ /* 0x000fe40000000000 */
[----:B------:R-:W-:-:S07]  /*11bb0*/  LOP3.LUT R24, R24, R3, RZ, 0x3c, !PT ;  /* 0x0000000318187212 */ /* 0x000fce00078e3cff */
.L_x_962:
[----:B------:R-:W-:Y:S05]  /*11bc0*/  BSYNC B6 ;  /* 0x0000000000067941 */ /* 0x000fea0003800000 */
.L_x_960:
[----:B------:R-:W-:-:S03]  /*11bd0*/  UMOV UR4, 0xffffffff ;  /* 0xffffffff00047882 */ /* 0x000fc60000000000 */
[----:B------:R-:W-:Y:S05]  /*11be0*/  BRA.DIV UR4, `(.L_x_1007) ;  /* 0x0000001604a07947 */ /* 0x000fea000b800000 */
[----:B------:R0:W1:Y:S04]  /*11bf0*/  SHFL.IDX PT, R5, R16, RZ, 0x1f ;  /* 0x00001fff10057589 */ /* 0x00006800000e0000 */
[----:B------:R0:W2:Y:S02]  /*11c00*/  SHFL.IDX PT, R4, R16, 0x1, 0x1f ;  /* 0x00201f0010047f89 */ /* 0x0000a400000e0000 */
.L_x_1053:
        /* <DEDUP_REMOVED lines=8> */
[----:B------:R-:W3:Y:S02]  /*11c90*/  LDC.64 R2, c[0x0][0xc58] ;  /* 0x00031600ff027b82 */ /* 0x000ee40000000a00 */
[----:B---3--:R-:W-:-:S06]  /*11ca0*/  IMAD.WIDE R2, R7, 0x4, R2 ;  /* 0x0000000407027825 */ /* 0x008fcc00078e0202 */
[----:B------:R3:W5:Y:S02]  /*11cb0*/  LDG.E R2, desc[UR46][R2.64] ;  /* 0x0000002e02027981 */ /* 0x000764000c1e1900 */
.L_x_1009:
[----:B------:R-:W-:Y:S05]  /*11cc0*/  BSYNC B0 ;  /* 0x0000000000007941 */ /* 0x000fea0003800000 */
.L_x_1008:
[----:B------:R-:W-:-:S03]  /*11cd0*/  UMOV UR4, 0xffffffff ;  /* 0xffffffff00047882 */ /* 0x000fc60000000000 */
[----:B------:R-:W-:Y:S05]  /*11ce0*/  BRA.DIV UR4, `(.L_x_1010) ;  /* 0x0000001604ac7947 */ /* 0x000fea000b800000 */
[----:B-----5:R-:W4:Y:S01]  /*11cf0*/  SHFL.UP PT, R14, R2, 0x1, RZ ;  /* 0x04200000020e7989 */ /* 0x020f2200000e00ff */
[C---:B------:R-:W-:Y:S02]  /*11d00*/  ISETP.NE.AND P0, PT, R27.reuse, RZ, PT ;  /* 0x000000ff1b00720c */ /* 0x040fe40003f05270 */
[C---:B------:R-:W-:Y:S02]  /*11d10*/  ISETP.GE.U32.AND P1, PT, R27.reuse, 0x2, PT ;  /* 0x000000021b00780c */ /* 0x040fe40003f26070 */
[----:B----4-:R-:W-:Y:S02]  /*11d20*/  SEL R13, R14, RZ, P0 ;  /* 0x000000ff0e0d7207 */ /* 0x010fe40000000000 */
[----:B------:R-:W-:-:S03]  /*11d30*/  ISETP.GE.U32.AND P0, PT, R27, 0x4, PT ;  /* 0x000000041b00780c */ /* 0x000fc60003f06070 */
[----:B------:R-:W-:-:S05]  /*11d40*/  IMAD.IADD R13, R2, 0x1, R13 ;  /* 0x00000001020d7824 */ /* 0x000fca00078e020d */
[----:B------:R-:W4:Y:S02]  /*11d50*/  SHFL.UP PT, R14, R13, 0x2, RZ ;  /* 0x044000000d0e7989 */ /* 0x000f2400000e00ff */
[----:B----4-:R-:W-:Y:S02]  /*11d60*/  SEL R14, R14, RZ, P1 ;  /* 0x000000ff0e0e7207 */ /* 0x010fe40000800000 */
[----:B------:R-:W-:-:S03]  /*11d70*/  ISETP.GE.U32.AND P1, PT, R27, 0x8, PT ;  /* 0x000000081b00780c */ /* 0x000fc60003f26070 */
[----:B---3--:R-:W-:-:S05]  /*11d80*/  IMAD.IADD R3, R13, 0x1, R14 ;  /* 0x000000010d037824 */ /* 0x008fca00078e020e */
[----:B------:R-:W3:Y:S02]  /*11d90*/  SHFL.UP PT, R14, R3, 0x4, RZ ;  /* 0x04800000030e7989 */ /* 0x000ee400000e00ff */
[----:B---3--:R-:W-:Y:S02]  /*11da0*/  SEL R6, R14, RZ, P0 ;  /* 0x000000ff0e067207 */ /* 0x008fe40000000000 */
[----:B------:R-:W-:-:S03]  /*11db0*/  ISETP.GE.U32.AND P0, PT, R27, 0x10, PT ;  /* 0x000000101b00780c */ /* 0x000fc60003f06070 */
[----:B------:R-:W-:-:S05]  /*11dc0*/  IMAD.IADD R6, R3, 0x1, R6 ;  /* 0x0000000103067824 */ /* 0x000fca00078e0206 */
[----:B------:R-:W3:Y:S02]  /*11dd0*/  SHFL.UP PT, R14, R6, 0x8, RZ ;  /* 0x05000000060e7989 */ /* 0x000ee400000e00ff */
[----:B---3--:R-:W-:-:S05]  /*11de0*/  SEL R7, R14, RZ, P1 ;  /* 0x000000ff0e077207 */ /* 0x008fca0000800000 */
[----:B------:R-:W-:-:S05]  /*11df0*/  IMAD.IADD R7, R6, 0x1, R7 ;  /* 0x0000000106077824 */ /* 0x000fca00078e0207 */
[----:B------:R-:W3:Y:S02]  /*11e00*/  SHFL.UP PT, R14, R7, 0x10, RZ ;  /* 0x06000000070e7989 */ /* 0x000ee400000e00ff */
[----:B---3--:R-:W-:-:S05]  /*11e10*/  SEL R8, R14, RZ, P0 ;  /* 0x000000ff0e087207 */ /* 0x008fca0000000000 */
[----:B------:R-:W-:-:S05]  /*11e20*/  IMAD.IADD R8, R7, 0x1, R8 ;  /* 0x0000000107087824 */ /* 0x000fca00078e0208 */
[----:B------:R3:W4:Y:S02]  /*11e30*/  SHFL.IDX PT, R14, R8, 0x1f, 0x1f ;  /* 0x03e01f00080e7f89 */ /* 0x00072400000e0000 */
.L_x_1061:
[----:B------:R-:W-:Y:S02]  /*11e40*/  ULDC UR4, c[0x0][0xc10] ;  /* 0x0003040000047ab9 */ /* 0x000fe40000000800 */
[----:B------:R-:W-:-:S04]  /*11e50*/  IMAD.U32 R6, RZ, RZ, UR4 ;  /* 0x00000004ff067e24 */ /* 0x000fc8000f8e00ff */
[----:B----4-:R-:W-:-:S04]  /*11e60*/  IMAD R7, R14, R6, RZ ;  /* 0x000000060e077224 */ /* 0x010fc800078e02ff */
[----:B--2---:R-:W-:-:S05]  /*11e70*/  IMAD.IADD R4, R4, 0x1, R7 ;  /* 0x0000000104047824 */ /* 0x004fca00078e0207 */
[----:B-1----:R-:W-:-:S13]  /*11e80*/  ISETP.GT.AND P0, PT, R4, R5, PT ;  /* 0x000000050400720c */ /* 0x002fda0003f04270 */
[----:B------:R-:W-:Y:S05]  /*11e90*/  @P0 BRA `(.L_x_1011) ;  /* 0x0000000000ac0947 */ /* 0x000fea0003800000 */
[----:B------:R-:W1:Y:S02]  /*11ea0*/  LDC R0, c[0x0][0xc14] ;  /* 0x00030500ff007b82 */ /* 0x000e640000000800 */
.L_x_1016:
[----:B------:R-:W-:-:S05]  /*11eb0*/  VIADD R19, R19, 0x1f ;  /* 0x0000001f13137836 */ /* 0x000fca0000000000 */
[----:B-1----:R-:W-:-:S13]  /*11ec0*/  ISETP.GE.AND P0, PT, R19, R0, PT ;  /* 0x000000001300720c */ /* 0x002fda0003f06270 */
[----:B------:R-:W-:Y:S05]  /*11ed0*/  @P0 BRA `(.L_x_1012) ;  /* 0x0000000400e00947 */ /* 0x000fea0003800000 */
[C---:B------:R-:W-:Y:S01]  /*11ee0*/  IMAD.IADD R7, R27.reuse, 0x1, R19 ;  /* 0x000000011b077824 */ /* 0x040fe200078e0213 */
[----:B------:R-:W-:Y:S01]  /*11ef0*/  ISETP.NE.AND P1, PT, R27, 0x1f, PT ;  /* 0x0000001f1b00780c */ /* 0x000fe20003f25270 */
[----:B------:R-:W-:Y:S01]  /*11f00*/  BSSY B0, `(.L_x_1013) ;  /* 0x0000007000007945 */ /* 0x000fe20003800000 */
[----:B------:R-:W-:Y:S02]  /*11f10*/  IMAD.MOV.U32 R2, RZ, RZ, RZ ;  /* 0x000000ffff027224 */ /* 0x000fe400078e00ff */
[----:B------:R-:W-:-:S13]  /*11f20*/  ISETP.GE.OR P0, PT, R7, R0, !P1 ;  /* 0x000000000700720c */ /* 0x000fda0004f06670 */
[----:B------:R-:W-:Y:S05]  /*11f30*/  @P0 BRA `(.L_x_1014) ;  /* 0x00000000000c0947 */ /* 0x000fea0003800000 */
[----:B------:R-:W1:Y:S02]  /*11f40*/  LDC.64 R2, c[0x0][0xc58] ;  /* 0x00031600ff027b82 */ /* 0x000e640000000a00 */
[----:B-1----:R-:W-:-:S06]  /*11f50*/  IMAD.WIDE R2, R7, 0x4, R2 ;  /* 0x0000000407027825 */ /* 0x002fcc00078e0202 */
[----:B------:R1:W5:Y:S02]  /*11f60*/  LDG.E R2, desc[UR46][R2.64] ;  /* 0x0000002e02027981 */ /* 0x000364000c1e1900 */
.L_x_1014:
[----:B------:R-:W-:Y:S05]  /*11f70*/  BSYNC B0 ;  /* 0x0000000000007941 */ /* 0x000fea0003800000 */
.L_x_1013:
        /* <DEDUP_REMOVED lines=11> */
[----:B-1----:R-:W-:-:S05]  /*12030*/  IMAD.IADD R3, R13, 0x1, R14 ;  /* 0x000000010d037824 */ /* 0x002fca00078e020e */
[----:B------:R-:W1:Y:S02]  /*12040*/  SHFL.UP PT, R14, R3, 0x4, RZ ;  /* 0x04800000030e7989 */ /* 0x000e6400000e00ff */
[----:B-1----:R-:W-:Y:S02]  /*12050*/  SEL R6, R14, RZ, P0 ;  /* 0x000000ff0e067207 */ /* 0x002fe40000000000 */
[----:B------:R-:W-:-:S03]  /*12060*/  ISETP.GE.U32.AND P0, PT, R27, 0x10, PT ;  /* 0x000000101b00780c */ /* 0x000fc60003f06070 */
[----:B------:R-:W-:-:S05]  /*12070*/  IMAD.IADD R6, R3, 0x1, R6 ;  /* 0x0000000103067824 */ /* 0x000fca00078e0206 */
[----:B------:R-:W1:Y:S02]  /*12080*/  SHFL.UP PT, R14, R6, 0x8, RZ ;  /* 0x05000000060e7989 */ /* 0x000e6400000e00ff */
[----:B-1----:R-:W-:-:S05]  /*12090*/  SEL R7, R14, RZ, P1 ;  /* 0x000000ff0e077207 */ /* 0x002fca0000800000 */
[----:B------:R-:W-:-:S05]  /*120a0*/  IMAD.IADD R7, R6, 0x1, R7 ;  /* 0x0000000106077824 */ /* 0x000fca00078e0207 */
[----:B------:R-:W3:Y:S02]  /*120b0*/  SHFL.UP PT, R14, R7, 0x10, RZ ;  /* 0x06000000070e7989 */ /* 0x000ee400000e00ff */
[----:B---3--:R-:W-:-:S05]  /*120c0*/  SEL R8, R14, RZ, P0 ;  /* 0x000000ff0e087207 */ /* 0x008fca0000000000 */
[----:B------:R-:W-:-:S05]  /*120d0*/  IMAD.IADD R8, R7, 0x1, R8 ;  /* 0x0000000107087824 */ /* 0x000fca00078e0208 */
[----:B------:R1:W2:Y:S02]  /*120e0*/  SHFL.IDX PT, R14, R8, 0x1f, 0x1f ;  /* 0x03e01f00080e7f89 */ /* 0x0002a400000e0000 */
.L_x_1069:
[----:B------:R-:W-:Y:S02]  /*120f0*/  ULDC UR4, c[0x0][0xc10] ;  /* 0x0003040000047ab9 */ /* 0x000fe40000000800 */
[----:B------:R-:W-:-:S04]  /*12100*/  IMAD.U32 R6, RZ, RZ, UR4 ;  /* 0x00000004ff067e24 */ /* 0x000fc8000f8e00ff */
[----:B--2---:R-:W-:-:S04]  /*12110*/  IMAD R7, R14, R6, RZ ;  /* 0x000000060e077224 */ /* 0x004fc800078e02ff */
[----:B------:R-:W-:-:S05]  /*12120*/  IMAD.IADD R4, R7, 0x1, R4 ;  /* 0x0000000107047824 */ /* 0x000fca00078e0204 */
[----:B------:R-:W-:-:S13]  /*12130*/  ISETP.GT.AND P0, PT, R4, R5, PT ;  /* 0x000000050400720c */ /* 0x000fda0003f04270 */
[----:B------:R-:W-:Y:S05]  /*12140*/  @!P0 BRA `(.L_x_1016) ;  /* 0xfffffffc00588947 */ /* 0x000fea000383ffff */
.L_x_1011:
[----:B------:R-:W-:Y:S01]  /*12150*/  IMAD.IADD R7, R4, 0x1, -R7 ;  /* 0x0000000104077824 */ /* 0x000fe200078e0a07 */
[----:B------:R-:W-:-:S03]  /*12160*/  UMOV UR4, 0xffffffff ;  /* 0xffffffff00047882 */ /* 0x000fc60000000000 */
[----:B------:R-:W-:-:S05]  /*12170*/  IMAD R4, R8, R6, R7 ;  /* 0x0000000608047224 */ /* 0x000fca00078e0207 */
[----:B------:R-:W-:Y:S01]  /*12180*/  ISETP.GT.AND P6, PT, R4, R5, PT ;  /* 0x000000050400720c */ /* 0x000fe20003fc4270 */
[----:B------:R-:W-:-:S12]  /*12190*/  BRA.DIV UR4, `(.L_x_1017) ;  /* 0x0000001a04207947 */ /* 0x000fd8000b800000 */
[----:B------:R-:W-:-:S04]  /*121a0*/  VOTE.ANY R3, PT, !P6 ;  /* 0x0000000000037806 */ /* 0x000fc800070e0100 */
[----:B------:R-:W2:Y:S02]  /*121b0*/  POPC R4, R3 ;  /* 0x0000000300047309 */ /* 0x000ea40000000000 */
[----:B--2---:R2:W4:Y:S02]  /*121c0*/  SHFL.IDX PT, R17, R2, R4, 0x1f ;  /* 0x00001f0402117589 */ /* 0x00452400000e0000 */
.L_x_1073:
[----:B------:R-:W-:Y:S01]  /*121d0*/  ISETP.NE.AND P0, PT, R3, RZ, PT ;  /* 0x000000ff0300720c */ /* 0x000fe20003f05270 */
[----:B------:R-:W-:-:S12]  /*121e0*/  IMAD.MOV.U32 R14, RZ, RZ, RZ ;  /* 0x000000ffff0e7224 */ /* 0x000fd800078e00ff */
[----:B------:R-:W-:Y:S05]  /*121f0*/  @!P0 BRA `(.L_x_1018) ;  /* 0x0000000000108947 */ /* 0x000fea0003800000 */
[----:B------:R-:W-:Y:S01]  /*12200*/  UMOV UR4, 0xffffffff ;  /* 0xffffffff00047882 */ /* 0x000fe20000000000 */
[----:B------:R-:W-:Y:S02]  /*12210*/  VIADD R12, R4, 0xffffffff ;  /* 0xffffffff040c7836 */ /* 0x000fe40000000000 */
[----:B------:R-:W-:Y:S05]  /*12220*/  BRA.DIV UR4, `(.L_x_1019) ;  /* 0x0000001a04447947 */ /* 0x000fea000b800000 */
[----:B------:R0:W0:Y:S02]  /*12230*/  SHFL.IDX PT, R14, R8, R12, 0x1f ;  /* 0x00001f0c080e7589 */ /* 0x00002400000e0000 */
.L_x_1018:
[----:B--2---:R-:W2:Y:S01]  /*12240*/  LDC.64 R2, c[0x0][0xc68] ;  /* 0x00031a00ff027b82 */ /* 0x004ea20000000a00 */
[----:B------:R-:W-:-:S04]  /*12250*/  IMAD.IADD R19, R4, 0x1, R19 ;  /* 0x0000000104137824 */ /* 0x000fc800078e0213 */
[----:B--2---:R-:W-:-:S05]  /*12260*/  IMAD.WIDE R2, R19, 0x4, R2 ;  /* 0x0000000413027825 */ /* 0x004fca00078e0202 */
[----:B01-3--:R0:W4:Y:S01]  /*12270*/  LDG.E R8, desc[UR46][R2.64] ;  /* 0x0000002e02087981 */ /* 0x00b122000c1e1900 */
[----:B------:R-:W-:-:S04]  /*12280*/  IMAD R16, R14, R6, R7 ;  /* 0x000000060e107224 */ /* 0x000fc800078e0207 */
[----:B------:R-:W-:Y:S02]  /*12290*/  IMAD.IADD R5, R5, 0x1, -R16 ;  /* 0x0000000105057824 */ /* 0x000fe400078e0a10 */
[----:B0-----:R-:W-:Y:S02]  /*122a0*/  IMAD.MOV.U32 R2, RZ, RZ, RZ ;  /* 0x000000ffff027224 */ /* 0x001fe400078e00ff */
[----:B----4-:R-:W-:-:S05]  /*122b0*/  IMAD R4, R17, R8, RZ ;  /* 0x0000000811047224 */ /* 0x010fca00078e02ff */
[----:B------:R-:W-:-:S04]  /*122c0*/  IABS R9, R4 ;  /* 0x0000000400097213 */ /* 0x000fc80000000000 */
[----:B------:R-:W0:Y:S08]  /*122d0*/  I2F.RP R10, R9 ;  /* 0x00000009000a7306 */ /* 0x000e300000209400 */
[----:B0-----:R-:W0:Y:S02]  /*122e0*/  MUFU.RCP R10, R10 ;  /* 0x0000000a000a7308 */ /* 0x001e240000001000 */
[----:B0-----:R-:W-:-:S06]  /*122f0*/  VIADD R11, R10, 0xffffffe ;  /* 0x0ffffffe0a0b7836 */ /* 0x001fcc0000000000 */
[----:B------:R-:W0:Y:S02]  /*12300*/  F2I.FTZ.U32.TRUNC.NTZ R3, R11 ;  /* 0x0000000b00037305 */ /* 0x000e24000021f000 */
[----:B0-----:R-:W-:-:S04]  /*12310*/  IMAD.MOV R12, RZ, RZ, -R3 ;  /* 0x000000ffff0c7224 */ /* 0x001fc800078e0a03 */
[----:B------:R-:W-:-:S04]  /*12320*/  IMAD R7, R12, R9, RZ ;  /* 0x000000090c077224 */ /* 0x000fc800078e02ff */
[----:B------:R-:W-:Y:S01]  /*12330*/  IMAD.HI.U32 R2, R3, R7, R2 ;  /* 0x0000000703027227 */ /* 0x000fe200078e0002 */
[----:B------:R-:W-:Y:S02]  /*12340*/  IABS R3, R5 ;  /* 0x0000000500037213 */ /* 0x000fe40000000000 */
[----:B------:R-:W-:-:S03]  /*12350*/  IABS R7, R4 ;  /* 0x0000000400077213 */ /* 0x000fc60000000000 */
[----:B------:R-:W-:-:S04]  /*12360*/  IMAD.HI.U32 R2, R2, R3, RZ ;  /* 0x0000000302027227 */ /* 0x000fc800078e00ff */
[----:B------:R-:W-:-:S04]  /*12370*/  IMAD.MOV R10, RZ, RZ, -R7 ;  /* 0x000000ffff0a7224 */ /* 0x000fc800078e0a07 */
        /* <DEDUP_REMOVED lines=16> */
[----:B------:R-:W-:Y:S01]  /*12480*/  VIADDMNMX R6, R3, R6, R8, PT ;  /* 0x0000000603067246 */ /* 0x000fe20003800108 */
[----:B------:R-:W-:-:S03]  /*12490*/  IMAD.IADD R7, R4, 0x1, R7 ;  /* 0x0000000104077824 */ /* 0x000fc600078e0207 */
[----:B------:R-:W-:-:S04]  /*124a0*/  IABS R8, R6 ;  /* 0x0000000600087213 */ /* 0x000fc80000000000 */
[----:B------:R-:W0:Y:S08]  /*124b0*/  I2F.RP R9, R8 ;  /* 0x0000000800097306 */ /* 0x000e300000209400 */
[----:B0-----:R-:W0:Y:S02]  /*124c0*/  MUFU.RCP R9, R9 ;  /* 0x0000000900097308 */ /* 0x001e240000001000 */
[----:B0-----:R-:W-:Y:S01]  /*124d0*/  VIADD R3, R9, 0xffffffe ;  /* 0x0ffffffe09037836 */ /* 0x001fe20000000000 */
[----:B------:R-:W-:-:S05]  /*124e0*/  IABS R9, R6 ;  /* 0x0000000600097213 */ /* 0x000fca0000000000 */
[----:B------:R-:W0:Y:S02]  /*124f0*/  F2I.FTZ.U32.TRUNC.NTZ R3, R3 ;  /* 0x0000000300037305 */ /* 0x000e24000021f000 */
[----:B0-----:R-:W-:-:S04]  /*12500*/  IMAD.MOV R11, RZ, RZ, -R3 ;  /* 0x000000ffff0b7224 */ /* 0x001fc800078e0a03 */
[----:B------:R-:W-:-:S04]  /*12510*/  IMAD R5, R11, R8, RZ ;  /* 0x000000080b057224 */ /* 0x000fc800078e02ff */
[----:B------:R-:W-:Y:S01]  /*12520*/  IMAD.HI.U32 R2, R3, R5, R2 ;  /* 0x0000000503027227 */ /* 0x000fe200078e0002 */
[----:B------:R-:W-:-:S03]  /*12530*/  IABS R5, R4 ;  /* 0x0000000400057213 */ /* 0x000fc60000000000 */
        /* <DEDUP_REMOVED lines=18> */
.L_x_1012:
[----:B------:R-:W-:Y:S01]  /*12660*/  UMOV UR4, URZ ;  /* 0x0000003f00047c82 */ /* 0x000fe20008000000 */
[----:B------:R-:W-:Y:S01]  /*12670*/  UMOV UR5, URZ ;  /* 0x0000003f00057c82 */ /* 0x000fe20008000000 */
[----:B------:R-:W-:Y:S01]  /*12680*/  ULDC UR6, c[0x0][0xc14] ;  /* 0x0003050000067ab9 */ /* 0x000fe20000000800 */
[----:B0-----:R-:W-:Y:S02]  /*12690*/  IMAD.MOV.U32 R16, RZ, RZ, R5 ;  /* 0x000000ffff107224 */ /* 0x001fe400078e0005 */
[----:B------:R-:W-:Y:S02]  /*126a0*/  IMAD.U32 R17, RZ, RZ, UR4 ;  /* 0x00000004ff117e24 */ /* 0x000fe4000f8e00ff */
[----:B------:R-:W-:Y:S02]  /*126b0*/  IMAD.U32 R18, RZ, RZ, UR5 ;  /* 0x00000005ff127e24 */ /* 0x000fe4000f8e00ff */
[----:B------:R-:W-:-:S07]  /*126c0*/  IMAD.U32 R19, RZ, RZ, UR6 ;  /* 0x00000006ff137e24 */ /* 0x000fce000f8e00ff */
.L_x_1020:
        /* <DEDUP_REMOVED lines=10> */
.L_x_948:
[----:B------:R-:W2:Y:S01]  /*12770*/  S2R R3, SR_CgaCtaId ;  /* 0x0000000000037919 */ /* 0x000ea20000008800 */
[----:B------:R-:W-:Y:S01]  /*12780*/  VIADD R29, R29, 0x1 ;  /* 0x000000011d1d7836 */ /* 0x000fe20000000000 */
[----:B-1----:R-:W-:Y:S01]  /*12790*/  MOV R2, 0x400 ;  /* 0x0000040000027802 */ /* 0x002fe20000000f00 */
[----:B------:R-:W-:Y:S03]  /*127a0*/  BSSY B0, `(.L_x_1022) ;  /* 0x0000008000007945 */ /* 0x000fe60003800000 */
[----:B0-----:R-:W-:-:S04]  /*127b0*/  LEA.HI R0, R29, R29, RZ, 0x1 ;  /* 0x0000001d1d007211 */ /* 0x001fc800078f08ff */
[----:B------:R-:W-:-:S05]  /*127c0*/  LOP3.LUT R0, R0, 0xfffffffe, RZ, 0xc0, !PT ;  /* 0xfffffffe00007812 */ /* 0x000fca00078ec0ff */
[----:B------:R-:W-:-:S05]  /*127d0*/  IMAD.IADD R0, R29, 0x1, -R0 ;  /* 0x000000011d007824 */ /* 0x000fca00078e0a00 */
[----:B------:R-:W-:Y:S02]  /*127e0*/  SHF.L.U32 R0, R0, 0x1f, RZ ;  /* 0x0000001f00007819 */ /* 0x000fe400000006ff */
[----:B--2---:R-:W-:-:S04]  /*127f0*/  LEA R9, R3, R2, 0x18 ;  /* 0x0000000203097211 */ /* 0x004fc800078ec0ff */
[----:B------:R-:W0:Y:S02]  /*12800*/  SYNCS.PHASECHK.TRANS64.TRYWAIT P0, [R9+URZ+0x16820], R0 ;  /* 0x01682000090075a7 */ /* 0x000e24000800017f */
[----:B0-----:R-:W-:Y:S05]  /*12810*/  @!P0 BRA `(.L_x_1023) ;  /* 0x0000001000ec8947 */ /* 0x001fea0003800000 */
.L_x_1076:
[----:B------:R-:W-:Y:S05]  /*12820*/  BSYNC B0 ;  /* 0x0000000000007941 */ /* 0x000fea0003800000 */
.L_x_1022:
[----:B------:R-:W-:-:S03]  /*12830*/  UMOV UR4, 0xffffffff ;  /* 0xffffffff00047882 */ /* 0x000fc60000000000 */
[----:B------:R-:W-:Y:S05]  /*12840*/  BRA.DIV UR4, `(.L_x_1024) ;  /* 0x0000001204f47947 */ /* 0x000fea000b800000 */
[----:B0-----:R-:W0:Y:S02]  /*12850*/  S2R R0, SR_TID.X ;  /* 0x0000000000007919 */ /* 0x001e240000002100 */
[----:B0-----:R-:W-:-:S04]  /*12860*/  SHF.R.U32.HI R0, RZ, 0x5, R0 ;  /* 0x00000005ff007819 */ /* 0x001fc80000011600 */
[----:B------:R-:W-:-:S05]  /*12870*/  LOP3.LUT R0, R0, 0x3, RZ, 0xc0, !PT ;  /* 0x0000000300007812 */ /* 0x000fca00078ec0ff */
[----:B------:R0:W1:Y:S02]  /*12880*/  SHFL.IDX PT, R14, R0, RZ, 0x1f ;  /* 0x00001fff000e7589 */ /* 0x00006400000e0000 */
.L_x_1079:
[----:B-1----:R-:W-:Y:S01]  /*12890*/  ISETP.NE.AND P0, PT, R14, RZ, PT ;  /* 0x000000ff0e00720c */ /* 0x002fe20003f05270 */
[----:B------:R-:W-:-:S12]  /*128a0*/  BSSY B0, `(.L_x_1025) ;  /* 0x0000024000007945 */ /* 0x000fd80003800000 */
[----:B------:R-:W-:Y:S05]  /*128b0*/  @P0 BRA `(.L_x_1026) ;  /* 0x0000000000880947 */ /* 0x000fea0003800000 */
[----:B------:R-:W-:-:S03]  /*128c0*/  UMOV UR4, 0xffffffff ;  /* 0xffffffff00047882 */ /* 0x000fc60000000000 */
[----:B------:R-:W-:Y:S05]  /*128d0*/  BRA.DIV UR4, `(.L_x_1027) ;  /* 0x0000001604047947 */ /* 0x000fea000b800000 */
[----:B------:R-:W-:-:S13]  /*128e0*/  ELECT P6, URZ, PT ;  /* 0x00000000003f782f */ /* 0x000fda00038c0000 */
.L_x_1082:
[----:B------:R-:W-:Y:S05]  /*128f0*/  @!P6 BRA `(.L_x_1026) ;  /* 0x000000000078e947 */ /* 0x000fea0003800000 */
[----:B------:R-:W-:-:S06]  /*12900*/  ULOP3.LUT UR4, UR36, 0x2, URZ, 0xfc, !UPT ;  /* 0x0000000224047892 */ /* 0x000fcc000f8efc3f */
[----:B0-----:R-:W-:-:S05]  /*12910*/  IMAD.U32 R0, RZ, RZ, UR4 ;  /* 0x00000004ff007e24 */ /* 0x001fca000f8e00ff */
[----:B------:R-:W-:-:S13]  /*12920*/  ISETP.NE.AND P2, PT, R0, 0x3, PT ;  /* 0x000000030000780c */ /* 0x000fda0003f45270 */
[----:B------:R-:W-:Y:S05]  /*12930*/  @!P2 BRA `(.L_x_1028) ;  /* 0x000000000004a947 */ /* 0x000fea0003800000 */
[----:B------:R-:W-:Y:S01]  /*12940*/  BPT.TRAP 0x1 ;  /* 0x000000040000795c */ /* 0x000fe20000300000 */
.L_x_1028:
        /* <DEDUP_REMOVED lines=12> */
.L_x_1083:
[----:B------:R-:W1:Y:S02]  /*12a10*/  SYNCS.PHASECHK.TRANS64.TRYWAIT P0, [R3+URZ], R0 ;  /* 0x00000000030075a7 */ /* 0x000e64000800017f */
[----:B-1----:R-:W-:Y:S05]  /*12a20*/  @!P0 BRA `(.L_x_1030) ;  /* 0x0000001000e48947 */ /* 0x002fea0003800000 */
.L_x_1084:
[----:B------:R-:W-:Y:S05]  /*12a30*/  @!P2 BRA `(.L_x_1031) ;  /* 0x000000000004a947 */ /* 0x000fea0003800000 */
[----:B------:R-:W-:Y:S01]  /*12a40*/  BPT.TRAP 0x1 ;  /* 0x000000040000795c */ /* 0x000fe20000300000 */
.L_x_1031:
[----:B-1----:R-:W-:-:S04]  /*12a50*/  VIADD R3, R9, 0x16860 ;  /* 0x0001686009037836 */ /* 0x002fc80000000000 */
[----:B------:R-:W-:-:S04]  /*12a60*/  IMAD R5, R22, 0x8, R3 ;  /* 0x0000000816057824 */ /* 0x000fc800078e0203 */
[----:B------:R-:W1:Y:S02]  /*12a70*/  SYNCS.PHASECHK.TRANS64.TRYWAIT P0, [R5+URZ], R2 ;  /* 0x00000002050075a7 */ /* 0x000e64000800017f */
[----:B-1----:R-:W-:Y:S05]  /*12a80*/  @!P0 BRA `(.L_x_1032) ;  /* 0x0000001000e08947 */ /* 0x002fea0003800000 */
.L_x_1085:
[----:B------:R-:W-:-:S07]  /*12a90*/  IMAD R3, R4, 0x8, R3 ;  /* 0x0000000804037824 */ /* 0x000fce00078e0203 */
.L_x_1033:
[----:B--2---:R2:W4:Y:S02]  /*12aa0*/  SYNCS.PHASECHK.TRANS64.TRYWAIT P0, [R3+URZ], R0 ;  /* 0x00000000030075a7 */ /* 0x004524000800017f */
[----:B----4-:R-:W-:Y:S05]  /*12ab0*/  @!P0 NANOSLEEP.SYNCS 0x989680 ;  /* 0x009896800000895d */ /* 0x010fea0003900000 */
[----:B------:R-:W4:Y:S02]  /*12ac0*/  @!P0 SYNCS.PHASECHK.TRANS64 P0, [R3+URZ], R0 ;  /* 0x00000000030085a7 */ /* 0x000f24000800007f */
[----:B----4-:R-:W-:Y:S05]  /*12ad0*/  @!P0 BRA `(.L_x_1033) ;  /* 0xfffffffc00f08947 */ /* 0x010fea000383ffff */
.L_x_1026:
[----:B------:R-:W-:Y:S05]  /*12ae0*/  BSYNC B0 ;  /* 0x0000000000007941 */ /* 0x000fea0003800000 */
.L_x_1025:
[----:B------:R-:W-:Y:S05]  /*12af0*/  EXIT ;  /* 0x000000000000794d */ /* 0x000fea0003800000 */
.L_x_852:
[----:B0-----:R-:W-:-:S04]  /*12b00*/  IMAD.U32 R3, RZ, RZ, UR45 ;  /* 0x0000002dff037e24 */ /* 0x001fc8000f8e00ff */
[----:B------:R0:W1:Y:S03]  /*12b10*/  SYNCS.PHASECHK.TRANS64.TRYWAIT P1, [R3+URZ+0x16800], R0 ;  /* 0x01680000030075a7 */ /* 0x000066000802017f */
[----:B-1----:R-:W-:Y:S05]  /*12b20*/  @!P1 NANOSLEEP.SYNCS 0x989680 ;  /* 0x009896800000995d */ /* 0x002fea0003900000 */
[----:B------:R-:W1:Y:S02]  /*12b30*/  @!P1 SYNCS.PHASECHK.TRANS64 P1, [R3+URZ+0x16800], R0 ;  /* 0x01680000030095a7 */ /* 0x000e64000802007f */
[----:B-1----:R-:W-:Y:S05]  /*12b40*/  @!P1 BRA `(.L_x_852) ;  /* 0xfffffffc00ec9947 */ /* 0x002fea000383ffff */
[----:B------:R-:W-:Y:S05]  /*12b50*/  BRA `(.L_x_1034) ;  /* 0xfffffeec00907947 */ /* 0x000fea000383ffff */
.L_x_856:
[----:B-1----:R1:W2:Y:S02]  /*12b60*/  SYNCS.PHASECHK.TRANS64.TRYWAIT P2, [R5+URZ+0x16830], R0 ;  /* 0x01683000050075a7 */ /* 0x0022a4000804017f */
[----:B--2---:R-:W-:Y:S05]  /*12b70*/  @!P2 NANOSLEEP.SYNCS 0x989680 ;  /* 0x009896800000a95d */ /* 0x004fea0003900000 */
[----:B------:R-:W2:Y:S02]  /*12b80*/  @!P2 SYNCS.PHASECHK.TRANS64 P2, [R5+URZ+0x16830], R0 ;  /* 0x016830000500a5a7 */ /* 0x000ea4000804007f */
[----:B--2---:R-:W-:Y:S05]  /*12b90*/  @!P2 BRA `(.L_x_856) ;  /* 0xfffffffc00f0a947 */ /* 0x004fea000383ffff */
[----:B------:R-:W-:Y:S05]  /*12ba0*/  BRA `(.L_x_855) ;  /* 0xfffffeec00b47947 */ /* 0x000fea000383ffff */
.L_x_872:
[----:B-1----:R-:W-:-:S04]  /*12bb0*/  IMAD.U32 R15, RZ, RZ, UR6 ;  /* 0x00000006ff0f7e24 */ /* 0x002fc8000f8e00ff */
[----:B------:R1:W2:Y:S03]  /*12bc0*/  SYNCS.PHASECHK.TRANS64.TRYWAIT P2, [R15+URZ+0x16830], R8 ;  /* 0x016830080f0075a7 */ /* 0x0002a6000804017f */
[----:B--2---:R-:W-:Y:S05]  /*12bd0*/  @!P2 NANOSLEEP.SYNCS 0x989680 ;  /* 0x009896800000a95d */ /* 0x004fea0003900000 */
[----:B------:R-:W2:Y:S02]  /*12be0*/  @!P2 SYNCS.PHASECHK.TRANS64 P2, [R15+URZ+0x16830], R8 ;  /* 0x016830080f00a5a7 */ /* 0x000ea4000804007f */
[----:B--2---:R-:W-:Y:S05]  /*12bf0*/  @!P2 BRA `(.L_x_872) ;  /* 0xfffffffc00eca947 */ /* 0x004fea000383ffff */
[----:B------:R-:W-:Y:S05]  /*12c00*/  BRA `(.L_x_869) ;  /* 0xffffff1c00f07947 */ /* 0x000fea000383ffff */
.L_x_876:
[----:B-1----:R-:W-:-:S04]  /*12c10*/  IMAD.U32 R15, RZ, RZ, UR6 ;  /* 0x00000006ff0f7e24 */ /* 0x002fc8000f8e00ff */
[----:B------:R1:W2:Y:S03]  /*12c20*/  SYNCS.PHASECHK.TRANS64.TRYWAIT P2, [R15+URZ+0x16850], R8 ;  /* 0x016850080f0075a7 */ /* 0x0002a6000804017f */
[----:B--2---:R-:W-:Y:S05]  /*12c30*/  @!P2 NANOSLEEP.SYNCS 0x989680 ;  /* 0x009896800000a95d */ /* 0x004fea0003900000 */
[----:B------:R-:W2:Y:S02]  /*12c40*/  @!P2 SYNCS.PHASECHK.TRANS64 P2, [R15+URZ+0x16850], R8 ;  /* 0x016850080f00a5a7 */ /* 0x000ea4000804007f */
[----:B--2---:R-:W-:Y:S05]  /*12c50*/  @!P2 BRA `(.L_x_876) ;  /* 0xfffffffc00eca947 */ /* 0x004fea000383ffff */
[----:B------:R-:W-:Y:S05]  /*12c60*/  BRA `(.L_x_873) ;  /* 0xffffff2000687947 */ /* 0x000fea000383ffff */
.L_x_893:
[----:B-1----:R-:W-:-:S04]  /*12c70*/  IMAD.U32 R11, RZ, RZ, UR6 ;  /* 0x00000006ff0b7e24 */ /* 0x002fc8000f8e00ff */
[----:B------:R1:W2:Y:S03]  /*12c80*/  SYNCS.PHASECHK.TRANS64.TRYWAIT P2, [R11+URZ+0x16830], R0 ;  /* 0x016830000b0075a7 */ /* 0x0002a6000804017f */
[----:B--2---:R-:W-:Y:S05]  /*12c90*/  @!P2 NANOSLEEP.SYNCS 0x989680 ;  /* 0x009896800000a95d */ /* 0x004fea0003900000 */
[----:B------:R-:W2:Y:S02]  /*12ca0*/  @!P2 SYNCS.PHASECHK.TRANS64 P2, [R11+URZ+0x16830], R0 ;  /* 0x016830000b00a5a7 */ /* 0x000ea4000804007f */
[----:B--2---:R-:W-:Y:S05]  /*12cb0*/  @!P2 BRA `(.L_x_893) ;  /* 0xfffffffc00eca947 */ /* 0x004fea000383ffff */
[----:B------:R-:W-:Y:S05]  /*12cc0*/  BRA `(.L_x_890) ;  /* 0xffffff4c00947947 */ /* 0x000fea000383ffff */
.L_x_897:
[----:B-1----:R-:W-:-:S04]  /*12cd0*/  IMAD.U32 R11, RZ, RZ, UR6 ;  /* 0x00000006ff0b7e24 */ /* 0x002fc8000f8e00ff */
[----:B------:R1:W2:Y:S03]  /*12ce0*/  SYNCS.PHASECHK.TRANS64.TRYWAIT P2, [R11+URZ+0x16850], R0 ;  /* 0x016850000b0075a7 */ /* 0x0002a6000804017f */
[----:B--2---:R-:W-:Y:S05]  /*12cf0*/  @!P2 NANOSLEEP.SYNCS 0x989680 ;  /* 0x009896800000a95d */ /* 0x004fea0003900000 */
[----:B------:R-:W2:Y:S02]  /*12d00*/  @!P2 SYNCS.PHASECHK.TRANS64 P2, [R11+URZ+0x16850], R0 ;  /* 0x016850000b00a5a7 */ /* 0x000ea4000804007f */
[----:B--2---:R-:W-:Y:S05]  /*12d10*/  @!P2 BRA `(.L_x_897) ;  /* 0xfffffffc00eca947 */ /* 0x004fea000383ffff */
[----:B------:R-:W-:Y:S05]  /*12d20*/  BRA `(.L_x_894) ;  /* 0xffffff50000c7947 */ /* 0x000fea000383ffff */
.L_x_903:
[----:B-1----:R-:W-:-:S04]  /*12d30*/  IMAD.U32 R21, RZ, RZ, UR6 ;  /* 0x00000006ff157e24 */ /* 0x002fc8000f8e00ff */
[----:B------:R1:W2:Y:S03]  /*12d40*/  SYNCS.PHASECHK.TRANS64.TRYWAIT P2, [R21+URZ+0x16830], R0 ;  /* 0x01683000150075a7 */ /* 0x0002a6000804017f */
[----:B--2---:R-:W-:Y:S05]  /*12d50*/  @!P2 NANOSLEEP.SYNCS 0x989680 ;  /* 0x009896800000a95d */ /* 0x004fea0003900000 */
[----:B------:R-:W2:Y:S02]  /*12d60*/  @!P2 SYNCS.PHASECHK.TRANS64 P2, [R21+URZ+0x16830], R0 ;  /* 0x016830001500a5a7 */ /* 0x000ea4000804007f */
[----:B--2---:R-:W-:Y:S05]  /*12d70*/  @!P2 BRA `(.L_x_903) ;  /* 0xfffffffc00eca947 */ /* 0x004fea000383ffff */
[----:B------:R-:W-:Y:S05]  /*12d80*/  BRA `(.L_x_900) ;  /* 0xffffff6800c47947 */ /* 0x000fea000383ffff */
.L_x_907:
[----:B-1----:R-:W-:-:S04]  /*12d90*/  IMAD.U32 R21, RZ, RZ, UR6 ;  /* 0x00000006ff157e24 */ /* 0x002fc8000f8e00ff */
[----:B------:R1:W2:Y:S03]  /*12da0*/  SYNCS.PHASECHK.TRANS64.TRYWAIT P2, [R21+URZ+0x16850], R0 ;  /* 0x01685000150075a7 */ /* 0x0002a6000804017f */
[----:B--2---:R-:W-:Y:S05]  /*12db0*/  @!P2 NANOSLEEP.SYNCS 0x989680 ;  /* 0x009896800000a95d */ /* 0x004fea0003900000 */
[----:B------:R-:W2:Y:S02]  /*12dc0*/  @!P2 SYNCS.PHASECHK.TRANS64 P2, [R21+URZ+0x16850], R0 ;  /* 0x016850001500a5a7 */ /* 0x000ea4000804007f */
[----:B--2---:R-:W-:Y:S05]  /*12dd0*/  @!P2 BRA `(.L_x_907) ;  /* 0xfffffffc00eca947 */ /* 0x004fea000383ffff */
[----:B------:R-:W-:Y:S05]  /*12de0*/  BRA `(.L_x_904) ;  /* 0xffffff6c003c7947 */ /* 0x000fea000383ffff */
.L_x_920:
[----:B-1----:R-:W-:-:S04]  /*12df0*/  IMAD.U32 R4, RZ, RZ, UR5 ;  /* 0x00000005ff047e24 */ /* 0x002fc8000f8e00ff */
[----:B------:R1:W2:Y:S03]  /*12e00*/  SYNCS.PHASECHK.TRANS64.TRYWAIT P0, [R4+URZ+0x16850], R3 ;  /* 0x01685003040075a7 */ /* 0x0002a6000800017f */
[----:B--2---:R-:W-:Y:S05]  /*12e10*/  @!P0 NANOSLEEP.SYNCS 0x989680 ;  /* 0x009896800000895d */ /* 0x004fea0003900000 */
[----:B------:R-:W2:Y:S02]  /*12e20*/  @!P0 SYNCS.PHASECHK.TRANS64 P0, [R4+URZ+0x16850], R3 ;  /* 0x01685003040085a7 */ /* 0x000ea4000800007f */
[----:B--2---:R-:W-:Y:S05]  /*12e30*/  @!P0 BRA `(.L_x_920) ;  /* 0xfffffffc00ec8947 */ /* 0x004fea000383ffff */
[----:B------:R-:W-:Y:S05]  /*12e40*/  BRA `(.L_x_919) ;  /* 0xffffff9400a07947 */ /* 0x000fea000383ffff */
.L_x_967:
        /* <DEDUP_REMOVED lines=8> */
[----:B------:R-:W-:Y:S05]  /*12ed0*/  WARPSYNC.COLLECTIVE R15, `(.L_x_1036) ;  /* 0x000000000f087348 */ /* 0x000fea0003c00000 */
[----:B------:R0:W1:Y:S02]  /*12ee0*/  SHFL.IDX P6, R14, R13, R12, R11 ;  /* 0x0000000c0d0e7389 */ /* 0x00006400000c000b */
[----:B01----:R-:W-:Y:S01]  /*12ef0*/  ENDCOLLECTIVE ;  /* 0x000000000000791b */ /* 0x003fe20003800000 */
.L_x_1036:
[----:B------:R-:W-:Y:S05]  /*12f00*/  BSYNC B0 ;  /* 0x0000000000007941 */ /* 0x000fea0003800000 */
.L_x_1035:
[----:B------:R-:W-:Y:S05]  /*12f10*/  BRA `(.L_x_1037) ;  /* 0xffffffd0005c7947 */ /* 0x000fea000383ffff */
.L_x_968:
[----:B------:R-:W-:Y:S01]  /*12f20*/  BSSY B0, `(.L_x_1038) ;  /* 0x0000006000007945 */ /* 0x000fe20003800000 */
[----:B------:R-:W-:-:S07]  /*12f30*/  IMAD.MOV.U32 R15, RZ, RZ, -0x1 ;  /* 0xffffffffff0f7424 */ /* 0x000fce00078e00ff */
[----:B------:R-:W-:Y:S05]  /*12f40*/  WARPSYNC.COLLECTIVE R15, `(.L_x_1039) ;  /* 0x000000000f0c7348 */ /* 0x000fea0003c00000 */
[----:B------:R-:W-:Y:S02]  /*12f50*/  ELECT P6, UR62, PT ;  /* 0x00000000003e782f */ /* 0x000fe400038c0000 */
[----:B------:R-:W-:Y:S01]  /*12f60*/  MOV R14, UR62 ;  /* 0x0000003e000e7c02 */ /* 0x000fe20008000f00 */
[----:B------:R-:W-:Y:S10]  /*12f70*/  ENDCOLLECTIVE ;  /* 0x000000000000791b */ /* 0x000ff40003800000 */
.L_x_1039:
[----:B------:R-:W-:Y:S05]  /*12f80*/  BSYNC B0 ;  /* 0x0000000000007941 */ /* 0x000fea0003800000 */
.L_x_1038:
[----:B------:R-:W-:Y:S05]  /*12f90*/  BRA `(.L_x_1040) ;  /* 0xffffffd0004c7947 */ /* 0x000fea000383ffff */
.L_x_971:
[----:B-1----:R1:W2:Y:S02]  /*12fa0*/  SYNCS.PHASECHK.TRANS64.TRYWAIT P0, [R5+URZ+0x16840], R4 ;  /* 0x01684004050075a7 */ /* 0x0022a4000800017f */
[----:B--2---:R-:W-:Y:S05]  /*12fb0*/  @!P0 NANOSLEEP.SYNCS 0x989680 ;  /* 0x009896800000895d */ /* 0x004fea0003900000 */
[----:B------:R-:W2:Y:S02]  /*12fc0*/  @!P0 SYNCS.PHASECHK.TRANS64 P0, [R5+URZ+0x16840], R4 ;  /* 0x01684004050085a7 */ /* 0x000ea4000800007f */
[----:B--2---:R-:W-:Y:S05]  /*12fd0*/  @!P0 BRA `(.L_x_971) ;  /* 0xfffffffc00f08947 */ /* 0x004fea000383ffff */
[----:B------:R-:W-:Y:S05]  /*12fe0*/  BRA `(.L_x_1041) ;  /* 0xffffffd000a07947 */ /* 0x000fea000383ffff */
.L_x_974:
[----:B-1----:R1:W2:Y:S02]  /*12ff0*/  SYNCS.PHASECHK.TRANS64.TRYWAIT P0, [R25+URZ+0x16820], R4 ;  /* 0x01682004190075a7 */ /* 0x0022a4000800017f */
[----:B--2---:R-:W-:Y:S05]  /*13000*/  @!P0 NANOSLEEP.SYNCS 0x989680 ;  /* 0x009896800000895d */ /* 0x004fea0003900000 */
[----:B------:R-:W2:Y:S02]  /*13010*/  @!P0 SYNCS.PHASECHK.TRANS64 P0, [R25+URZ+0x16820], R4 ;  /* 0x01682004190085a7 */ /* 0x000ea4000800007f */
[----:B--2---:R-:W-:Y:S05]  /*13020*/  @!P0 BRA `(.L_x_974) ;  /* 0xfffffffc00f08947 */ /* 0x004fea000383ffff */
[----:B------:R-:W-:Y:S05]  /*13030*/  BRA `(.L_x_1042) ;  /* 0xffffffd400587947 */ /* 0x000fea000383ffff */
.L_x_982:
[----:B0-----:R0:W1:Y:S02]  /*13040*/  SYNCS.PHASECHK.TRANS64.TRYWAIT P0, [R3+URZ+0x16840], R2 ;  /* 0x01684002030075a7 */ /* 0x001064000800017f */
[----:B-1----:R-:W-:Y:S05]  /*13050*/  @!P0 NANOSLEEP.SYNCS 0x989680 ;  /* 0x009896800000895d */ /* 0x002fea0003900000 */
[----:B------:R-:W1:Y:S02]  /*13060*/  @!P0 SYNCS.PHASECHK.TRANS64 P0, [R3+URZ+0x16840], R2 ;  /* 0x01684002030085a7 */ /* 0x000e64000800007f */
[----:B-1----:R-:W-:Y:S05]  /*13070*/  @!P0 BRA `(.L_x_982) ;  /* 0xfffffffc00f08947 */ /* 0x002fea000383ffff */
[----:B------:R-:W-:Y:S05]  /*13080*/  BRA `(.L_x_1043) ;  /* 0xffffffd400fc7947 */ /* 0x000fea000383ffff */
.L_x_984:
[----:B0-----:R0:W1:Y:S02]  /*13090*/  SYNCS.PHASECHK.TRANS64.TRYWAIT P0, [R2+URZ+0x60], R5 ;  /* 0x00006005020075a7 */ /* 0x001064000800017f */
[----:B-1----:R-:W-:Y:S05]  /*130a0*/  @!P0 NANOSLEEP.SYNCS 0x989680 ;  /* 0x009896800000895d */ /* 0x002fea0003900000 */
[----:B------:R-:W1:Y:S02]  /*130b0*/  @!P0 SYNCS.PHASECHK.TRANS64 P0, [R2+URZ+0x60], R5 ;  /* 0x00006005020085a7 */ /* 0x000e64000800007f */
[----:B-1----:R-:W-:Y:S05]  /*130c0*/  @!P0 BRA `(.L_x_984) ;  /* 0xfffffffc00f08947 */ /* 0x002fea000383ffff */
[----:B------:R-:W-:Y:S05]  /*130d0*/  BRA `(.L_x_1044) ;  /* 0xffffffd800607947 */ /* 0x000fea000383ffff */
.L_x_989:
[----:B-1----:R1:W2:Y:S02]  /*130e0*/  SYNCS.PHASECHK.TRANS64.TRYWAIT P0, [R3+URZ+0x16840], R2 ;  /* 0x01684002030075a7 */ /* 0x0022a4000800017f */
[----:B--2---:R-:W-:Y:S05]  /*130f0*/  @!P0 NANOSLEEP.SYNCS 0x989680 ;  /* 0x009896800000895d */ /* 0x004fea0003900000 */
[----:B------:R-:W2:Y:S02]  /*13100*/  @!P0 SYNCS.PHASECHK.TRANS64 P0, [R3+URZ+0x16840], R2 ;  /* 0x01684002030085a7 */ /* 0x000ea4000800007f */
[----:B--2---:R-:W-:Y:S05]  /*13110*/  @!P0 BRA `(.L_x_989) ;  /* 0xfffffffc00f08947 */ /* 0x004fea000383ffff */
[----:B------:R-:W-:Y:S05]  /*13120*/  BRA `(.L_x_1045) ;  /* 0xffffffdc006c7947 */ /* 0x000fea000383ffff */
.L_x_991:
[----:B0-----:R0:W1:Y:S02]  /*13130*/  SYNCS.PHASECHK.TRANS64.TRYWAIT P1, [R3+URZ+0x60], R24 ;  /* 0x00006018030075a7 */ /* 0x001064000802017f */
[----:B-1----:R-:W-:Y:S05]  /*13140*/  @!P1 NANOSLEEP.SYNCS 0x989680 ;  /* 0x009896800000995d */ /* 0x002fea0003900000 */
[----:B------:R-:W1:Y:S02]  /*13150*/  @!P1 SYNCS.PHASECHK.TRANS64 P1, [R3+URZ+0x60], R24 ;  /* 0x00006018030095a7 */ /* 0x000e64000802007f */
[----:B-1----:R-:W-:Y:S05]  /*13160*/  @!P1 BRA `(.L_x_991) ;  /* 0xfffffffc00f09947 */ /* 0x002fea000383ffff */
[----:B------:R-:W-:Y:S05]  /*13170*/  BRA `(.L_x_1046) ;  /* 0xffffffdc00d07947 */ /* 0x000fea000383ffff */
.L_x_996:
[----:B-1----:R1:W2:Y:S02]  /*13180*/  SYNCS.PHASECHK.TRANS64.TRYWAIT P0, [R2+URZ+0x16840], R3 ;  /* 0x01684003020075a7 */ /* 0x0022a4000800017f */
[----:B--2---:R-:W-:Y:S05]  /*13190*/  @!P0 NANOSLEEP.SYNCS 0x989680 ;  /* 0x009896800000895d */ /* 0x004fea0003900000 */
[----:B------:R-:W2:Y:S02]  /*131a0*/  @!P0 SYNCS.PHASECHK.TRANS64 P0, [R2+URZ+0x16840], R3 ;  /* 0x01684003020085a7 */ /* 0x000ea4000800007f */
[----:B--2---:R-:W-:Y:S05]  /*131b0*/  @!P0 BRA `(.L_x_996) ;  /* 0xfffffffc00f08947 */ /* 0x004fea000383ffff */
[----:B------:R-:W-:Y:S05]  /*131c0*/  BRA `(.L_x_1047) ;  /* 0xffffffe000b07947 */ /* 0x000fea000383ffff */
.L_x_998:
[----:B0-----:R0:W1:Y:S02]  /*131d0*/  SYNCS.PHASECHK.TRANS64.TRYWAIT P1, [R2+URZ+0x60], R3 ;  /* 0x00006003020075a7 */ /* 0x001064000802017f */
[----:B-1----:R-:W-:Y:S05]  /*131e0*/  @!P1 NANOSLEEP.SYNCS 0x989680 ;  /* 0x009896800000995d */ /* 0x002fea0003900000 */
[----:B------:R-:W1:Y:S02]  /*131f0*/  @!P1 SYNCS.PHASECHK.TRANS64 P1, [R2+URZ+0x60], R3 ;  /* 0x00006003020095a7 */ /* 0x000e64000802007f */
[----:B-1----:R-:W-:Y:S05]  /*13200*/  @!P1 BRA `(.L_x_998) ;  /* 0xfffffffc00f09947 */ /* 0x002fea000383ffff */
[----:B------:R-:W-:Y:S05]  /*13210*/  BRA `(.L_x_1048) ;  /* 0xffffffe400187947 */ /* 0x000fea000383ffff */
.L_x_1005:
[----:B0-----:R0:W1:Y:S02]  /*13220*/  SYNCS.PHASECHK.TRANS64.TRYWAIT P0, [R3+URZ+0x16860], R2 ;  /* 0x01686002030075a7 */ /* 0x001064000800017f */
[----:B-1----:R-:W-:Y:S05]  /*13230*/  @!P0 NANOSLEEP.SYNCS 0x989680 ;  /* 0x009896800000895d */ /* 0x002fea0003900000 */
[----:B------:R-:W1:Y:S02]  /*13240*/  @!P0 SYNCS.PHASECHK.TRANS64 P0, [R3+URZ+0x16860], R2 ;  /* 0x01686002030085a7 */ /* 0x000e64000800007f */
[----:B-1----:R-:W-:Y:S05]  /*13250*/  @!P0 BRA `(.L_x_1005) ;  /* 0xfffffffc00f08947 */ /* 0x002fea000383ffff */
[----:B------:R-:W-:Y:S05]  /*13260*/  BRA `(.L_x_1049) ;  /* 0xffffffe400d47947 */ /* 0x000fea000383ffff */
.L_x_1007:
[----:B------:R-:W-:Y:S01]  /*13270*/  BSSY B0, `(.L_x_1050) ;  /* 0x0000008000007945 */ /* 0x000fe20003800000 */
[----:B------:R-:W-:Y:S02]  /*13280*/  IMAD.MOV.U32 R13, RZ, RZ, R16 ;  /* 0x000000ffff0d7224 */ /* 0x000fe400078e0010 */
[----:B------:R-:W-:Y:S02]  /*13290*/  IMAD.MOV.U32 R12, RZ, RZ, RZ ;  /* 0x000000ffff0c7224 */ /* 0x000fe400078e00ff */
[----:B------:R-:W-:Y:S02]  /*132a0*/  IMAD.MOV.U32 R11, RZ, RZ, 0x1f ;  /* 0x0000001fff0b7424 */ /* 0x000fe400078e00ff */
[----:B------:R-:W-:-:S07]  /*132b0*/  IMAD.MOV.U32 R15, RZ, RZ, -0x1 ;  /* 0xffffffffff0f7424 */ /* 0x000fce00078e00ff */
[----:B------:R-:W-:Y:S05]  /*132c0*/  WARPSYNC.COLLECTIVE R15, `(.L_x_1051) ;  /* 0x000000000f087348 */ /* 0x000fea0003c00000 */
[----:B------:R0:W1:Y:S02]  /*132d0*/  SHFL.IDX P6, R14, R13, R12, R11 ;  /* 0x0000000c0d0e7389 */ /* 0x00006400000c000b */
[----:B01----:R-:W-:Y:S01]  /*132e0*/  ENDCOLLECTIVE ;  /* 0x000000000000791b */ /* 0x003fe20003800000 */
.L_x_1051:
[----:B------:R-:W-:Y:S05]  /*132f0*/  BSYNC B0 ;  /* 0x0000000000007941 */ /* 0x000fea0003800000 */
.L_x_1050:
        /* <DEDUP_REMOVED lines=8> */
.L_x_1052:
[----:B------:R-:W-:Y:S01]  /*13380*/  IMAD.MOV.U32 R4, RZ, RZ, R14 ;  /* 0x000000ffff047224 */ /* 0x000fe200078e000e */
[----:B------:R-:W-:Y:S06]  /*13390*/  BRA `(.L_x_1053) ;  /* 0xffffffe8001c7947 */ /* 0x000fec000383ffff */
.L_x_1010:
[----:B------:R-:W-:Y:S01]  /*133a0*/  BSSY B0, `(.L_x_1054) ;  /* 0x0000008000007945 */ /* 0x000fe20003800000 */
[----:B-----5:R-:W-:Y:S02]  /*133b0*/  IMAD.MOV.U32 R13, RZ, RZ, R2 ;  /* 0x000000ffff0d7224 */ /* 0x020fe400078e0002 */
[----:B------:R-:W-:Y:S02]  /*133c0*/  IMAD.MOV.U32 R12, RZ, RZ, 0x1 ;  /* 0x00000001ff0c7424 */ /* 0x000fe400078e00ff */
[----:B------:R-:W-:Y:S02]  /*133d0*/  IMAD.MOV.U32 R11, RZ, RZ, RZ ;  /* 0x000000ffff0b7224 */ /* 0x000fe400078e00ff */
[----:B------:R-:W-:-:S07]  /*133e0*/  IMAD.MOV.U32 R15, RZ, RZ, -0x1 ;  /* 0xffffffffff0f7424 */ /* 0x000fce00078e00ff */
[----:B0123--:R-:W-:Y:S05]  /*133f0*/  WARPSYNC.COLLECTIVE R15, `(.L_x_1055) ;  /* 0x000000000f087348 */ /* 0x00ffea0003c00000 */
[----:B------:R4:W0:Y:S02]  /*13400*/  SHFL.UP P6, R14, R13, R12, R11 ;  /* 0x0400000c0d0e7389 */ /* 0x00082400000c000b */
[----:B01234-:R-:W-:Y:S01]  /*13410*/  ENDCOLLECTIVE ;  /* 0x000000000000791b */ /* 0x01ffe20003800000 */
.L_x_1055:
[----:B------:R-:W-:Y:S05]  /*13420*/  BSYNC B0 ;  /* 0x0000000000007941 */ /* 0x000fea0003800000 */
.L_x_1054:
        /* <DEDUP_REMOVED lines=10> */
.L_x_1056:
        /* <DEDUP_REMOVED lines=8> */
.L_x_1057:
        /* <DEDUP_REMOVED lines=8> */
.L_x_1058:
        /* <DEDUP_REMOVED lines=8> */
.L_x_1059:
        /* <DEDUP_REMOVED lines=8> */
.L_x_1060:
[----:B------:R-:W-:Y:S05]  /*136d0*/  BRA `(.L_x_1061) ;  /* 0xffffffe400d87947 */ /* 0x000fea000383ffff */
.L_x_1015:
[----:B------:R-:W-:Y:S01]  /*136e0*/  BSSY B0, `(.L_x_1062) ;  /* 0x0000008000007945 */ /* 0x000fe20003800000 */
[----:B-----5:R-:W-:Y:S02]  /*136f0*/  IMAD.MOV.U32 R13, RZ, RZ, R2 ;  /* 0x000000ffff0d7224 */ /* 0x020fe400078e0002 */
[----:B------:R-:W-:Y:S02]  /*13700*/  IMAD.MOV.U32 R12, RZ, RZ, 0x1 ;  /* 0x00000001ff0c7424 */ /* 0x000fe400078e00ff */
[----:B------:R-:W-:Y:S02]  /*13710*/  IMAD.MOV.U32 R11, RZ, RZ, RZ ;  /* 0x000000ffff0b7224 */ /* 0x000fe400078e00ff */
[----:B------:R-:W-:-:S07]  /*13720*/  IMAD.MOV.U32 R15, RZ, RZ, -0x1 ;  /* 0xffffffffff0f7424 */ /* 0x000fce00078e00ff */
[----:B01-3--:R-:W-:Y:S05]  /*13730*/  WARPSYNC.COLLECTIVE R15, `(.L_x_1063) ;  /* 0x000000000f087348 */ /* 0x00bfea0003c00000 */
[----:B------:R2:W4:Y:S02]  /*13740*/  SHFL.UP P6, R14, R13, R12, R11 ;  /* 0x0400000c0d0e7389 */ /* 0x00052400000c000b */
[----:B01234-:R-:W-:Y:S01]  /*13750*/  ENDCOLLECTIVE ;  /* 0x000000000000791b */ /* 0x01ffe20003800000 */
.L_x_1063:
[----:B------:R-:W-:Y:S05]  /*13760*/  BSYNC B0 ;  /* 0x0000000000007941 */ /* 0x000fea0003800000 */
.L_x_1062:
        /* <DEDUP_REMOVED lines=10> */
.L_x_1064:
        /* <DEDUP_REMOVED lines=8> */
.L_x_1065:
        /* <DEDUP_REMOVED lines=8> */
.L_x_1066:
        /* <DEDUP_REMOVED lines=8> */
.L_x_1067:
        /* <DEDUP_REMOVED lines=8> */
.L_x_1068:
[----:B------:R-:W-:Y:S05]  /*13a10*/  BRA `(.L_x_1069) ;  /* 0xffffffe400b47947 */ /* 0x000fea000383ffff */
.L_x_1017:
[----:B------:R-:W-:Y:S01]  /*13a20*/  BSSY B0, `(.L_x_1070) ;  /* 0x0000006000007945 */ /* 0x000fe20003800000 */
[----:B------:R-:W-:Y:S01]  /*13a30*/  PLOP3.LUT P6, PT, P6, PT, PT, 0x8, 0x0 ;  /* 0x000000000000781c */ /* 0x000fe200037ce170 */
[----:B------:R-:W-:-:S12]  /*13a40*/  IMAD.MOV.U32 R15, RZ, RZ, -0x1 ;  /* 0xffffffffff0f7424 */ /* 0x000fd800078e00ff */
[----:B01-3--:R-:W-:Y:S05]  /*13a50*/  WARPSYNC.COLLECTIVE R15, `(.L_x_1071) ;  /* 0x000000000f087348 */ /* 0x00bfea0003c00000 */
[----:B------:R-:W-:Y:S01]  /*13a60*/  VOTE.ANY R14, PT, P6 ;  /* 0x00000000000e7806 */ /* 0x000fe200030e0100 */
[----:B01-3--:R-:W-:Y:S06]  /*13a70*/  ENDCOLLECTIVE ;  /* 0x000000000000791b */ /* 0x00bfec0003800000 */
.L_x_1071:
[----:B------:R-:W-:Y:S05]  /*13a80*/  BSYNC B0 ;  /* 0x0000000000007941 */ /* 0x000fea0003800000 */
.L_x_1070:
        /* <DEDUP_REMOVED lines=9> */
.L_x_1072:
[----:B------:R-:W-:Y:S01]  /*13b20*/  IMAD.MOV.U32 R17, RZ, RZ, R14 ;  /* 0x000000ffff117224 */ /* 0x000fe200078e000e */
[----:B------:R-:W-:Y:S06]  /*13b30*/  BRA `(.L_x_1073) ;  /* 0xffffffe400a47947 */ /* 0x000fec000383ffff */
.L_x_1019:
[----:B------:R-:W-:Y:S01]  /*13b40*/  BSSY B0, `(.L_x_1074) ;  /* 0x0000007000007945 */ /* 0x000fe20003800000 */
[----:B------:R-:W-:Y:S02]  /*13b50*/  IMAD.MOV.U32 R13, RZ, RZ, R8 ;  /* 0x000000ffff0d7224 */ /* 0x000fe400078e0008 */
[----:B------:R-:W-:Y:S02]  /*13b60*/  IMAD.MOV.U32 R11, RZ, RZ, 0x1f ;  /* 0x0000001fff0b7424 */ /* 0x000fe400078e00ff */
[----:B------:R-:W-:-:S07]  /*13b70*/  IMAD.MOV.U32 R15, RZ, RZ, -0x1 ;  /* 0xffffffffff0f7424 */ /* 0x000fce00078e00ff */
[----:B01234-:R-:W-:Y:S05]  /*13b80*/  WARPSYNC.COLLECTIVE R15, `(.L_x_1075) ;  /* 0x000000000f087348 */ /* 0x01ffea0003c00000 */
[----:B------:R0:W0:Y:S02]  /*13b90*/  SHFL.IDX P6, R14, R13, R12, R11 ;  /* 0x0000000c0d0e7389 */ /* 0x00002400000c000b */
[----:B01234-:R-:W-:Y:S01]  /*13ba0*/  ENDCOLLECTIVE ;  /* 0x000000000000791b */ /* 0x01ffe20003800000 */
.L_x_1075:
[----:B------:R-:W-:Y:S05]  /*13bb0*/  BSYNC B0 ;  /* 0x0000000000007941 */ /* 0x000fea0003800000 */
.L_x_1074:
[----:B------:R-:W-:Y:S05]  /*13bc0*/  BRA `(.L_x_1018) ;  /* 0xffffffe4009c7947 */ /* 0x000fea000383ffff */
.L_x_1023:
[----:B0-----:R0:W1:Y:S02]  /*13bd0*/  SYNCS.PHASECHK.TRANS64.TRYWAIT P0, [R9+URZ+0x16820], R0 ;  /* 0x01682000090075a7 */ /* 0x001064000800017f */
[----:B-1----:R-:W-:Y:S05]  /*13be0*/  @!P0 NANOSLEEP.SYNCS 0x989680 ;  /* 0x009896800000895d */ /* 0x002fea0003900000 */
[----:B------:R-:W1:Y:S02]  /*13bf0*/  @!P0 SYNCS.PHASECHK.TRANS64 P0, [R9+URZ+0x16820], R0 ;  /* 0x01682000090085a7 */ /* 0x000e64000800007f */
[----:B-1----:R-:W-:Y:S05]  /*13c00*/  @!P0 BRA `(.L_x_1023) ;  /* 0xfffffffc00f08947 */ /* 0x002fea000383ffff */
[----:B------:R-:W-:Y:S05]  /*13c10*/  BRA `(.L_x_1076) ;  /* 0xffffffec00007947 */ /* 0x000fea000383ffff */
.L_x_1024:
        /* <DEDUP_REMOVED lines=8> */
[----:B0--3--:R-:W-:Y:S05]  /*13ca0*/  WARPSYNC.COLLECTIVE R15, `(.L_x_1078) ;  /* 0x000000000f087348 */ /* 0x009fea0003c00000 */
[----:B------:R1:W2:Y:S02]  /*13cb0*/  SHFL.IDX P6, R14, R13, R12, R11 ;  /* 0x0000000c0d0e7389 */ /* 0x0002a400000c000b */
[----:B0123--:R-:W-:Y:S01]  /*13cc0*/  ENDCOLLECTIVE ;  /* 0x000000000000791b */ /* 0x00ffe20003800000 */
.L_x_1078:
[----:B------:R-:W-:Y:S05]  /*13cd0*/  BSYNC B0 ;  /* 0x0000000000007941 */ /* 0x000fea0003800000 */
.L_x_1077:
[----:B------:R-:W-:Y:S05]  /*13ce0*/  BRA `(.L_x_1079) ;  /* 0xffffffe800e87947 */ /* 0x000fea000383ffff */
.L_x_1027:
[----:B------:R-:W-:Y:S01]  /*13cf0*/  BSSY B1, `(.L_x_1080) ;  /* 0x0000006000017945 */ /* 0x000fe20003800000 */
[----:B------:R-:W-:-:S07]  /*13d00*/  IMAD.MOV.U32 R15, RZ, RZ, -0x1 ;  /* 0xffffffffff0f7424 */ /* 0x000fce00078e00ff */
[----:B0--3--:R-:W-:Y:S05]  /*13d10*/  WARPSYNC.COLLECTIVE R15, `(.L_x_1081) ;  /* 0x000000000f0c7348 */ /* 0x009fea0003c00000 */
[----:B------:R-:W-:Y:S02]  /*13d20*/  ELECT P6, UR62, PT ;  /* 0x00000000003e782f */ /* 0x000fe400038c0000 */
[----:B------:R-:W-:Y:S01]  /*13d30*/  MOV R14, UR62 ;  /* 0x0000003e000e7c02 */ /* 0x000fe20008000f00 */
[----:B0--3--:R-:W-:Y:S10]  /*13d40*/  ENDCOLLECTIVE ;  /* 0x000000000000791b */ /* 0x009ff40003800000 */
.L_x_1081:
[----:B------:R-:W-:Y:S05]  /*13d50*/  BSYNC B1 ;  /* 0x0000000000017941 */ /* 0x000fea0003800000 */
.L_x_1080:
[----:B------:R-:W-:Y:S05]  /*13d60*/  BRA `(.L_x_1082) ;  /* 0xffffffe800e07947 */ /* 0x000fea000383ffff */
.L_x_1029:
[----:B0-----:R0:W1:Y:S02]  /*13d70*/  SYNCS.PHASECHK.TRANS64.TRYWAIT P0, [R7+URZ], R2 ;  /* 0x00000002070075a7 */ /* 0x001064000800017f */
[----:B-1----:R-:W-:Y:S05]  /*13d80*/  @!P0 NANOSLEEP.SYNCS 0x989680 ;  /* 0x009896800000895d */ /* 0x002fea0003900000 */
[----:B------:R-:W1:Y:S02]  /*13d90*/  @!P0 SYNCS.PHASECHK.TRANS64 P0, [R7+URZ], R2 ;  /* 0x00000002070085a7 */ /* 0x000e64000800007f */
[----:B-1----:R-:W-:Y:S05]  /*13da0*/  @!P0 BRA `(.L_x_1029) ;  /* 0xfffffffc00f08947 */ /* 0x002fea000383ffff */
[----:B------:R-:W-:Y:S05]  /*13db0*/  BRA `(.L_x_1083) ;  /* 0xffffffec00147947 */ /* 0x000fea000383ffff */
.L_x_1030:
[----:B-1----:R1:W2:Y:S02]  /*13dc0*/  SYNCS.PHASECHK.TRANS64.TRYWAIT P0, [R3+URZ], R0 ;  /* 0x00000000030075a7 */ /* 0x0022a4000800017f */
[----:B--2---:R-:W-:Y:S05]  /*13dd0*/  @!P0 NANOSLEEP.SYNCS 0x989680 ;  /* 0x009896800000895d */ /* 0x004fea0003900000 */
[----:B------:R-:W2:Y:S02]  /*13de0*/  @!P0 SYNCS.PHASECHK.TRANS64 P0, [R3+URZ], R0 ;  /* 0x00000000030085a7 */ /* 0x000ea4000800007f */
[----:B--2---:R-:W-:Y:S05]  /*13df0*/  @!P0 BRA `(.L_x_1030) ;  /* 0xfffffffc00f08947 */ /* 0x004fea000383ffff */
[----:B------:R-:W-:Y:S05]  /*13e00*/  BRA `(.L_x_1084) ;  /* 0xffffffec00087947 */ /* 0x000fea000383ffff */
.L_x_1032:
[----:B-1----:R1:W2:Y:S02]  /*13e10*/  SYNCS.PHASECHK.TRANS64.TRYWAIT P0, [R5+URZ], R2 ;  /* 0x00000002050075a7 */ /* 0x0022a4000800017f */
[----:B--2---:R-:W-:Y:S05]  /*13e20*/  @!P0 NANOSLEEP.SYNCS 0x989680 ;  /* 0x009896800000895d */ /* 0x004fea0003900000 */
[----:B------:R-:W2:Y:S02]  /*13e30*/  @!P0 SYNCS.PHASECHK.TRANS64 P0, [R5+URZ], R2 ;  /* 0x00000002050085a7 */ /* 0x000ea4000800007f */
[----:B--2---:R-:W-:Y:S05]  /*13e40*/  @!P0 BRA `(.L_x_1032) ;  /* 0xfffffffc00f08947 */ /* 0x004fea000383ffff */
[----:B------:R-:W-:Y:S05]  /*13e50*/  BRA `(.L_x_1085) ;  /* 0xffffffec000c7947 */ /* 0x000fea000383ffff */
.L_x_1086:
        /* <DEDUP_REMOVED lines=10> */
.L_x_2280:


//--------------------- .text._ZN7cutlass13device_kernelIN5flash11enable_sm90INS1_16FlashAttnFwdSm90INS1_25CollectiveMainloopFwdSm90ILi2EN4cute5tupleIJNS5_1CILi1EEES8_S8_EEENS6_IJNS7_ILi192EEENS7_ILi128EEENS7_ILi64EEEEEELi64ENS_10bfloat16_tEfNS_4arch4Sm90ELb0ELb1ELb0ELb1ELb0ELb1ELb0ELb1ELb1ELb0ELb0ELb0EEENS1_21CollectiveEpilogueFwdINS6_IJSA_SC_SB_EEES9_SE_SG_Li384ELb1ELb0ELb0ELb0EEENS1_36VarlenDynamicPersistentTileSchedulerILi192ELi128ELi384ELi32ELb0ELb0ELb1ELb1ELb0ELb1EEEEEEEEEvNT_6ParamsE --------------------------
	.section	.text._ZN7cutlass13device_kernelIN5flash11enable_sm90INS1_16FlashAttnFwdSm90INS1_25CollectiveMainloopFwdSm90ILi2EN4cute5tupleIJNS5_1CILi1EEES8_S8_EEENS6_IJNS7_ILi192EEENS7_ILi128EEENS7_ILi64EEEEEELi64ENS_10bfloat16_tEfNS_4arch4Sm90ELb0ELb1ELb0ELb1ELb0ELb1ELb0ELb1ELb1ELb0ELb0ELb0EEENS1_21CollectiveEpilogueFwdINS6_IJSA_SC_SB_EEES9_SE_SG_Li384ELb1ELb0ELb0ELb0EEENS1_36VarlenDynamicPersistentTileSchedulerILi192ELi128ELi384ELi32ELb0ELb0ELb1ELb1ELb0ELb1EEEEEEEEEvNT_6ParamsE,"ax",@progbits
	.align	128
.text._ZN7cutlass13device_kernelIN5flash11enable_sm90INS1_16FlashAttnFwdSm90INS1_25CollectiveMainloopFwdSm90ILi2EN4cute5tupleIJNS5_1CILi1EEES8_S8_EEENS6_IJNS7_ILi192EEENS7_ILi128EEENS7_ILi64EEEEEELi64ENS_10bfloat16_tEfNS_4arch4Sm90ELb0ELb1ELb0ELb1ELb0ELb1ELb0ELb1ELb1ELb0ELb0ELb0EEENS1_21CollectiveEpilogueFwdINS6_IJSA_SC_SB_EEES9_SE_SG_Li384ELb1ELb0ELb0ELb0EEENS1_36VarlenDynamicPersistentTileSchedulerILi192ELi128ELi384ELi32ELb0ELb0ELb1ELb1ELb0ELb1EEEEEEEEEvNT_6ParamsE:
        .type           _ZN7cutlass13device_kernelIN5flash11enable_sm90INS1_16FlashAttnFwdSm90INS1_25CollectiveMainloopFwdSm90ILi2EN4cute5tupleIJNS5_1CILi1EEES8_S8_EEENS6_IJNS7_ILi192EEENS7_ILi128EEENS7_ILi64EEEEEELi64ENS_10bfloat16_tEfNS_4arch4Sm90ELb0ELb1ELb0ELb1ELb0ELb1ELb0ELb1ELb1ELb0ELb0ELb0EEENS1_21CollectiveEpilogueFwdINS6_IJSA_SC_SB_EEES9_SE_SG_Li384ELb1ELb0ELb0ELb0EEENS1_36VarlenDynamicPersistentTileSchedulerILi192ELi128ELi384ELi32ELb0ELb0ELb1ELb1ELb0ELb1EEEEEEEEEvNT_6ParamsE,@function
        .size           _ZN7cutlass13device_kernelIN5flash11enable_sm90INS1_16FlashAttnFwdSm90INS1_25CollectiveMainloopFwdSm90ILi2EN4cute5tupleIJNS5_1CILi1EEES8_S8_EEENS6_IJNS7_ILi192EEENS7_ILi128EEENS7_ILi64EEEEEELi64ENS_10bfloat16_tEfNS_4arch4Sm90ELb0ELb1ELb0ELb1ELb0ELb1ELb0ELb1ELb1ELb0ELb0ELb0EEENS1_21CollectiveEpilogueFwdINS6_IJSA_SC_SB_EEES9_SE_SG_Li384ELb1ELb0ELb0ELb0EEENS1_36VarlenDynamicPersistentTileSchedulerILi192ELi128ELi384ELi32ELb0ELb0ELb1ELb1ELb0ELb1EEEEEEEEEvNT_6ParamsE,(.L_x_2281 - _ZN7cutlass13device_kernelIN5flash11enable_sm90INS1_16FlashAttnFwdSm90INS1_25CollectiveMainloopFwdSm90ILi2EN4cute5tupleIJNS5_1CILi1EEES8_S8_EEENS6_IJNS7_ILi192EEENS7_ILi128EEENS7_ILi64EEEEEELi64ENS_10bfloat16_tEfNS_4arch4Sm90ELb0ELb1ELb0ELb1ELb0ELb1ELb0ELb1ELb1ELb0ELb0ELb0EEENS1_21CollectiveEpilogueFwdINS6_IJSA_SC_SB_EEES9_SE_SG_Li384ELb1ELb0ELb0ELb0EEENS1_36VarlenDynamicPersistentTileSchedulerILi192ELi128ELi384ELi32ELb0ELb0ELb1ELb1ELb0ELb1EEEEEEEEEvNT_6ParamsE)
        .other          _ZN7cutlass13device_kernelIN5flash11enable_sm90INS1_16FlashAttnFwdSm90INS1_25CollectiveMainloopFwdSm90ILi2EN4cute5tupleIJNS5_1CILi1EEES8_S8_EEENS6_IJNS7_ILi192EEENS7_ILi128EEENS7_ILi64EEEEEELi64ENS_10bfloat16_tEfNS_4arch4Sm90ELb0ELb1ELb0ELb1ELb0ELb1ELb0ELb1ELb1ELb0ELb0ELb0EEENS1_21CollectiveEpilogueFwdINS6_IJSA_SC_SB_EEES9_SE_SG_Li384ELb1ELb0ELb0ELb0EEENS1_36VarlenDynamicPersistentTileSchedulerILi192ELi128ELi384ELi32ELb0ELb0ELb1ELb1ELb0ELb1EEEEEEEEEvNT_6ParamsE,@"STO_CUDA_ENTRY STV_DEFAULT"
_ZN7cutlass13device_kernelIN5flash11enable_sm90INS1_16FlashAttnFwdSm90INS1_25CollectiveMainloopFwdSm90ILi2EN4cute5tupleIJNS5_1CILi1EEES8_S8_EEENS6_IJNS7_ILi192EEENS7_ILi128EEENS7_ILi64EEEEEELi64ENS_10bfloat16_tEfNS_4arch4Sm90ELb0ELb1ELb0ELb1ELb0ELb1ELb0ELb1ELb1ELb0ELb0ELb0EEENS1_21CollectiveEpilogueFwdINS6_IJSA_SC_SB_EEES9_SE_SG_Li384ELb1ELb0ELb0ELb0EEENS1_36VarlenDynamicPersistentTileSchedulerILi192ELi128ELi384ELi32ELb0ELb0ELb1ELb1ELb0ELb1EEEEEEEEEvNT_6ParamsE:
        /* <DEDUP_REMOVED lines=27> */
.L_x_1088:
[----:B------:R-:W-:Y:S05]  /*01b0*/  BSYNC B0 ;  /* 0x0000000000007941 */ /* 0x000fea0003800000 */
.L_x_1087:
        /* <DEDUP_REMOVED lines=41> */
.L_x_1089:
        /* <DEDUP_REMOVED lines=22> */
.L_x_1090:
        /* <DEDUP_REMOVED lines=18> */
.L_x_1091:
        /* <DEDUP_REMOVED lines=22> */
.L_x_1092:
        /* <DEDUP_REMOVED lines=22> */
.L_x_1093:
[----:B------:R-:W-:Y:S01]  /*0990*/  PLOP3.LUT P0, PT, PT, PT, UP0, 0x80, 0x0 ;  /* 0x000000000000781c */ /* 0x000fe20003f0f008 */
[----:B------:R-:W-:Y:S01]  /*09a0*/  UMOV UR36, 0x1 ;  /* 0x0000000100247882 */ /* 0x000fe20000000000 */
[----:B------:R-:W-:Y:S01]  /*09b0*/  NOP ;  /* 0x0000000000007918 */ /* 0x000fe20000000000 */
[----:B------:R-:W-:Y:S01]  /*09c0*/  USEL UR36, UR36, 0x2, !UP0 ;  /* 0x0000000224247887 */ /* 0x000fe2000c000000 */
[----:B------:R-:W-:Y:S01]  /*09d0*/  BSSY B7, `(.L_x_1094) ;  /* 0x0001b80000077945 */ /* 0x000fe20003800000 */
[----:B------:R-:W-:Y:S01]  /*09e0*/  ULDC.64 UR38, c[0x0][0x208] ;  /* 0x0000820000267ab9 */ /* 0x000fe20000000a00 */
[----:B012-4-:R-:W-:Y:S07]  /*09f0*/  BAR.SYNC.DEFER_BLOCKING 0x0 ;  /* 0x0000000000007b1d */ /* 0x017fee0000010000 */
[----:B------:R-:W-:Y:S05]  /*0a00*/  @!P0 BRA `(.L_x_1095) ;  /* 0x0000016000b08947 */ /* 0x000fea0003800000 */
.L_x_1096:
[----:B------:R-:W-:-:S08]  /*0a10*/  NOP ;  /* 0x0000000000007918 */ /* 0x000fd00000000000 */
[----:B------:R-:W0:Y:S02]  /*0a20*/  USETMAXREG.TRY_ALLOC.CTAPOOL UP0, 0xa0 ;  /* 0x000000a0000079c8 */ /* 0x000e240008000600 */
[----:B0-----:R-:W-:-:S13]  /*0a30*/  PLOP3.LUT P0, PT, PT, PT, UP0, 0x80, 0x0 ;  /* 0x000000000000781c */ /* 0x001fda0003f0f008 */
[----:B------:R-:W-:Y:S05]  /*0a40*/  @!P0 BRA `(.L_x_1096) ;  /* 0xfffffffc00f08947 */ /* 0x000fea000383ffff */
[----:B------:R-:W0:Y:S01]  /*0a50*/  S2R R0, SR_TID.X ;  /* 0x0000000000007919 */ /* 0x000e220000002100 */
[----:B------:R-:W1:Y:S01]  /*0a60*/  S2UR UR5, SR_CgaCtaId ;  /* 0x00000000000579c3 */ /* 0x000e620000008800 */
[----:B------:R-:W-:Y:S01]  /*0a70*/  UMOV UR4, 0x400 ;  /* 0x0000040000047882 */ /* 0x000fe20000000000 */
[----:B------:R-:W-:-:S06]  /*0a80*/  LOP3.LUT R22, R22, 0xefffffff, RZ, 0xc0, !PT ;  /* 0xefffffff16167812 */ /* 0x000fcc00078ec0ff */
[----:B------:R-:W-:Y:S06]  /*0a90*/  BAR.ARV 0x8, 0x1a0 ;  /* 0x0206800000007b1d */ /* 0x000fec0000002000 */
[----:B-1----:R-:W-:-:S06]  /*0aa0*/  ULEA UR4, UR5, UR4, 0x18 ;  /* 0x0000000405047291 */ /* 0x002fcc000f8ec03f */
[----:B------:R-:W-:Y:S01]  /*0ab0*/  IMAD.U32 R2, RZ, RZ, UR4 ;  /* 0x00000004ff027e24 */ /* 0x000fe2000f8e00ff */
[----:B0-----:R-:W-:Y:S01]  /*0ac0*/  SHF.R.U32.HI R0, RZ, 0x7, R0 ;  /* 0x00000007ff007819 */ /* 0x001fe20000011600 */
[----:B------:R-:W-:-:S03]  /*0ad0*/  ULDC UR4, c[0x0][0xc14] ;  /* 0x0003050000047ab9 */ /* 0x000fc60000000800 */
[----:B------:R-:W-:-:S13]  /*0ae0*/  ISETP.NE.AND P0, PT, R0, 0x1, PT ;  /* 0x000000010000780c */ /* 0x000fda0003f05270 */
[----:B------:R-:W-:Y:S01]  /*0af0*/  @P0 LOP3.LUT R22, R22, 0x10000000, RZ, 0xfc, !PT ;  /* 0x1000000016160812 */ /* 0x000fe200078efcff */
[----:B------:R-:W-:Y:S08]  /*0b00*/  @!P0 BAR.ARV 0x9, 0x100 ;  /* 0x0244000000008b1d */ /* 0x000ff00000002000 */
[----:B------:R-:W-:Y:S06]  /*0b10*/  BAR.SYNC.DEFER_BLOCKING 0x5, 0x1a0 ;  /* 0x0146800000007b1d */ /* 0x000fec0000010000 */
[----:B------:R-:W0:Y:S02]  /*0b20*/  LDS.128 R12, [R2+0x168d0] ;  /* 0x0168d000020c7984 */ /* 0x000e240000000c00 */
[----:B------:R-:W-:Y:S06]  /*0b30*/  BAR.ARV 0x4, 0x1a0 ;  /* 0x0106800000007b1d */ /* 0x000fec0000002000 */
[----:B0-----:R-:W-:-:S13]  /*0b40*/  ISETP.GE.AND P0, PT, R15, UR4, PT ;  /* 0x000000040f007c0c */ /* 0x001fda000bf06270 */
[----:B------:R-:W-:Y:S05]  /*0b50*/  @P0 BRA `(.L_x_1097) ;  /* 0x000001b4009c0947 */ /* 0x000fea0003800000 */
[----:B------:R-:W0:Y:S01]  /*0b60*/  S2R R0, SR_TID.X ;  /* 0x0000000000007919 */ /* 0x000e220000002100 */
[----:B------:R-:W-:Y:S01]  /*0b70*/  CS2R R18, SRZ ;  /* 0x0000000000127805 */ /* 0x000fe2000001ff00 */
[----:B------:R-:W-:Y:S01]  /*0b80*/  IMAD.MOV.U32 R16, RZ, RZ, RZ ;  /* 0x000000ffff107224 */ /* 0x000fe200078e00ff */
[----:B------:R-:W-:Y:S01]  /*0b90*/  ULOP3.LUT UR37, UR36, 0x1, URZ, 0xfc, !UPT ;  /* 0x0000000124257892 */ /* 0x000fe2000f8efc3f */
[----:B------:R1:W-:Y:S01]  /*0ba0*/  STL [R1+0x4], R13 ;  /* 0x0000040d01007387 */ /* 0x0003e20000100800 */
[----:B0-----:R-:W-:-:S05]  /*0bb0*/  VIADD R10, R0, 0xffffff80 ;  /* 0xffffff80000a7836 */ /* 0x001fca0000000000 */
[----:B------:R-:W-:-:S04]  /*0bc0*/  SHF.R.S32.HI R0, RZ, 0x1f, R10 ;  /* 0x0000001fff007819 */ /* 0x000fc8000001140a */
[CC--:B------:R-:W-:Y:S02]  /*0bd0*/  LEA.HI R4, R0.reuse, R10.reuse, RZ, 0x2 ;  /* 0x0000000a00047211 */ /* 0x0c0fe400078f10ff */
[-C--:B------:R-:W-:Y:S02]  /*0be0*/  LEA.HI R3, R0, R10.reuse, RZ, 0x7 ;  /* 0x0000000a00037211 */ /* 0x080fe400078f38ff */
[--C-:B------:R-:W-:Y:S02]  /*0bf0*/  SHF.R.S32.HI R17, RZ, 0x2, R4.reuse ;  /* 0x00000002ff117819 */ /* 0x100fe40000011404 */
[----:B------:R-:W-:Y:S02]  /*0c00*/  LOP3.LUT R5, R3, 0xffffff80, RZ, 0xc0, !PT ;  /* 0xffffff8003057812 */ /* 0x000fe400078ec0ff */
[----:B------:R-:W-:Y:S01]  /*0c10*/  LOP3.LUT R3, R4, 0xfffffffc, RZ, 0xc0, !PT ;  /* 0xfffffffc04037812 */ /* 0x000fe200078ec0ff */
[----:B------:R-:W-:Y:S01]  /*0c20*/  VIADD R9, R17, 0x60 ;  /* 0x0000006011097836 */ /* 0x000fe20000000000 */
[----:B------:R-:W-:Y:S01]  /*0c30*/  SHF.R.S32.HI R4, RZ, 0x1f, R4 ;  /* 0x0000001fff047819 */ /* 0x000fe20000011404 */
[----:B------:R-:W-:Y:S01]  /*0c40*/  IMAD.IADD R5, R10, 0x1, -R5 ;  /* 0x000000010a057824 */ /* 0x000fe200078e0a05 */
[----:B------:R-:W-:Y:S01]  /*0c50*/  LEA.HI R0, R0, R10, RZ, 0x5 ;  /* 0x0000000a00007211 */ /* 0x000fe200078f28ff */
[----:B------:R-:W-:Y:S01]  /*0c60*/  IMAD.SHL.U32 R7, R9, 0x40, RZ ;  /* 0x0000004009077824 */ /* 0x000fe200078e00ff */
[----:B------:R-:W-:Y:S01]  /*0c70*/  SHF.R.S32.HI R8, RZ, 0x1f, R9 ;  /* 0x0000001fff087819 */ /* 0x000fe20000011409 */
[----:B------:R-:W-:Y:S01]  /*0c80*/  IMAD.IADD R11, R10, 0x1, -R3 ;  /* 0x000000010a0b7824 */ /* 0x000fe200078e0a03 */
[----:B------:R-:W-:-:S02]  /*0c90*/  SHF.R.S32.HI R6, RZ, 0x1f, R5 ;  /* 0x0000001fff067819 */ /* 0x000fc40000011405 */
[----:B------:R-:W-:Y:S01]  /*0ca0*/  LEA.HI R9, R8, R9, RZ, 0x3 ;  /* 0x0000000908097211 */ /* 0x000fe200078f18ff */
[----:B------:R-:W-:Y:S01]  /*0cb0*/  IMAD.SHL.U32 R3, R11, 0x8, RZ ;  /* 0x000000080b037824 */ /* 0x000fe200078e00ff */
[----:B------:R-:W-:Y:S02]  /*0cc0*/  LOP3.LUT R8, R7, 0x1c0, RZ, 0xc0, !PT ;  /* 0x000001c007087812 */ /* 0x000fe400078ec0ff */
[----:B------:R-:W-:Y:S01]  /*0cd0*/  LEA.HI R6, R6, R5, RZ, 0x2 ;  /* 0x0000000506067211 */ /* 0x000fe200078f10ff */
[----:B------:R-:W-:Y:S01]  /*0ce0*/  IMAD.SHL.U32 R9, R9, 0x40, RZ ;  /* 0x0000004009097824 */ /* 0x000fe200078e00ff */
[----:B------:R-:W-:Y:S02]  /*0cf0*/  LOP3.LUT R3, R8, 0x38, R3, 0xf8, !PT ;  /* 0x0000003808037812 */ /* 0x000fe400078ef803 */
[----:B------:R-:W-:Y:S02]  /*0d00*/  SHF.R.U32.HI R8, RZ, 0x3, R8 ;  /* 0x00000003ff087819 */ /* 0x000fe40000011608 */
[----:B------:R-:W-:-:S02]  /*0d10*/  LOP3.LUT R11, R9, 0xfffffe00, RZ, 0xc0, !PT ;  /* 0xfffffe00090b7812 */ /* 0x000fc400078ec0ff */
[----:B------:R-:W-:Y:S02]  /*0d20*/  LEA.HI R4, R4, R17, RZ, 0x3 ;  /* 0x0000001104047211 */ /* 0x000fe400078f18ff */
[----:B------:R-:W-:Y:S01]  /*0d30*/  LOP3.LUT R6, R6, 0x7ffffffc, RZ, 0xc0, !PT ;  /* 0x7ffffffc06067812 */ /* 0x000fe200078ec0ff */
[----:B------:R1:W-:Y:S01]  /*0d40*/  STL [R1+0x2c], R11 ;  /* 0x00002c0b01007387 */ /* 0x0003e20000100800 */
[----:B------:R-:W-:Y:S02]  /*0d50*/  LOP3.LUT R3, R11, R3, R8, 0xf6, !PT ;  /* 0x000000030b037212 */ /* 0x000fe400078ef608 */
[----:B------:R-:W-:Y:S01]  /*0d60*/  LOP3.LUT R4, R4, 0xfffffff8, RZ, 0xc0, !PT ;  /* 0xfffffff804047812 */ /* 0x000fe200078ec0ff */
[----:B------:R-:W-:Y:S01]  /*0d70*/  IMAD.IADD R155, R5, 0x1, -R6 ;  /* 0x00000001059b7824 */ /* 0x000fe200078e0a06 */
[----:B------:R-:W-:Y:S01]  /*0d80*/  SHF.R.S32.HI R5, RZ, 0x5, R0 ;  /* 0x00000005ff057819 */ /* 0x000fe20000011400 */
[----:B------:R-:W-:Y:S01]  /*0d90*/  IMAD R0, R3, 0x2, R2 ;  /* 0x0000000203007824 */ /* 0x000fe200078e0202 */
[----:B------:R1:W-:Y:S01]  /*0da0*/  STL [R1+0x8], R14 ;  /* 0x0000080e01007387 */ /* 0x0003e20000100800 */
[----:B------:R-:W-:-:S03]  /*0db0*/  IMAD.IADD R4, R17, 0x1, -R4 ;  /* 0x0000000111047824 */ /* 0x000fc600078e0a04 */
[----:B------:R1:W-:Y:S04]  /*0dc0*/  STL [R1+0xc], R15 ;  /* 0x00000c0f01007387 */ /* 0x0003e80000100800 */
[----:B------:R1:W-:Y:S04]  /*0dd0*/  STL [R1+0x38], RZ ;  /* 0x000038ff01007387 */ /* 0x0003e80000100800 */
[----:B------:R1:W-:Y:S04]  /*0de0*/  STL [R1+0x10], RZ ;  /* 0x000010ff01007387 */ /* 0x0003e80000100800 */
[----:B------:R1:W-:Y:S04]  /*0df0*/  STL [R1+0x40], R0 ;  /* 0x0000400001007387 */ /* 0x0003e80000100800 */
[----:B------:R1:W-:Y:S02]  /*0e00*/  STL [R1+0x28], R4 ;  /* 0x0000280401007387 */ /* 0x0003e40000100800 */
.L_x_1311:
[----:B------:R-:W2:Y:S01]  /*0e10*/  LDL R34, [R1+0xc] ;  /* 0x00000c0001227983 */ /* 0x000ea20000100800 */
[----:B------:R-:W-:Y:S05]  /*0e20*/  YIELD ;  /* 0x0000000000007946 */ /* 0x000fea0003800000 */
[----:B------:R-:W-:Y:S01]  /*0e30*/  ULDC.64 UR4, c[0x0][0xa28] ;  /* 0x00028a0000047ab9 */ /* 0x000fe20000000a00 */
[----:B01-345:R-:W2:Y:S01]  /*0e40*/  LDC.64 R6, c[0x0][0xa08] ;  /* 0x00028200ff067b82 */ /* 0x03bea20000000a00 */
[----:B------:R-:W-:Y:S01]  /*0e50*/  ISETP.NE.U32.AND P1, PT, RZ, UR4, PT ;  /* 0x00000004ff007c0c */ /* 0x000fe2000bf25070 */
[----:B-1----:R-:W-:Y:S02]  /*0e60*/  IMAD.MOV.U32 R0, RZ, RZ, RZ ;  /* 0x000000ffff007224 */ /* 0x002fe400078e00ff */
[----:B------:R-:W-:Y:S01]  /*0e70*/  IMAD.MOV.U32 R32, RZ, RZ, RZ ;  /* 0x000000ffff207224 */ /* 0x000fe200078e00ff */
[----:B------:R-:W-:Y:S01]  /*0e80*/  ISETP.NE.AND.EX P1, PT, RZ, UR5, PT, P1 ;  /* 0x00000005ff007c0c */ /* 0x000fe2000bf25310 */
[----:B------:R-:W-:-:S02]  /*0e90*/  ULDC.64 UR4, c[0x0][0xa18] ;  /* 0x0002860000047ab9 */ /* 0x000fc40000000a00 */
[----:B------:R-:W-:-:S04]  /*0ea0*/  ISETP.NE.U32.AND P2, PT, RZ, UR4, PT ;  /* 0x00000004ff007c0c */ /* 0x000fc8000bf45070 */
[----:B------:R-:W-:Y:S01]  /*0eb0*/  ISETP.NE.AND.EX P2, PT, RZ, UR5, PT, P2 ;  /* 0x00000005ff007c0c */ /* 0x000fe2000bf45320 */
[----:B------:R-:W-:Y:S02]  /*0ec0*/  ULDC.64 UR4, c[0x0][0xa08] ;  /* 0x0002820000047ab9 */ /* 0x000fe40000000a00 */
[----:B------:R-:W-:-:S03]  /*0ed0*/  ISETP.NE.U32.AND P0, PT, RZ, UR4, PT ;  /* 0x00000004ff007c0c */ /* 0x000fc6000bf05070 */
[----:B------:R-:W0:Y:S08]  /*0ee0*/  @P1 LDC.64 R4, c[0x0][0xa28] ;  /* 0x00028a00ff041b82 */ /* 0x000e300000000a00 */
[----:B------:R-:W1:Y:S01]  /*0ef0*/  @P2 LDC.64 R8, c[0x0][0xa18] ;  /* 0x00028600ff082b82 */ /* 0x000e620000000a00 */
[----:B------:R-:W-:Y:S01]  /*0f00*/  ULDC UR4, c[0x0][0x288] ;  /* 0x0000a20000047ab9 */ /* 0x000fe20000000800 */
[----:B------:R-:W-:Y:S01]  /*0f10*/  ISETP.NE.AND.EX P0, PT, RZ, UR5, PT, P0 ;  /* 0x00000005ff007c0c */ /* 0x000fe2000bf05300 */
[----:B------:R-:W-:Y:S01]  /*0f20*/  IMAD.U32 R3, RZ, RZ, UR4 ;  /* 0x00000004ff037e24 */ /* 0x000fe2000f8e00ff */
[----:B------:R-:W-:Y:S01]  /*0f30*/  ULDC.64 UR4, c[0x0][0x3f8] ;  /* 0x0000fe0000047ab9 */ /* 0x000fe20000000a00 */
[----:B--2---:R-:W-:-:S04]  /*0f40*/  IMAD.WIDE R10, R34, 0x4, R6 ;  /* 0x00000004220a7825 */ /* 0x004fc800078e0206 */
[----:B-1----:R-:W-:-:S06]  /*0f50*/  @P2 IMAD.WIDE R6, R34, 0x4, R8 ;  /* 0x0000000422062825 */ /* 0x002fcc00078e0208 */
[----:B------:R1:W5:Y:S01]  /*0f60*/  @P0 LDG.E R32, desc[UR38][R10.64] ;  /* 0x000000260a200981 */ /* 0x000362000c1e1900 */
[----:B0-----:R-:W-:-:S03]  /*0f70*/  @P1 IMAD.WIDE R4, R34, 0x4, R4 ;  /* 0x0000000422041825 */ /* 0x001fc600078e0204 */
[----:B------:R-:W2:Y:S04]  /*0f80*/  @P2 LDG.E R3, desc[UR38][R6.64] ;  /* 0x0000002606032981 */ /* 0x000ea8000c1e1900 */
        /* <DEDUP_REMOVED lines=9> */
[----:B------:R-:W-:Y:S01]  /*1020*/  IMAD.U32 R31, RZ, RZ, UR4 ;  /* 0x00000004ff1f7e24 */ /* 0x000fe2000f8e00ff */
[----:B--2---:R1:W-:Y:S01]  /*1030*/  STL [R1+0x20], R3 ;  /* 0x0000200301007387 */ /* 0x0043e20000100800 */
[----:B------:R-:W-:Y:S01]  /*1040*/  IMAD.MOV.U32 R14, RZ, RZ, R3 ;  /* 0x000000ffff0e7224 */ /* 0x000fe200078e0003 */
[----:B------:R-:W-:Y:S06]  /*1050*/  @P2 BRA `(.L_x_1098) ;  /* 0x0000000000282947 */ /* 0x000fec0003800000 */
[----:B------:R-:W-:Y:S02]  /*1060*/  ULDC.64 UR4, c[0x0][0xa00] ;  /* 0x0002800000047ab9 */ /* 0x000fe40000000a00 */
[----:B------:R-:W-:-:S04]  /*1070*/  ISETP.NE.U32.AND P1, PT, RZ, UR4, PT ;  /* 0x00000004ff007c0c */ /* 0x000fc8000bf25070 */
[----:B------:R-:W-:-:S13]  /*1080*/  ISETP.NE.AND.EX P1, PT, RZ, UR5, PT, P1 ;  /* 0x00000005ff007c0c */ /* 0x000fda000bf25310 */
[----:B------:R-:W-:Y:S05]  /*1090*/  @!P1 BRA `(.L_x_1098) ;  /* 0x0000000000189947 */ /* 0x000fea0003800000 */
[----:B-1----:R-:W0:Y:S02]  /*10a0*/  LDC.64 R4, c[0x0][0xa00] ;  /* 0x00028000ff047b82 */ /* 0x002e240000000a00 */
[----:B0-----:R-:W-:-:S05]  /*10b0*/  IMAD.WIDE R4, R34, 0x4, R4 ;  /* 0x0000000422047825 */ /* 0x001fca00078e0204 */
[----:B------:R-:W2:Y:S04]  /*10c0*/  LDG.E R3, desc[UR38][R4.64] ;  /* 0x0000002604037981 */ /* 0x000ea8000c1e1900 */
[----:B------:R-:W2:Y:S02]  /*10d0*/  LDG.E R6, desc[UR38][R4.64+0x4] ;  /* 0x0000042604067981 */ /* 0x000ea4000c1e1900 */
[----:B--2---:R-:W-:-:S05]  /*10e0*/  IMAD.IADD R14, R6, 0x1, -R3 ;  /* 0x00000001060e7824 */ /* 0x004fca00078e0a03 */
[----:B------:R0:W-:Y:S02]  /*10f0*/  STL [R1+0x20], R14 ;  /* 0x0000200e01007387 */ /* 0x0001e40000100800 */
.L_x_1098:
[----:B------:R-:W2:Y:S01]  /*1100*/  LDL R13, [R1+0x4] ;  /* 0x00000400010d7983 */ /* 0x000ea20000100800 */
[----:B------:R-:W-:-:S03]  /*1110*/  ULDC.64 UR4, c[0x0][0xa20] ;  /* 0x0002880000047ab9 */ /* 0x000fc60000000a00 */
[----:B------:R-:W3:Y:S01]  /*1120*/  LDL R33, [R1+0x8] ;  /* 0x0000080001217983 */ /* 0x000ee20000100800 */
[----:B------:R-:W-:-:S04]  /*1130*/  ISETP.NE.U32.AND P1, PT, RZ, UR4, PT ;  /* 0x00000004ff007c0c */ /* 0x000fc8000bf25070 */
[----:B------:R-:W-:Y:S01]  /*1140*/  ISETP.NE.AND.EX P1, PT, RZ, UR5, PT, P1 ;  /* 0x00000005ff007c0c */ /* 0x000fe2000bf25310 */
[----:B--2---:R2:W-:Y:S04]  /*1150*/  STL [R1+0x3c], R13 ;  /* 0x00003c0d01007387 */ /* 0x0045e80000100800 */
[----:B---3--:R2:W-:Y:S04]  /*1160*/  STL [R1+0x30], R33 ;  /* 0x0000302101007387 */ /* 0x0085e80000100800 */
[----:B------:R2:W-:Y:S04]  /*1170*/  STL [R1+0x34], R34 ;  /* 0x0000342201007387 */ /* 0x0005e80000100800 */
[----:B------:R-:W-:Y:S05]  /*1180*/  @!P1 BRA `(.L_x_1099) ;  /* 0x0000000000109947 */ /* 0x000fea0003800000 */
[----:B-1----:R-:W1:Y:S02]  /*1190*/  LDC.64 R4, c[0x0][0xa20] ;  /* 0x00028800ff047b82 */ /* 0x002e640000000a00 */
[----:B-1----:R-:W-:-:S05]  /*11a0*/  IMAD.WIDE R4, R34, 0x4, R4 ;  /* 0x0000000422047825 */ /* 0x002fca00078e0204 */
[----:B------:R3:W5:Y:S01]  /*11b0*/  LDG.E R31, desc[UR38][R4.64] ;  /* 0x00000026041f7981 */ /* 0x000762000c1e1900 */
[----:B------:R-:W-:Y:S05]  /*11c0*/  BRA `(.L_x_1100) ;  /* 0x0000000000107947 */ /* 0x000fea0003800000 */
.L_x_1099:
[----:B------:R-:W-:Y:S05]  /*11d0*/  @!P0 BRA `(.L_x_1100) ;  /* 0x00000000000c8947 */ /* 0x000fea0003800000 */
[----:B-1----:R-:W3:Y:S04]  /*11e0*/  LDG.E R4, desc[UR38][R10.64] ;  /* 0x000000260a047981 */ /* 0x002ee8000c1e1900 */
[----:B------:R-:W3:Y:S02]  /*11f0*/  LDG.E R31, desc[UR38][R10.64+0x4] ;  /* 0x000004260a1f7981 */ /* 0x000ee4000c1e1900 */
[----:B---3--:R-:W-:-:S07]  /*1200*/  IMAD.IADD R31, R31, 0x1, -R4 ;  /* 0x000000011f1f7824 */ /* 0x008fce00078e0a04 */
.L_x_1100:
[----:B------:R-:W-:Y:S01]  /*1210*/  ULDC.64 UR4, c[0x0][0xa10] ;  /* 0x0002840000047ab9 */ /* 0x000fe20000000a00 */
[----:B-1----:R-:W1:Y:S01]  /*1220*/  LDC.64 R10, c[0x0][0x9e0] ;  /* 0x00027800ff0a7b82 */ /* 0x002e620000000a00 */
[----:B------:R-:W-:-:S04]  /*1230*/  ISETP.NE.U32.AND P0, PT, RZ, UR4, PT ;  /* 0x00000004ff007c0c */ /* 0x000fc8000bf05070 */
[----:B------:R-:W-:Y:S01]  /*1240*/  ISETP.NE.AND.EX P0, PT, RZ, UR5, PT, P0 ;  /* 0x00000005ff007c0c */ /* 0x000fe2000bf05300 */
[----:B------:R-:W-:Y:S02]  /*1250*/  ULDC.64 UR4, c[0x0][0xa30] ;  /* 0x00028c0000047ab9 */ /* 0x000fe40000000a00 */
[----:B------:R-:W-:-:S04]  /*1260*/  ISETP.NE.U32.AND P1, PT, RZ, UR4, PT ;  /* 0x00000004ff007c0c */ /* 0x000fc8000bf25070 */
[----:B------:R-:W-:-:S06]  /*1270*/  ISETP.NE.AND.EX P1, PT, RZ, UR5, PT, P1 ;  /* 0x00000005ff007c0c */ /* 0x000fcc000bf25310 */
[----:B---3--:R-:W3:Y:S08]  /*1280*/  @P0 LDC.64 R4, c[0x0][0xa10] ;  /* 0x00028400ff040b82 */ /* 0x008ef00000000a00 */
[----:B------:R-:W4:Y:S01]  /*1290*/  @P1 LDC.64 R6, c[0x0][0xa30] ;  /* 0x00028c00ff061b82 */ /* 0x000f220000000a00 */
[----:B---3--:R-:W-:-:S05]  /*12a0*/  @P0 IMAD.WIDE R4, R34, 0x4, R4 ;  /* 0x0000000422040825 */ /* 0x008fca00078e0204 */
[----:B------:R-:W3:Y:S04]  /*12b0*/  @P0 LDG.E R3, desc[UR38][R4.64] ;  /* 0x0000002604030981 */ /* 0x000ee8000c1e1900 */
[----:B------:R-:W3:Y:S01]  /*12c0*/  @P0 LDG.E R8, desc[UR38][R4.64+0x4] ;  /* 0x0000042604080981 */ /* 0x000ee2000c1e1900 */
[----:B-----5:R-:W-:Y:S02]  /*12d0*/  IMAD.IADD R9, R31, 0x1, -R0 ;  /* 0x000000011f097824 */ /* 0x020fe400078e0a00 */
[----:B------:R-:W-:Y:S02]  /*12e0*/  IMAD.MOV.U32 R23, RZ, RZ, R31 ;  /* 0x000000ffff177224 */ /* 0x000fe400078e001f */
[----:B----4-:R-:W-:-:S05]  /*12f0*/  @P1 IMAD.WIDE R6, R34, 0x4, R6 ;  /* 0x0000000422061825 */ /* 0x010fca00078e0206 */
[----:B------:R4:W5:Y:S01]  /*1300*/  @P1 LDG.E R23, desc[UR38][R6.64] ;  /* 0x0000002606171981 */ /* 0x000962000c1e1900 */
[----:B-1----:R-:W-:Y:S01]  /*1310*/  ISETP.GE.AND P1, PT, R11, 0x1, PT ;  /* 0x000000010b00780c */ /* 0x002fe20003f26270 */
[----:B---3--:R-:W-:Y:S02]  /*1320*/  @P0 IMAD.IADD R30, R8, 0x1, -R3 ;  /* 0x00000001081e0824 */ /* 0x008fe400078e0a03 */
[----:B------:R-:W-:Y:S02]  /*1330*/  IMAD R3, R13, 0xc0, RZ ;  /* 0x000000c00d037824 */ /* 0x000fe400078e02ff */
[----:B------:R-:W-:-:S03]  /*1340*/  IMAD.IADD R12, R9, 0x1, R30 ;  /* 0x00000001090c7824 */ /* 0x000fc600078e021e */
[----:B------:R-:W-:Y:S01]  /*1350*/  IADD3 R29, -R14, 0xc0, R3 ;  /* 0x000000c00e1d7810 */ /* 0x000fe20007ffe103 */
[C---:B------:R-:W-:Y:S01]  /*1360*/  VIADD R0, R12.reuse, 0x7f ;  /* 0x0000007f0c007836 */ /* 0x040fe20000000000 */
[----:B------:R4:W-:Y:S03]  /*1370*/  STL [R1+0x1c], R12 ;  /* 0x00001c0c01007387 */ /* 0x0009e60000100800 */
[----:B------:R-:W-:Y:S01]  /*1380*/  IMAD.IADD R29, R12, 0x1, R29 ;  /* 0x000000010c1d7824 */ /* 0x000fe200078e021d */
[----:B------:R-:W-:-:S04]  /*1390*/  SHF.R.S32.HI R3, RZ, 0x1f, R0 ;  /* 0x0000001fff037819 */ /* 0x000fc80000011400 */
[----:B------:R-:W-:Y:S01]  /*13a0*/  LEA.HI R3, R3, R0, RZ, 0x7 ;  /* 0x0000000003037211 */ /* 0x000fe200078f38ff */
[----:B------:R-:W-:-:S03]  /*13b0*/  IMAD.IADD R0, R29, 0x1, R10 ;  /* 0x000000011d007824 */ /* 0x000fc600078e020a */
[----:B------:R-:W-:Y:S01]  /*13c0*/  SHF.R.S32.HI R28, RZ, 0x7, R3 ;  /* 0x00000007ff1c7819 */ /* 0x000fe20000011403 */
[----:B----4-:R-:W-:Y:S06]  /*13d0*/  @!P1 BRA `(.L_x_1101) ;  /* 0x0000000000489947 */ /* 0x010fec0003800000 */
[C---:B------:R-:W-:Y:S01]  /*13e0*/  ISETP.GT.AND P0, PT, R29.reuse, RZ, PT ;  /* 0x000000ff1d00720c */ /* 0x040fe20003f04270 */
[----:B------:R-:W-:Y:S01]  /*13f0*/  BSSY B0, `(.L_x_1102) ;  /* 0x000000e000007945 */ /* 0x000fe20003800000 */
[----:B------:R-:W-:-:S11]  /*1400*/  VIADD R3, R29, 0xffffffff ;  /* 0xffffffff1d037836 */ /* 0x000fd60000000000 */
[----:B------:R-:W-:Y:S05]  /*1410*/  @P0 BRA `(.L_x_1103) ;  /* 0x00000000001c0947 */ /* 0x000fea0003800000 */
[----:B------:R-:W-:Y:S01]  /*1420*/  ISETP.NE.AND P0, PT, R11, 0x1, PT ;  /* 0x000000010b00780c */ /* 0x000fe20003f05270 */
[----:B------:R-:W-:-:S12]  /*1430*/  IMAD.MOV R3, RZ, RZ, -R29 ;  /* 0x000000ffff037224 */ /* 0x000fd800078e0a1d */
[----:B------:R-:W1:Y:S02]  /*1440*/  @P0 LDC.64 R4, c[0x0][0x9e8] ;  /* 0x00027a00ff040b82 */ /* 0x000e640000000a00 */
[----:B-1----:R-:W-:-:S05]  /*1450*/  @P0 IMAD.HI.U32 R4, R3, R4, RZ ;  /* 0x0000000403040227 */ /* 0x002fca00078e00ff */
[----:B------:R-:W-:-:S04]  /*1460*/  @P0 SHF.R.U32.HI R3, RZ, R5, R4 ;  /* 0x00000005ff030219 */ /* 0x000fc80000011604 */
[----:B------:R-:W-:Y:S01]  /*1470*/  LOP3.LUT R3, RZ, R3, RZ, 0x33, !PT ;  /* 0x00000003ff037212 */ /* 0x000fe200078e33ff */
[----:B------:R-:W-:Y:S06]  /*1480*/  BRA `(.L_x_1104) ;  /* 0x0000000000107947 */ /* 0x000fec0003800000 */
.L_x_1103:
[----:B------:R-:W-:-:S13]  /*1490*/  ISETP.NE.AND P0, PT, R11, 0x1, PT ;  /* 0x000000010b00780c */ /* 0x000fda0003f05270 */
[----:B------:R-:W1:Y:S02]  /*14a0*/  @P0 LDC.64 R4, c[0x0][0x9e8] ;  /* 0x00027a00ff040b82 */ /* 0x000e640000000a00 */
[----:B-1----:R-:W-:-:S05]  /*14b0*/  @P0 IMAD.HI.U32 R4, R3, R4, RZ ;  /* 0x0000000403040227 */ /* 0x002fca00078e00ff */
[----:B------:R-:W-:-:S07]  /*14c0*/  @P0 SHF.R.U32.HI R3, RZ, R5, R4 ;  /* 0x00000005ff030219 */ /* 0x000fce0000011604 */
.L_x_1104:
[----:B------:R-:W-:Y:S05]  /*14d0*/  BSYNC B0 ;  /* 0x0000000000007941 */ /* 0x000fea0003800000 */
.L_x_1102:
[----:B------:R-:W-:-:S05]  /*14e0*/  IMAD R3, R3, R11, R11 ;  /* 0x0000000b03037224 */ /* 0x000fca00078e020b */
[----:B------:R-:W-:-:S07]  /*14f0*/  VIMNMX R0, R0, R3, PT ;  /* 0x0000000300007248 */ /* 0x000fce0003fe0100 */
.L_x_1101:
[----:B------:R-:W-:Y:S01]  /*1500*/  IMAD R27, R13, 0xc0, -R14 ;  /* 0x000000c00d1b7824 */ /* 0x000fe200078e0a0e */
[----:B------:R-:W-:-:S03]  /*1510*/  ULDC UR4, c[0x0][0x9dc] ;  /* 0x0002770000047ab9 */ /* 0x000fc60000000800 */
[----:B------:R-:W-:-:S04]  /*1520*/  IMAD.IADD R27, R12, 0x1, R27 ;  /* 0x000000010c1b7824 */ /* 0x000fc800078e021b */
[----:B------:R-:W-:Y:S01]  /*1530*/  VIADD R3, R27, -UR4 ;  /* 0x800000041b037c36 */ /* 0x000fe20008000000 */
[----:B------:R-:W-:Y:S06]  /*1540*/  @!P1 BRA `(.L_x_1105) ;  /* 0x0000000000489947 */ /* 0x000fec0003800000 */
[----:B------:R-:W-:Y:S01]  /*1550*/  ISETP.GT.AND P0, PT, R27, -0x1, PT ;  /* 0xffffffff1b00780c */ /* 0x000fe20003f04270 */
[----:B------:R-:W-:-:S12]  /*1560*/  BSSY B0, `(.L_x_1106) ;  /* 0x000000e000007945 */ /* 0x000fd80003800000 */
[----:B------:R-:W-:Y:S05]  /*1570*/  @P0 BRA `(.L_x_1107) ;  /* 0x00000000001c0947 */ /* 0x000fea0003800000 */
[----:B------:R-:W-:Y:S02]  /*1580*/  ISETP.NE.AND P0, PT, R11, 0x1, PT ;  /* 0x000000010b00780c */ /* 0x000fe40003f05270 */
[----:B------:R-:W-:-:S11]  /*1590*/  LOP3.LUT R5, RZ, R27, RZ, 0x33, !PT ;  /* 0x0000001bff057212 */ /* 0x000fd600078e33ff */
[----:B------:R-:W1:Y:S02]  /*15a0*/  @P0 LDC.64 R6, c[0x0][0x9e8] ;  /* 0x00027a00ff060b82 */ /* 0x000e640000000a00 */
[----:B-1----:R-:W-:-:S05]  /*15b0*/  @P0 IMAD.HI.U32 R4, R5, R6, RZ ;  /* 0x0000000605040227 */ /* 0x002fca00078e00ff */
[----:B------:R-:W-:-:S04]  /*15c0*/  @P0 SHF.R.U32.HI R5, RZ, R7, R4 ;  /* 0x00000007ff050219 */ /* 0x000fc80000011604 */
[----:B------:R-:W-:Y:S01]  /*15d0*/  LOP3.LUT R4, RZ, R5, RZ, 0x33, !PT ;  /* 0x00000005ff047212 */ /* 0x000fe200078e33ff */
[----:B------:R-:W-:Y:S06]  /*15e0*/  BRA `(.L_x_1108) ;  /* 0x0000000000147947 */ /* 0x000fec0003800000 */
.L_x_1107:
[----:B------:R-:W-:Y:S01]  /*15f0*/  ISETP.NE.AND P0, PT, R11, 0x1, PT ;  /* 0x000000010b00780c */ /* 0x000fe20003f05270 */
[----:B------:R-:W-:-:S12]  /*1600*/  IMAD.MOV.U32 R4, RZ, RZ, R27 ;  /* 0x000000ffff047224 */ /* 0x000fd800078e001b */
[----:B------:R-:W1:Y:S02]  /*1610*/  @P0 LDC.64 R6, c[0x0][0x9e8] ;  /* 0x00027a00ff060b82 */ /* 0x000e640000000a00 */
[----:B-1----:R-:W-:-:S05]  /*1620*/  @P0 IMAD.HI.U32 R6, R27, R6, RZ ;  /* 0x000000061b060227 */ /* 0x002fca00078e00ff */
[----:B------:R-:W-:-:S07]  /*1630*/  @P0 SHF.R.U32.HI R4, RZ, R7, R6 ;  /* 0x00000007ff040219 */ /* 0x000fce0000011606 */
.L_x_1108:
[----:B------:R-:W-:Y:S05]  /*1640*/  BSYNC B0 ;  /* 0x0000000000007941 */ /* 0x000fea0003800000 */
.L_x_1106:
[----:B------:R-:W-:-:S05]  /*1650*/  IMAD R4, R4, R11, RZ ;  /* 0x0000000b04047224 */ /* 0x000fca00078e02ff */
[----:B------:R-:W-:-:S07]  /*1660*/  VIMNMX R3, R3, R4, !PT ;  /* 0x0000000403037248 */ /* 0x000fce0007fe0100 */
.L_x_1105:
[----:B------:R-:W-:Y:S01]  /*1670*/  VIADD R0, R0, 0x7f ;  /* 0x0000007f00007836 */ /* 0x000fe20000000000 */
[----:B------:R-:W-:-:S04]  /*1680*/  SHF.R.S32.HI R4, RZ, 0x1f, R3 ;  /* 0x0000001fff047819 */ /* 0x000fc80000011403 */
[----:B------:R-:W-:Y:S02]  /*1690*/  SHF.R.S32.HI R5, RZ, 0x1f, R0 ;  /* 0x0000001fff057819 */ /* 0x000fe40000011400 */
[----:B------:R-:W-:Y:S02]  /*16a0*/  LEA.HI R4, R4, R3, RZ, 0x7 ;  /* 0x0000000304047211 */ /* 0x000fe400078f38ff */
[----:B------:R-:W-:Y:S02]  /*16b0*/  LEA.HI R5, R5, R0, RZ, 0x7 ;  /* 0x0000000005057211 */ /* 0x000fe400078f38ff */
[----:B------:R-:W-:Y:S02]  /*16c0*/  SHF.R.S32.HI R4, RZ, 0x7, R4 ;  /* 0x00000007ff047819 */ /* 0x000fe40000011404 */
[----:B------:R-:W-:Y:S02]  /*16d0*/  SHF.R.S32.HI R5, RZ, 0x7, R5 ;  /* 0x00000007ff057819 */ /* 0x000fe40000011405 */
[----:B------:R-:W-:-:S02]  /*16e0*/  VIMNMX R4, RZ, R4, !PT ;  /* 0x00000004ff047248 */ /* 0x000fc40007fe0100 */
[----:B------:R-:W-:-:S03]  /*16f0*/  VIMNMX R5, R28, R5, PT ;  /* 0x000000051c057248 */ /* 0x000fc60003fe0100 */
[--C-:B------:R-:W-:Y:S02]  /*1700*/  IMAD R4, R4, 0x80, -R9.reuse ;  /* 0x0000008004047824 */ /* 0x100fe400078e0a09 */
[----:B------:R-:W-:-:S03]  /*1710*/  IMAD R5, R5, 0x80, -R9 ;  /* 0x0000008005057824 */ /* 0x000fc600078e0a09 */
[----:B------:R-:W-:Y:S02]  /*1720*/  VIMNMX R4, RZ, R4, !PT ;  /* 0x00000004ff047248 */ /* 0x000fe40007fe0100 */
[----:B------:R-:W-:Y:S02]  /*1730*/  VIMNMX R5, R5, R30, PT ;  /* 0x0000001e05057248 */ /* 0x000fe40003fe0100 */
[----:B------:R-:W-:Y:S02]  /*1740*/  SHF.R.U32.HI R26, RZ, 0x7, R4 ;  /* 0x00000007ff1a7819 */ /* 0x000fe40000011604 */
[----:B------:R-:W-:-:S03]  /*1750*/  ISETP.GT.AND P0, PT, R5, R4, PT ;  /* 0x000000040500720c */ /* 0x000fc60003f04270 */
[----:B------:R-:W-:-:S10]  /*1760*/  IMAD.MOV.U32 R25, RZ, RZ, R26 ;  /* 0x000000ffff197224 */ /* 0x000fd400078e001a */
[----:B------:R-:W-:-:S05]  /*1770*/  @P0 VIADD R0, R5, 0x7f ;  /* 0x0000007f05000836 */ /* 0x000fca0000000000 */
[----:B------:R-:W-:-:S04]  /*1780*/  @P0 SHF.R.S32.HI R3, RZ, 0x1f, R0 ;  /* 0x0000001fff030819 */ /* 0x000fc80000011400 */
[----:B------:R-:W-:-:S04]  /*1790*/  @P0 LEA.HI R3, R3, R0, RZ, 0x7 ;  /* 0x0000000003030211 */ /* 0x000fc800078f38ff */
[----:B------:R-:W-:Y:S02]  /*17a0*/  @P0 SHF.R.S32.HI R25, RZ, 0x7, R3 ;  /* 0x00000007ff190819 */ /* 0x000fe40000011403 */
[----:B------:R-:W-:Y:S02]  /*17b0*/  PLOP3.LUT P0, PT, PT, PT, PT, 0x80, 0x0 ;  /* 0x000000000000781c */ /* 0x000fe40003f0f070 */
[----:B------:R-:W-:-:S13]  /*17c0*/  ISETP.GT.AND P1, PT, R25, R26, PT ;  /* 0x0000001a1900720c */ /* 0x000fda0003f24270 */
[----:B------:R-:W-:Y:S05]  /*17d0*/  @!P1 BRA `(.L_x_1109) ;  /* 0x0000004000509947 */ /* 0x000fea0003800000 */
        /* <DEDUP_REMOVED lines=17> */
[----:B0-2---:R-:W-:-:S07]  /*18f0*/  IMAD.MOV.U32 R13, RZ, RZ, RZ ;  /* 0x000000ffff0d7224 */ /* 0x005fce00078e00ff */
[----:B------:R-:W-:-:S07]  /*1900*/  LEPC R20, `(.L_x_1111) ;  /* 0x000000001014794e */ /* 0x000fce0000000000 */
[----:B-1---5:R-:W-:Y:S05]  /*1910*/  CALL.ABS.NOINC R14 ;  /* 0x000000000e007343 */ /* 0x022fea0003c00000 */
.L_x_1111:
[----:B------:R-:W-:Y:S05]  /*1920*/  BSYNC B6 ;  /* 0x0000000000067941 */ /* 0x000fea0003800000 */
.L_x_1110:
        /* <DEDUP_REMOVED lines=20> */
.L_x_1113:
[----:B------:R-:W-:Y:S05]  /*1a70*/  BSYNC B6 ;  /* 0x0000000000067941 */ /* 0x000fea0003800000 */
.L_x_1112:
[----:B------:R-:W-:Y:S01]  /*1a80*/  ULDC.64 UR4, c[0x0][0x9f8] ;  /* 0x00027e0000047ab9 */ /* 0x000fe20000000a00 */
[----:B------:R-:W-:Y:S01]  /*1a90*/  IMAD.MOV.U32 R3, RZ, RZ, R34 ;  /* 0x000000ffff037224 */ /* 0x000fe200078e0022 */
[----:B------:R-:W-:Y:S01]  /*1aa0*/  ISETP.NE.U32.AND P0, PT, RZ, UR4, PT ;  /* 0x00000004ff007c0c */ /* 0x000fe2000bf05070 */
[----:B------:R-:W1:Y:S01]  /*1ab0*/  S2R R20, SR_TID.X ;  /* 0x0000000000147919 */ /* 0x000e620000002100 */
[----:B------:R-:W3:Y:S08]  /*1ac0*/  LDC R0, c[0x0][0x428] ;  /* 0x00010a00ff007b82 */ /* 0x000ef00000000800 */
[----:B------:R-:W4:Y:S01]  /*1ad0*/  LDC.64 R4, c[0x0][0x2f0] ;  /* 0x0000bc00ff047b82 */ /* 0x000f220000000a00 */
[----:B------:R-:W-:Y:S01]  /*1ae0*/  ISETP.NE.AND.EX P0, PT, RZ, UR5, PT, P0 ;  /* 0x00000005ff007c0c */ /* 0x000fe2000bf05300 */
[----:B--2---:R-:W-:Y:S01]  /*1af0*/  IMAD.MOV.U32 R13, RZ, RZ, R33 ;  /* 0x000000ffff0d7224 */ /* 0x004fe200078e0021 */
[----:B------:R-:W-:Y:S01]  /*1b00*/  ULDC.64 UR6, c[0x0][0xa08] ;  /* 0x0002820000067ab9 */ /* 0x000fe20000000a00 */
[----:B------:R-:W-:Y:S01]  /*1b10*/  ULDC.64 UR4, c[0x0][0x2f8] ;  /* 0x0000be0000047ab9 */ /* 0x000fe20000000a00 */
[----:B------:R-:W-:Y:S01]  /*1b20*/  SHF.R.S32.HI R84, RZ, 0x1f, R17 ;  /* 0x0000001fff547819 */ /* 0x000fe20000011411 */
[----:B------:R-:W2:Y:S02]  /*1b30*/  LDL R40, [R1+0x28] ;  /* 0x0000280001287983 */ /* 0x000ea40000100800 */
[----:B------:R-:W0:Y:S08]  /*1b40*/  LDC R69, c[0x0][0x3d4] ;  /* 0x0000f500ff457b82 */ /* 0x000e300000000800 */
[----:B------:R-:W1:Y:S02]  /*1b50*/  @P0 LDC.64 R6, c[0x0][0x9f8] ;  /* 0x00027e00ff060b82 */ /* 0x000e640000000a00 */
[----:B-1----:R-:W-:-:S05]  /*1b60*/  @P0 IMAD.WIDE R6, R34, 0x4, R6 ;  /* 0x0000000422060825 */ /* 0x002fca00078e0206 */
[----:B------:R4:W2:Y:S01]  /*1b70*/  @P0 LDG.E R3, desc[UR38][R6.64] ;  /* 0x0000002606030981 */ /* 0x0008a2000c1e1900 */
[----:B---3--:R-:W-:Y:S01]  /*1b80*/  ISETP.NE.AND P0, PT, R0, 0x1, PT ;  /* 0x000000010000780c */ /* 0x008fe20003f05270 */
[----:B------:R-:W-:Y:S02]  /*1b90*/  VIADD R21, R20, 0xffffff80 ;  /* 0xffffff8014157836 */ /* 0x000fe40000000000 */
[----:B------:R-:W-:-:S03]  /*1ba0*/  IMAD.IADD R34, R32, 0x1, R31 ;  /* 0x0000000120227824 */ /* 0x000fc600078e021f */
[----:B------:R-:W-:Y:S02]  /*1bb0*/  SHF.R.S32.HI R20, RZ, 0x1f, R21 ;  /* 0x0000001fff147819 */ /* 0x000fe40000011415 */
[----:B------:R-:W-:Y:S01]  /*1bc0*/  SHF.R.S32.HI R41, RZ, 0x1f, R34 ;  /* 0x0000001fff297819 */ /* 0x000fe20000011422 */
[----:B----4-:R-:W-:Y:S01]  /*1bd0*/  IMAD.WIDE.U32 R6, R34, R4, RZ ;  /* 0x0000000422067225 */ /* 0x010fe200078e00ff */
[----:B------:R-:W-:-:S03]  /*1be0*/  LEA.HI R20, R20, R21, RZ, 0x2 ;  /* 0x0000001514147211 */ /* 0x000fc600078f10ff */
[----:B------:R-:W1:Y:S01]  /*1bf0*/  @P0 LDC R0, c[0x0][0x42c] ;  /* 0x00010b00ff000b82 */ /* 0x000e620000000800 */
[----:B------:R-:W-:Y:S01]  /*1c00*/  LOP3.LUT R20, R20, 0xfffffffc, RZ, 0xc0, !PT ;  /* 0xfffffffc14147812 */ /* 0x000fe200078ec0ff */
[----:B------:R-:W-:-:S04]  /*1c10*/  IMAD R8, R41, R4, RZ ;  /* 0x0000000429087224 */ /* 0x000fc800078e02ff */
[----:B------:R-:W-:Y:S02]  /*1c20*/  IMAD.IADD R20, R21, 0x1, -R20 ;  /* 0x0000000115147824 */ /* 0x000fe400078e0a14 */
[----:B------:R-:W3:Y:S01]  /*1c30*/  @P0 LDC R9, c[0x0][0x430] ;  /* 0x00010c00ff090b82 */ /* 0x000ee20000000800 */
[----:B------:R-:W4:Y:S01]  /*1c40*/  S2R R21, SR_TID.X ;  /* 0x0000000000157919 */ /* 0x000f220000002100 */
[C---:B------:R-:W-:Y:S02]  /*1c50*/  IMAD.SHL.U32 R64, R20.reuse, 0x8, RZ ;  /* 0x0000000814407824 */ /* 0x040fe400078e00ff */
[----:B------:R-:W-:-:S03]  /*1c60*/  IMAD.SHL.U32 R60, R20, 0x4, RZ ;  /* 0x00000004143c7824 */ /* 0x000fc600078e00ff */
[----:B------:R-:W-:Y:S01]  /*1c70*/  SHF.R.S32.HI R65, RZ, 0x1f, R64 ;  /* 0x0000001fff417819 */ /* 0x000fe20000011440 */
[----:B-1----:R-:W-:Y:S01]  /*1c80*/  @P0 IMAD.HI.U32 R0, R33, R0, RZ ;  /* 0x0000000021000227 */ /* 0x002fe200078e00ff */
[----:B----4-:R-:W-:-:S03]  /*1c90*/  SHF.R.U32.HI R36, RZ, 0x7, R21 ;  /* 0x00000007ff247819 */ /* 0x010fc60000011615 */
[----:B------:R-:W-:Y:S01]  /*1ca0*/  IMAD.WIDE.U32 R10, R17, R4, R64 ;  /* 0x00000004110a7225 */ /* 0x000fe200078e0040 */
[----:B---3--:R-:W-:Y:S02]  /*1cb0*/  @P0 SHF.R.U32.HI R13, RZ, R9, R0 ;  /* 0x00000009ff0d0219 */ /* 0x008fe40000011600 */
[----:B------:R-:W-:Y:S01]  /*1cc0*/  ISETP.NE.U32.AND P0, PT, RZ, UR6, PT ;  /* 0x00000006ff007c0c */ /* 0x000fe2000bf05070 */
[----:B------:R-:W-:Y:S01]  /*1cd0*/  IMAD R9, R34, R5, R8 ;  /* 0x0000000522097224 */ /* 0x000fe200078e0208 */
[----:B------:R-:W-:Y:S02]  /*1ce0*/  SHF.R.S32.HI R12, RZ, 0x1f, R13 ;  /* 0x0000001fff0c7819 */ /* 0x000fe4000001140d */
[----:B------:R-:W-:Y:S01]  /*1cf0*/  ISETP.NE.AND.EX P0, PT, RZ, UR7, PT, P0 ;  /* 0x00000007ff007c0c */ /* 0x000fe2000bf05300 */
[----:B------:R-:W-:Y:S01]  /*1d00*/  IMAD.IADD R7, R7, 0x1, R9 ;  /* 0x0000000107077824 */ /* 0x000fe200078e0209 */
[----:B------:R-:W-:Y:S01]  /*1d10*/  ISETP.NE.AND P6, PT, R36, 0x1, PT ;  /* 0x000000012400780c */ /* 0x000fe20003fc5270 */
[----:B------:R-:W-:-:S02]  /*1d20*/  IMAD R8, R12, UR4, RZ ;  /* 0x000000040c087c24 */ /* 0x000fc4000f8e02ff */
[----:B------:R-:W-:-:S04]  /*1d30*/  IMAD.WIDE.U32 R6, R13, UR4, R6 ;  /* 0x000000040d067c25 */ /* 0x000fc8000f8e0006 */
[----:B------:R-:W-:Y:S01]  /*1d40*/  IMAD R9, R13, UR5, R8 ;  /* 0x000000050d097c24 */ /* 0x000fe2000f8e0208 */
[----:B------:R-:W-:-:S03]  /*1d50*/  ULDC.64 UR4, c[0x0][0x300] ;  /* 0x0000c00000047ab9 */ /* 0x000fc60000000a00 */
[----:B------:R-:W-:Y:S02]  /*1d60*/  IMAD.IADD R7, R7, 0x1, R9 ;  /* 0x0000000107077824 */ /* 0x000fe400078e0209 */
[----:B------:R-:W1:Y:S01]  /*1d70*/  LDC.64 R8, c[0x0][0x3d8] ;  /* 0x0000f600ff087b82 */ /* 0x000e620000000a00 */
[----:B------:R-:W-:Y:S01]  /*1d80*/  SHF.R.S32.HI R61, RZ, 0x1f, R60 ;  /* 0x0000001fff3d7819 */ /* 0x000fe2000001143c */
[C---:B------:R-:W-:Y:S01]  /*1d90*/  IMAD.SHL.U32 R79, R4.reuse, 0x80, RZ ;  /* 0x00000080044f7824 */ /* 0x040fe200078e00ff */
[----:B------:R-:W-:Y:S02]  /*1da0*/  SHF.L.U64.HI R80, R4, 0x7, R5 ;  /* 0x0000000704507819 */ /* 0x000fe40000010205 */
[----:B--2---:R-:W-:Y:S02]  /*1db0*/  SEL R59, R3, RZ, !P0 ;  /* 0x000000ff033b7207 */ /* 0x004fe40004000000 */
[----:B------:R-:W-:-:S03]  /*1dc0*/  SHF.R.S32.HI R0, RZ, 0x1f, R3 ;  /* 0x0000001fff007819 */ /* 0x000fc60000011403 */
[----:B------:R-:W-:Y:S01]  /*1dd0*/  IMAD.WIDE.U32 R62, R59, UR4, R6 ;  /* 0x000000043b3e7c25 */ /* 0x000fe2000f8e0006 */
[----:B------:R-:W-:Y:S01]  /*1de0*/  SEL R15, R0, RZ, !P0 ;  /* 0x000000ff000f7207 */ /* 0x000fe20004000000 */
[----:B------:R-:W0:Y:S01]  /*1df0*/  LDC.64 R6, c[0x0][0x3e8] ;  /* 0x0000fa00ff067b82 */ /* 0x000e220000000a00 */
[----:B------:R-:W-:-:S03]  /*1e00*/  IADD3 R82, P0, R62, R10, RZ ;  /* 0x0000000a3e527210 */ /* 0x000fc60007f1e0ff */
[----:B------:R-:W-:-:S04]  /*1e10*/  IMAD R0, R15, UR4, RZ ;  /* 0x000000040f007c24 */ /* 0x000fc8000f8e02ff */
[----:B------:R-:W-:Y:S01]  /*1e20*/  IMAD R83, R59, UR5, R0 ;  /* 0x000000053b537c24 */ /* 0x000fe2000f8e0200 */
[----:B------:R-:W-:Y:S05]  /*1e30*/  @!P6 WARPSYNC.ALL ;  /* 0x000000000000e948 */ /* 0x000fea0003800000 */
[----:B------:R-:W-:Y:S01]  /*1e40*/  ULDC.64 UR4, c[0x0][0x320] ;  /* 0x0000c80000047ab9 */ /* 0x000fe20000000a00 */
[----:B------:R-:W-:Y:S02]  /*1e50*/  IMAD R0, R84, R4, RZ ;  /* 0x0000000454007224 */ /* 0x000fe400078e02ff */
[----:B------:R-:W-:Y:S02]  /*1e60*/  IMAD R12, R12, UR4, RZ ;  /* 0x000000040c0c7c24 */ /* 0x000fe4000f8e02ff */
[----:B------:R-:W-:-:S02]  /*1e70*/  IMAD R0, R17, R5, R0 ;  /* 0x0000000511007224 */ /* 0x000fc400078e0200 */
[C---:B------:R-:W-:Y:S02]  /*1e80*/  IMAD R3, R13.reuse, UR5, R12 ;  /* 0x000000050d037c24 */ /* 0x040fe4000f8e020c */
[----:B------:R-:W-:Y:S01]  /*1e90*/  IMAD.WIDE.U32 R12, R13, UR4, R64 ;  /* 0x000000040d0c7c25 */ /* 0x000fe2000f8e0040 */
[----:B------:R-:W-:-:S03]  /*1ea0*/  ULDC.64 UR4, c[0x0][0x328] ;  /* 0x0000ca0000047ab9 */ /* 0x000fc60000000a00 */
[----:B------:R-:W-:Y:S02]  /*1eb0*/  IMAD.IADD R13, R13, 0x1, R3 ;  /* 0x000000010d0d7824 */ /* 0x000fe400078e0203 */
[----:B------:R-:W-:Y:S02]  /*1ec0*/  IMAD R3, R15, UR4, RZ ;  /* 0x000000040f037c24 */ /* 0x000fe4000f8e02ff */
[----:B0-----:R-:W-:Y:S02]  /*1ed0*/  IMAD R14, R84, R6, RZ ;  /* 0x00000006540e7224 */ /* 0x001fe400078e02ff */
[----:B------:R-:W-:Y:S02]  /*1ee0*/  IMAD.IADD R83, R63, 0x1, R83 ;  /* 0x000000013f537824 */ /* 0x000fe400078e0253 */
[C---:B------:R-:W-:Y:S02]  /*1ef0*/  IMAD R39, R59.reuse, UR5, R3 ;  /* 0x000000053b277c24 */ /* 0x040fe4000f8e0203 */
[----:B------:R-:W-:Y:S01]  /*1f00*/  IMAD.WIDE.U32 R58, R59, UR4, R12 ;  /* 0x000000043b3a7c25 */ /* 0x000fe2000f8e000c */
[----:B------:R-:W-:Y:S01]  /*1f10*/  IADD3.X R81, R83, R11, R0, P0, !PT ;  /* 0x0000000b53517210 */ /* 0x000fe200007fe400 */
[----:B------:R-:W-:-:S02]  /*1f20*/  ULDC UR4, c[0x0][0x2e4] ;  /* 0x0000b90000047ab9 */ /* 0x000fc40000000800 */
[C---:B------:R-:W-:Y:S02]  /*1f30*/  IMAD R33, R17.reuse, R7, R14 ;  /* 0x0000000711217224 */ /* 0x040fe400078e020e */
[----:B------:R-:W-:-:S04]  /*1f40*/  IMAD.WIDE.U32 R12, R17, R6, R60 ;  /* 0x00000006110c7225 */ /* 0x000fc800078e003c */
[----:B------:R-:W-:-:S04]  /*1f50*/  IMAD.WIDE.U32 R20, R17, R6, R64 ;  /* 0x0000000611147225 */ /* 0x000fc800078e0040 */
[-C--:B-1----:R-:W-:Y:S02]  /*1f60*/  IMAD R0, R84, R8.reuse, RZ ;  /* 0x0000000854007224 */ /* 0x082fe400078e02ff */
[----:B------:R-:W-:Y:S02]  /*1f70*/  IMAD.IADD R13, R13, 0x1, R33 ;  /* 0x000000010d0d7824 */ /* 0x000fe400078e0221 */
[----:B------:R-:W-:Y:S01]  /*1f80*/  IMAD.IADD R33, R33, 0x1, R21 ;  /* 0x0000000121217824 */ /* 0x000fe200078e0215 */
[----:B-----5:R-:W-:Y:S01]  /*1f90*/  SHF.R.S32.HI R21, RZ, 0x1f, R23 ;  /* 0x0000001fff157819 */ /* 0x020fe20000011417 */
[C---:B------:R-:W-:Y:S02]  /*1fa0*/  IMAD R31, R17.reuse, R9, R0 ;  /* 0x00000009111f7224 */ /* 0x040fe400078e0200 */
[----:B------:R-:W-:-:S04]  /*1fb0*/  IMAD.WIDE.U32 R14, R17, R8, R64 ;  /* 0x00000008110e7225 */ /* 0x000fc800078e0040 */
[----:B------:R-:W-:Y:S02]  /*1fc0*/  IMAD.MOV.U32 R32, RZ, RZ, R20 ;  /* 0x000000ffff207224 */ /* 0x000fe400078e0014 */
[----:B------:R-:W-:Y:S02]  /*1fd0*/  IMAD R20, R21, R8, RZ ;  /* 0x0000000815147224 */ /* 0x000fe400078e02ff */
[----:B------:R-:W-:Y:S02]  /*1fe0*/  IMAD.IADD R15, R31, 0x1, R15 ;  /* 0x000000011f0f7824 */ /* 0x000fe400078e020f */
[----:B------:R-:W-:Y:S02]  /*1ff0*/  IMAD R35, R23, R9, R20 ;  /* 0x0000000917237224 */ /* 0x000fe400078e0214 */
[----:B------:R-:W-:Y:S02]  /*2000*/  IMAD R4, R21, R6, RZ ;  /* 0x0000000615047224 */ /* 0x000fe400078e02ff */
[----:B------:R-:W-:-:S04]  /*2010*/  IMAD.WIDE.U32 R20, R23, R8, R14 ;  /* 0x0000000817147225 */ /* 0x000fc800078e000e */
[----:B------:R-:W-:-:S04]  /*2020*/  IMAD.WIDE.U32 R14, R23, R6, R12 ;  /* 0x00000006170e7225 */ /* 0x000fc800078e000c */
[----:B------:R-:W-:Y:S02]  /*2030*/  IMAD.WIDE.U32 R12, R23, R6, R32 ;  /* 0x00000006170c7225 */ /* 0x000fe400078e0020 */
[----:B------:R-:W2:Y:S02]  /*2040*/  LDL R32, [R1+0x2c] ;  /* 0x00002c0001207983 */ /* 0x000ea40000100800 */
[----:B------:R-:W-:Y:S02]  /*2050*/  VIADD R73, R36, 0x8 ;  /* 0x0000000824497836 */ /* 0x000fe40000000000 */
[----:B------:R-:W0:Y:S01]  /*2060*/  S2R R36, SR_TID.X ;  /* 0x0000000000247919 */ /* 0x000e220000002100 */
[----:B------:R-:W-:Y:S01]  /*2070*/  ISETP.GE.AND P0, PT, R64, R69, PT ;  /* 0x000000454000720c */ /* 0x000fe20003f06270 */
[----:B------:R-:W-:-:S03]  /*2080*/  VIADD R38, R17, 0x60 ;  /* 0x0000006011267836 */ /* 0x000fc60000000000 */
[----:B------:R-:W-:Y:S01]  /*2090*/  SEL R3, R69, RZ, P0 ;  /* 0x000000ff45037207 */ /* 0x000fe20000000000 */
[----:B------:R-:W-:Y:S02]  /*20a0*/  IMAD.SHL.U32 R71, R38, 0x40, RZ ;  /* 0x0000004026477824 */ /* 0x000fe400078e00ff */
[----:B------:R-:W-:Y:S02]  /*20b0*/  IMAD.SHL.U32 R74, R40, 0x40, RZ ;  /* 0x00000040284a7824 */ /* 0x000fe400078e00ff */
[----:B------:R-:W-:-:S03]  /*20c0*/  IMAD.IADD R3, R64, 0x1, R3 ;  /* 0x0000000140037824 */ /* 0x000fc600078e0203 */
[----:B------:R-:W-:Y:S02]  /*20d0*/  LOP3.LUT R74, R74, 0x1c0, RZ, 0xc0, !PT ;  /* 0x000001c04a4a7812 */ /* 0x000fe400078ec0ff */
[----:B------:R-:W-:Y:S02]  /*20e0*/  SHF.R.S32.HI R0, RZ, 0x1f, R3 ;  /* 0x0000001fff007819 */ /* 0x000fe40000011403 */
[----:B------:R-:W-:Y:S02]  /*20f0*/  SHF.R.U32.HI R72, RZ, 0x3, R74 ;  /* 0x00000003ff487819 */ /* 0x000fe4000001164a */
[----:B------:R-:W-:Y:S02]  /*2100*/  LEA.HI R0, R0, R3, RZ, 0x3 ;  /* 0x0000000300007211 */ /* 0x000fe400078f18ff */
[----:B------:R-:W-:Y:S01]  /*2110*/  LOP3.LUT R3, R74, 0x18, R64, 0xf8, !PT ;  /* 0x000000184a037812 */ /* 0x000fe200078ef840 */
[----:B0-----:R-:W-:-:S05]  /*2120*/  VIADD R38, R36, 0xffffff80 ;  /* 0xffffff8024267836 */ /* 0x001fca0000000000 */
[----:B------:R-:W-:Y:S02]  /*2130*/  SHF.R.S32.HI R36, RZ, 0x1f, R38 ;  /* 0x0000001fff247819 */ /* 0x000fe40000011426 */
[----:B------:R-:W-:Y:S02]  /*2140*/  LOP3.LUT P1, RZ, R40, 0x4, RZ, 0xc0, !PT ;  /* 0x0000000428ff7812 */ /* 0x000fe4000782c0ff */
[----:B------:R-:W-:Y:S02]  /*2150*/  LEA.HI R36, R36, R38, RZ, 0x5 ;  /* 0x0000002624247211 */ /* 0x000fe400078f28ff */
[----:B------:R-:W-:Y:S02]  /*2160*/  LOP3.LUT R3, R3, R72, RZ, 0x3c, !PT ;  /* 0x0000004803037212 */ /* 0x000fe400078e3cff */
[----:B------:R-:W-:Y:S01]  /*2170*/  SHF.R.S32.HI R36, RZ, 0x5, R36 ;  /* 0x00000005ff247819 */ /* 0x000fe20000011424 */
[----:B------:R-:W-:Y:S01]  /*2180*/  IMAD.WIDE.U32 R10, R17, R8, R60 ;  /* 0x00000008110a7225 */ /* 0x000fe200078e003c */
[----:B------:R-:W-:-:S02]  /*2190*/  LOP3.LUT R71, R71, 0x1c0, RZ, 0xc0, !PT ;  /* 0x000001c047477812 */ /* 0x000fc400078ec0ff */
[----:B------:R-:W-:Y:S01]  /*21a0*/  LOP3.LUT R22, R22, 0xfffffffb, RZ, 0xc0, !PT ;  /* 0xfffffffb16167812 */ /* 0x000fe200078ec0ff */
[----:B------:R-:W-:Y:S01]  /*21b0*/  IMAD R67, R36, 0x200, R3 ;  /* 0x0000020024437824 */ /* 0x000fe200078e0203 */
[--C-:B------:R-:W-:Y:S01]  /*21c0*/  LOP3.LUT R3, R74, 0x38, R0.reuse, 0xf8, !PT ;  /* 0x000000384a037812 */ /* 0x100fe200078ef800 */
[----:B------:R-:W-:Y:S01]  /*21d0*/  IMAD.IADD R11, R11, 0x1, R31 ;  /* 0x000000010b0b7824 */ /* 0x000fe200078e021f */
[----:B------:R-:W-:Y:S02]  /*21e0*/  SHF.R.U32.HI R68, RZ, 0x3, R71 ;  /* 0x00000003ff447819 */ /* 0x000fe40000011647 */
[----:B------:R-:W-:Y:S01]  /*21f0*/  LOP3.LUT R5, R71, 0x38, R0, 0xf8, !PT ;  /* 0x0000003847057812 */ /* 0x000fe200078ef800 */
[----:B------:R-:W-:Y:S01]  /*2200*/  IMAD.WIDE.U32 R56, R23, R8, R10 ;  /* 0x0000000817387225 */ /* 0x000fe200078e000a */
[----:B------:R-:W-:Y:S02]  /*2210*/  @P1 LOP3.LUT R22, R22, 0x4, RZ, 0xfc, !PT ;  /* 0x0000000416161812 */ /* 0x000fe400078efcff */
[----:B------:R-:W-:-:S02]  /*2220*/  SHF.R.S32.HI R66, RZ, 0x3, R0 ;  /* 0x00000003ff427819 */ /* 0x000fc40000011400 */
[----:B------:R-:W-:Y:S02]  /*2230*/  LOP3.LUT R31, R0, 0xfffffff8, RZ, 0xc0, !PT ;  /* 0xfffffff8001f7812 */ /* 0x000fe400078ec0ff */
[----:B------:R-:W-:Y:S01]  /*2240*/  LOP3.LUT R3, R3, R72, RZ, 0x3c, !PT ;  /* 0x0000004803037212 */ /* 0x000fe200078e3cff */
[----:B------:R-:W-:Y:S01]  /*2250*/  VIADD R70, R64, 0x20 ;  /* 0x0000002040467836 */ /* 0x000fe20000000000 */
[----:B------:R-:W-:Y:S02]  /*2260*/  IADD3 R10, P1, R17, R34, RZ ;  /* 0x00000022110a7210 */ /* 0x000fe40007f3e0ff */
[----:B------:R-:W-:Y:S01]  /*2270*/  LOP3.LUT R0, R5, R68, RZ, 0x3c, !PT ;  /* 0x0000004405007212 */ /* 0x000fe200078e3cff */
[----:B------:R-:W-:Y:S01]  /*2280*/  IMAD R37, R23, R7, R4 ;  /* 0x0000000717257224 */ /* 0x000fe200078e0204 */
[----:B------:R-:W-:Y:S01]  /*2290*/  SHF.L.U64.HI R78, R8, 0x7, R9 ;  /* 0x00000007084e7819 */ /* 0x000fe20000010209 */
[----:B------:R-:W-:Y:S01]  /*22a0*/  IMAD R4, R36, 0x200, R3 ;  /* 0x0000020024047824 */ /* 0x000fe200078e0203 */
[----:B------:R-:W-:Y:S01]  /*22b0*/  SHF.L.U64.HI R76, R6, 0x7, R7 ;  /* 0x00000007064c7819 */ /* 0x000fe20000010207 */
[----:B------:R-:W-:Y:S01]  /*22c0*/  IMAD.SHL.U32 R77, R8, 0x80, RZ ;  /* 0x00000080084d7824 */ /* 0x000fe200078e00ff */
[----:B------:R-:W-:Y:S01]  /*22d0*/  ISETP.GE.AND P2, PT, R70, UR4, PT ;  /* 0x0000000446007c0c */ /* 0x000fe2000bf46270 */
[----:B------:R-:W-:Y:S01]  /*22e0*/  IMAD.SHL.U32 R75, R6, 0x80, RZ ;  /* 0x00000080064b7824 */ /* 0x000fe200078e00ff */
[----:B------:R-:W-:Y:S01]  /*22f0*/  SHF.R.S32.HI R5, RZ, 0x1f, R31 ;  /* 0x0000001fff057819 */ /* 0x000fe2000001141f */
[----:B------:R-:W-:Y:S01]  /*2300*/  IMAD.X R11, R84, 0x1, R41, P1 ;  /* 0x00000001540b7824 */ /* 0x000fe200008e0629 */
[----:B------:R-:W-:Y:S01]  /*2310*/  @!P6 BAR.SYNC.DEFER_BLOCKING 0x9, 0x100 ;  /* 0x024400000000eb1d */ /* 0x000fe20000010000 */
[----:B------:R-:W-:Y:S01]  /*2320*/  IMAD.SHL.U32 R69, R69, 0x2, RZ ;  /* 0x0000000245457824 */ /* 0x000fe200078e00ff */
[----:B------:R-:W-:Y:S01]  /*2330*/  ISETP.GE.AND P1, PT, R64, UR4, PT ;  /* 0x0000000440007c0c */ /* 0x000fe2000bf26270 */
[----:B------:R-:W-:-:S02]  /*2340*/  IMAD.IADD R9, R57, 0x1, R35 ;  /* 0x0000000139097824 */ /* 0x000fc400078e0223 */
[----:B------:R-:W-:Y:S02]  /*2350*/  IMAD.IADD R8, R35, 0x1, R21 ;  /* 0x0000000123087824 */ /* 0x000fe400078e0215 */
[----:B------:R-:W-:Y:S02]  /*2360*/  IMAD.IADD R7, R15, 0x1, R37 ;  /* 0x000000010f077824 */ /* 0x000fe400078e0225 */
[----:B------:R-:W-:Y:S02]  /*2370*/  IMAD.IADD R6, R37, 0x1, R13 ;  /* 0x0000000125067824 */ /* 0x000fe400078e020d */
[----:B--2---:R-:W-:Y:S02]  /*2380*/  IMAD.IADD R3, R32, 0x1, R0 ;  /* 0x0000000120037824 */ /* 0x004fe400078e0200 */
[----:B------:R-:W-:-:S07]  /*2390*/  IMAD.IADD R0, R59, 0x1, R39 ;  /* 0x000000013b007824 */ /* 0x000fce00078e0227 */
.L_x_1163:
[----:B------:R-:W2:Y:S01]  /*23a0*/  LDL R36, [R1+0x28] ;  /* 0x0000280001247983 */ /* 0x000ea20000100800 */
[----:B0-----:R-:W0:Y:S01]  /*23b0*/  LDC.64 R92, c[0x0][0x2f0] ;  /* 0x0000bc00ff5c7b82 */ /* 0x001e220000000a00 */
[----:B------:R-:W-:Y:S01]  /*23c0*/  VIADD R37, R25, 0xffffffff ;  /* 0xffffffff19257836 */ /* 0x000fe20000000000 */
[----:B------:R-:W-:Y:S01]  /*23d0*/  LOP3.LUT R22, R22, 0xfffffffd, RZ, 0xc0, !PT ;  /* 0xfffffffd16167812 */ /* 0x000fe200078ec0ff */
[----:B------:R-:W-:Y:S01]  /*23e0*/  IMAD R89, R18, 0x2000, R67 ;  /* 0x0000200012597824 */ /* 0x000fe200078e0243 */
[----:B------:R-:W-:Y:S05]  /*23f0*/  YIELD ;  /* 0x0000000000007946 */ /* 0x000fea0003800000 */
[----:B------:R-:W-:Y:S01]  /*2400*/  SHF.R.S32.HI R85, RZ, 0x1f, R37 ;  /* 0x0000001fff557819 */ /* 0x000fe20000011425 */
[----:B------:R-:W1:Y:S01]  /*2410*/  LDC.64 R86, c[0x0][0x2d8] ;  /* 0x0000b600ff567b82 */ /* 0x000e620000000a00 */
[-C--:B------:R-:W-:Y:S01]  /*2420*/  IMAD R32, R80, R37.reuse, RZ ;  /* 0x0000002550207224 */ /* 0x080fe200078e02ff */
[----:B------:R-:W-:Y:S01]  /*2430*/  BSSY B0, `(.L_x_1114) ;  /* 0x00002f5000007945 */ /* 0x000fe20003800000 */
[----:B------:R-:W-:-:S04]  /*2440*/  IMAD.WIDE.U32 R90, R79, R37, RZ ;  /* 0x000000254f5a7225 */ /* 0x000fc800078e00ff */
[----:B------:R-:W-:Y:S01]  /*2450*/  IMAD R25, R85, R79, R32 ;  /* 0x0000004f55197224 */ /* 0x000fe200078e0220 */
[----:B------:R-:W3:Y:S01]  /*2460*/  LDC R94, c[0x0][0x3d4] ;  /* 0x0000f500ff5e7b82 */ /* 0x000ee20000000800 */
[----:B------:R-:W-:Y:S02]  /*2470*/  IADD3 R34, P3, R82, R90, RZ ;  /* 0x0000005a52227210 */ /* 0x000fe40007f7e0ff */
[----:B------:R-:W-:Y:S02]  /*2480*/  IMAD.IADD R91, R91, 0x1, R25 ;  /* 0x000000015b5b7824 */ /* 0x000fe400078e0219 */
[----:B0-----:R-:W-:Y:S02]  /*2490*/  IMAD R35, R93, 0x60, RZ ;  /* 0x000000605d237824 */ /* 0x001fe400078e02ff */
[----:B------:R-:W-:-:S03]  /*24a0*/  IMAD.WIDE.U32 R32, R92, 0x60, R90 ;  /* 0x000000605c207825 */ /* 0x000fc600078e005a */
[----:B------:R-:W-:-:S04]  /*24b0*/  IADD3 R25, P4, R82, R32, RZ ;  /* 0x0000002052197210 */ /* 0x000fc80007f9e0ff */
[----:B------:R-:W-:Y:S01]  /*24c0*/  IADD3.X R32, R81, R33, R35, P4, !PT ;  /* 0x0000002151207210 */ /* 0x000fe200027fe423 */
[----:B------:R-:W-:Y:S01]  /*24d0*/  IMAD.X R33, R91, 0x1, R81, P3 ;  /* 0x000000015b217824 */ /* 0x000fe200018e0651 */
[CC--:B-1----:R-:W-:Y:S02]  /*24e0*/  LEA R42, P3, R34.reuse, R86.reuse, 0x1 ;  /* 0x00000056222a7211 */ /* 0x0c2fe400078608ff */
[----:B------:R-:W-:Y:S02]  /*24f0*/  LEA R40, P4, R25, R86, 0x1 ;  /* 0x0000005619287211 */ /* 0x000fe400078808ff */
[-C--:B------:R-:W-:Y:S01]  /*2500*/  LEA.HI.X R43, R34, R87.reuse, R33, 0x1, P3 ;  /* 0x00000057222b7211 */ /* 0x080fe200018f0c21 */
[----:B------:R-:W-:Y:S01]  /*2510*/  VIADD R33, R89, 0x20 ;  /* 0x0000002059217836 */ /* 0x000fe20000000000 */
[----:B---3--:R-:W-:Y:S02]  /*2520*/  ISETP.GE.AND P3, PT, R94, 0x1, PT ;  /* 0x000000015e00780c */ /* 0x008fe40003f66270 */
[----:B------:R-:W-:Y:S01]  /*2530*/  LEA.HI.X R41, R25, R87, R32, 0x1, P4 ;  /* 0x0000005719297211 */ /* 0x000fe200020f0c20 */
[----:B------:R-:W-:Y:S01]  /*2540*/  IMAD.MOV.U32 R25, RZ, RZ, R37 ;  /* 0x000000ffff197224 */ /* 0x000fe200078e0025 */
[----:B------:R-:W-:-:S13]  /*2550*/  ISETP.GT.AND P4, PT, R37, R26, PT ;  /* 0x0000001a2500720c */ /* 0x000fda0003f84270 */
[----:B------:R-:W-:Y:S02]  /*2560*/  @P4 LOP3.LUT R22, R22, 0x2, RZ, 0xfc, !PT ;  /* 0x0000000216164812 */ /* 0x000fe400078efcff */
[----:B--2---:R-:W-:-:S13]  /*2570*/  LOP3.LUT P5, RZ, R36, 0x4, RZ, 0xc0, !PT ;  /* 0x0000000424ff7812 */ /* 0x004fda00078ac0ff */
[C---:B------:R-:W-:Y:S02]  /*2580*/  @P5 VIADD R33, R89.reuse, 0xffffffe0 ;  /* 0xffffffe059215836 */ /* 0x040fe40000000000 */
[--C-:B------:R-:W-:Y:S02]  /*2590*/  IMAD R89, R89, 0x2, R24.reuse ;  /* 0x0000000259597824 */ /* 0x100fe400078e0218 */
[----:B------:R-:W-:Y:S01]  /*25a0*/  IMAD R88, R33, 0x2, R24 ;  /* 0x0000000221587824 */ /* 0x000fe200078e0218 */
[----:B------:R-:W-:Y:S06]  /*25b0*/  @!P3 BRA `(.L_x_1115) ;  /* 0x0000002c0000b947 */ /* 0x000fec0003800000 */
[----:B------:R-:W-:Y:S01]  /*25c0*/  ULDC.U8 UR4, c[0x0][0x3f0] ;  /* 0x0000fc0000047ab9 */ /* 0x000fe20000000000 */
[-C--:B------:R-:W-:Y:S01]  /*25d0*/  IMAD R32, R78, R37.reuse, RZ ;  /* 0x000000254e207224 */ /* 0x080fe200078e02ff */
[----:B------:R-:W-:Y:S01]  /*25e0*/  ISETP.NE.AND P3, PT, RZ, UR4, PT ;  /* 0x00000004ff007c0c */ /* 0x000fe2000bf65270 */
[----:B------:R-:W-:Y:S02]  /*25f0*/  IMAD R34, R76, R37, RZ ;  /* 0x000000254c227224 */ /* 0x000fe400078e02ff */
[----:B------:R-:W-:Y:S02]  /*2600*/  IMAD R95, R85, R77, R32 ;  /* 0x0000004d555f7224 */ /* 0x000fe400078e0220 */
[----:B------:R-:W-:Y:S02]  /*2610*/  IMAD R96, R25, -0x80, R30 ;  /* 0xffffff8019607824 */ /* 0x000fe400078e021e */
[----:B------:R-:W-:Y:S02]  /*2620*/  IMAD R85, R85, R75, R34 ;  /* 0x0000004b55557224 */ /* 0x000fe400078e0222 */
[----:B------:R-:W-:Y:S01]  /*2630*/  IMAD.WIDE.U32 R50, R77, R37, RZ ;  /* 0x000000254d327225 */ /* 0x000fe200078e00ff */
[----:B------:R-:W-:-:S03]  /*2640*/  VIMNMX R96, R96, 0x80, PT ;  /* 0x0000008060607848 */ /* 0x000fc60003fe0100 */
        /* <DEDUP_REMOVED lines=10> */
[----:B------:R-:W-:-:S02]  /*26f0*/  CS2R R44, SRZ ;  /* 0x00000000002c7805 */ /* 0x000fc4000001ff00 */
        /* <DEDUP_REMOVED lines=25> */
.L_x_1118:
[----:B------:R-:W-:Y:S05]  /*2890*/  BSYNC B1 ;  /* 0x0000000000017941 */ /* 0x000fea0003800000 */
.L_x_1117:
        /* <DEDUP_REMOVED lines=35> */
.L_x_1120:
[----:B------:R-:W-:Y:S05]  /*2ad0*/  BSYNC B1 ;  /* 0x0000000000017941 */ /* 0x000fea0003800000 */
.L_x_1119:
[----:B0-----:R-:W-:Y:S01]  /*2ae0*/  IMAD.MOV.U32 R32, RZ, RZ, R86 ;  /* 0x000000ffff207224 */ /* 0x001fe200078e0056 */
[----:B------:R-:W-:Y:S01]  /*2af0*/  UISETP.NE.AND UP0, UPT, UR37, 0x3, UPT ;  /* 0x000000032500788c */ /* 0x000fe2000bf05270 */
[----:B------:R-:W-:Y:S01]  /*2b00*/  IMAD.MOV.U32 R33, RZ, RZ, R87 ;  /* 0x000000ffff217224 */ /* 0x000fe200078e0057 */
[----:B------:R-:W-:Y:S01]  /*2b10*/  PRMT R102, R92, 0x7610, R102 ;  /* 0x000076105c667816 */ /* 0x000fe20000000066 */
[----:B------:R-:W-:Y:S01]  /*2b20*/  IMAD.MOV.U32 R34, RZ, RZ, R90 ;  /* 0x000000ffff227224 */ /* 0x000fe200078e005a */
[----:B------:R-:W-:Y:S01]  /*2b30*/  PRMT R51, R51, 0x5410, R32 ;  /* 0x0000541033337816 */ /* 0x000fe20000000020 */
[----:B------:R-:W-:Y:S01]  /*2b40*/  IMAD.MOV.U32 R32, RZ, RZ, R54 ;  /* 0x000000ffff207224 */ /* 0x000fe200078e0036 */
[----:B------:R-:W-:Y:S01]  /*2b50*/  PRMT R104, R33, 0x7610, R104 ;  /* 0x0000761021687816 */ /* 0x000fe20000000068 */
[----:B------:R-:W-:Y:S01]  /*2b60*/  IMAD.MOV.U32 R33, RZ, RZ, R55 ;  /* 0x000000ffff217224 */ /* 0x000fe200078e0037 */
[----:B------:R-:W-:Y:S01]  /*2b70*/  PLOP3.LUT P3, PT, PT, PT, UP0, 0x80, 0x0 ;  /* 0x000000000000781c */ /* 0x000fe20003f6f008 */
        /* <DEDUP_REMOVED lines=9> */
[----:B------:R-:W-:-:S02]  /*2c10*/  PRMT R101, R93, 0x7610, R101 ;  /* 0x000076105d657816 */ /* 0x000fc40000000065 */
        /* <DEDUP_REMOVED lines=8> */
[----:B------:R-:W-:Y:S02]  /*2ca0*/  PRMT R50, R32, 0x7610, R50 ;  /* 0x0000761020327816 */ /* 0x000fe40000000032 */
[----:B------:R-:W-:-:S02]  /*2cb0*/  PRMT R51, R33, 0x7610, R51 ;  /* 0x0000761021337816 */ /* 0x000fc40000000033 */
[----:B------:R-:W-:Y:S02]  /*2cc0*/  PRMT R95, R34, 0x7610, R95 ;  /* 0x00007610225f7816 */ /* 0x000fe4000000005f */
[----:B------:R-:W-:Y:S01]  /*2cd0*/  PRMT R98, R35, 0x7610, R98 ;  /* 0x0000761023627816 */ /* 0x000fe20000000062 */
[----:B------:R-:W-:Y:S06]  /*2ce0*/  @!P3 BRA `(.L_x_1121) ;  /* 0x000000000004b947 */ /* 0x000fec0003800000 */
[----:B------:R-:W-:Y:S01]  /*2cf0*/  BPT.TRAP 0x1 ;  /* 0x000000040000795c */ /* 0x000fe20000300000 */
.L_x_1121:
[----:B------:R-:W2:Y:S01]  /*2d00*/  LDL R32, [R1+0x10] ;  /* 0x0000100001207983 */ /* 0x000ea20000100800 */
[----:B------:R-:W-:Y:S01]  /*2d10*/  IMAD R85, R18, 0x8, R2 ;  /* 0x0000000812557824 */ /* 0x000fe200078e0202 */
[----:B------:R-:W-:Y:S01]  /*2d20*/  BSSY B1, `(.L_x_1122) ;  /* 0x0000004000017945 */ /* 0x000fe20003800000 */
[----:B--2---:R-:W-:-:S04]  /*2d30*/  SHF.L.U32 R97, R32, 0x1f, RZ ;  /* 0x0000001f20617819 */ /* 0x004fc800000006ff */
[----:B------:R-:W0:Y:S02]  /*2d40*/  SYNCS.PHASECHK.TRANS64.TRYWAIT P6, [R85+URZ+0x16890], R97 ;  /* 0x01689061550075a7 */ /* 0x000e2400080c017f */
[----:B0-----:R-:W-:Y:S05]  /*2d50*/  @!P6 BRA `(.L_x_1123) ;  /* 0x000001940024e947 */ /* 0x001fea0003800000 */
.L_x_1430:
[----:B------:R-:W-:Y:S05]  /*2d60*/  BSYNC B1 ;  /* 0x0000000000017941 */ /* 0x000fea0003800000 */
.L_x_1122:
        /* <DEDUP_REMOVED lines=29> */
[----:B------:R-:W-:Y:S01]  /*2f40*/  FMUL.FTZ R35, R35, R104 ;  /* 0x0000006823237220 */ /* 0x000fe20000410000 */
[----:B------:R-:W-:Y:S01]  /*2f50*/  LOP3.LUT R32, R32, 0xffff0000, RZ, 0xc0, !PT ;  /* 0xffff000020207812 */ /* 0x000fe200078ec0ff */
[C---:B------:R-:W-:Y:S01]  /*2f60*/  FMUL.FTZ R113, R87.reuse, R110 ;  /* 0x0000006e57717220 */ /* 0x040fe20000410000 */
[----:B------:R-:W-:Y:S01]  /*2f70*/  FMUL.FTZ R87, R87, R106 ;  /* 0x0000006a57577220 */ /* 0x000fe20000410000 */
        /* <DEDUP_REMOVED lines=8> */
[----:B------:R-:W-:Y:S01]  /*3000*/  FMUL.FTZ R32, R32, R103 ;  /* 0x0000006720207220 */ /* 0x000fe20000410000 */
        /* <DEDUP_REMOVED lines=12> */
.L_x_1129:
[----:B------:R-:W-:Y:S05]  /*30d0*/  BSYNC B3 ;  /* 0x0000000000037941 */ /* 0x000fea0003800000 */
.L_x_1128:
[----:B--2---:R1:W-:Y:S02]  /*30e0*/  STG.E.128 desc[UR38][R42.64], R32 ;  /* 0x000000202a007986 */ /* 0x0043e4000c101d26 */
.L_x_1127:
[----:B------:R-:W-:Y:S05]  /*30f0*/  BSYNC B2 ;  /* 0x0000000000027941 */ /* 0x000fea0003800000 */
.L_x_1126:
[----:B------:R-:W-:Y:S05]  /*3100*/  @P2 BRA `(.L_x_1125) ;  /* 0x0000000000d42947 */ /* 0x000fea0003800000 */
[----:B-1----:R1:W2:Y:S01]  /*3110*/  LDS.128 R32, [R88+0xe000] ;  /* 0x00e0000058207984 */ /* 0x0022a20000000c00 */
        /* <DEDUP_REMOVED lines=50> */
.L_x_1131:
[----:B------:R-:W-:Y:S05]  /*3440*/  BSYNC B2 ;  /* 0x0000000000027941 */ /* 0x000fea0003800000 */
.L_x_1130:
[----:B--2---:R2:W-:Y:S02]  /*3450*/  STG.E.128 desc[UR38][R42.64+0x40], R32 ;  /* 0x000040202a007986 */ /* 0x0045e4000c101d26 */
.L_x_1125:
[----:B------:R-:W-:Y:S05]  /*3460*/  BSYNC B1 ;  /* 0x0000000000017941 */ /* 0x000fea0003800000 */
.L_x_1124:
        /* <DEDUP_REMOVED lines=31> */
[----:B------:R-:W-:Y:S01]  /*3660*/  LOP3.LUT R98, R98, 0xffff0000, RZ, 0xc0, !PT ;  /* 0xffff000062627812 */ /* 0x000fe200078ec0ff */
[-C--:B------:R-:W-:Y:S01]  /*3670*/  FMUL.FTZ R43, R43, R47.reuse ;  /* 0x0000002f2b2b7220 */ /* 0x080fe20000410000 */
[----:B------:R-:W-:Y:S01]  /*3680*/  LOP3.LUT R93, R93, 0xffff0000, RZ, 0xc0, !PT ;  /* 0xffff00005d5d7812 */ /* 0x000fe200078ec0ff */
[----:B------:R-:W-:Y:S02]  /*3690*/  IMAD.U32 R92, R92, 0x10000, RZ ;  /* 0x000100005c5c7824 */ /* 0x000fe400078e00ff */
[C---:B------:R-:W-:Y:S01]  /*36a0*/  FFMA.FTZ R55, R34.reuse, R46, -R55 ;  /* 0x0000002e22377223 */ /* 0x040fe20000010837 */
[----:B------:R-:W-:Y:S01]  /*36b0*/  FFMA.FTZ R52, R34, R52, R35 ;  /* 0x0000003422347223 */ /* 0x000fe20000010023 */
[----:B------:R-:W-:Y:S01]  /*36c0*/  FFMA.FTZ R87, R42, R47, -R87 ;  /* 0x0000002f2a577223 */ /* 0x000fe20000010857 */
[----:B------:R-:W-:Y:S01]  /*36d0*/  FMUL.FTZ R34, R32, R95 ;  /* 0x0000005f20227220 */ /* 0x000fe20000410000 */
[----:B------:R-:W-:Y:S01]  /*36e0*/  FFMA.FTZ R42, R42, R53, R43 ;  /* 0x000000352a2a7223 */ /* 0x000fe2000001002b */
[C---:B------:R-:W-:Y:S01]  /*36f0*/  FMUL.FTZ R35, R45.reuse, R98 ;  /* 0x000000622d237220 */ /* 0x040fe20000410000 */
[-C--:B------:R-:W-:Y:S01]  /*3700*/  FMUL.FTZ R32, R32, R92.reuse ;  /* 0x0000005c20207220 */ /* 0x080fe20000410000 */
[-C--:B------:R-:W-:Y:S01]  /*3710*/  FMUL.FTZ R45, R45, R93.reuse ;  /* 0x0000005d2d2d7220 */ /* 0x080fe20000410000 */
[C---:B------:R-:W-:Y:S01]  /*3720*/  FFMA.FTZ R34, R33.reuse, R92, -R34 ;  /* 0x0000005c21227223 */ /* 0x040fe20000010822 */
[C---:B------:R-:W-:Y:S01]  /*3730*/  FFMA.FTZ R35, R44.reuse, R93, -R35 ;  /* 0x0000005d2c237223 */ /* 0x040fe20000010823 */
[----:B------:R-:W-:Y:S01]  /*3740*/  FFMA.FTZ R33, R33, R95, R32 ;  /* 0x0000005f21217223 */ /* 0x000fe20000010020 */
[----:B------:R-:W-:Y:S01]  /*3750*/  FFMA.FTZ R44, R44, R98, R45 ;  /* 0x000000622c2c7223 */ /* 0x000fe2000001002d */
[----:B------:R-:W-:-:S02]  /*3760*/  F2FP.BF16.F32.PACK_AB R52, R52, R55 ;  /* 0x000000373434723e */ /* 0x000fc400000010ff */
[----:B------:R-:W-:Y:S02]  /*3770*/  F2FP.BF16.F32.PACK_AB R42, R42, R87 ;  /* 0x000000572a2a723e */ /* 0x000fe400000010ff */
[----:B------:R-:W-:Y:S01]  /*3780*/  F2FP.BF16.F32.PACK_AB R32, R33, R34 ;  /* 0x000000222120723e */ /* 0x000fe200000010ff */
[----:B------:R-:W-:Y:S01]  /*3790*/  IMAD.MOV.U32 R33, RZ, RZ, R52 ;  /* 0x000000ffff217224 */ /* 0x000fe200078e0034 */
[----:B------:R-:W-:Y:S01]  /*37a0*/  F2FP.BF16.F32.PACK_AB R35, R44, R35 ;  /* 0x000000232c23723e */ /* 0x000fe200000010ff */
[----:B------:R-:W-:-:S07]  /*37b0*/  IMAD.MOV.U32 R34, RZ, RZ, R42 ;  /* 0x000000ffff227224 */ /* 0x000fce00078e002a */
.L_x_1136:
[----:B------:R-:W-:Y:S05]  /*37c0*/  BSYNC B2 ;  /* 0x0000000000027941 */ /* 0x000fea0003800000 */
.L_x_1135:
[----:B--2---:R3:W-:Y:S02]  /*37d0*/  STG.E.128 desc[UR38][R40.64], R32 ;  /* 0x0000002028007986 */ /* 0x0047e4000c101d26 */
.L_x_1134:
[----:B------:R-:W-:Y:S05]  /*37e0*/  BSYNC B1 ;  /* 0x0000000000017941 */ /* 0x000fea0003800000 */
.L_x_1133:
        /* <DEDUP_REMOVED lines=52> */
.L_x_1138:
[----:B------:R-:W-:Y:S05]  /*3b30*/  BSYNC B1 ;  /* 0x0000000000017941 */ /* 0x000fea0003800000 */
.L_x_1137:
[----:B--2---:R4:W-:Y:S01]  /*3b40*/  STG.E.128 desc[UR38][R40.64+0x40], R32 ;  /* 0x0000402028007986 */ /* 0x0049e2000c101d26 */
[----:B------:R-:W-:Y:S05]  /*3b50*/  BRA `(.L_x_1132) ;  /* 0x0000001800087947 */ /* 0x000fea0003800000 */
.L_x_1116:
[C---:B------:R-:W-:Y:S02]  /*3b60*/  ISETP.GE.AND P3, PT, R17.reuse, R96, PT ;  /* 0x000000601100720c */ /* 0x040fe40003f66270 */
[----:B------:R-:W-:Y:S02]  /*3b70*/  CS2R R38, SRZ ;  /* 0x0000000000267805 */ /* 0x000fe4000001ff00 */
[----:B------:R-:W-:Y:S01]  /*3b80*/  CS2R R36, SRZ ;  /* 0x0000000000247805 */ /* 0x000fe2000001ff00 */
[----:B------:R-:W-:Y:S01]  /*3b90*/  VIADD R44, R17, 0x60 ;  /* 0x00000060112c7836 */ /* 0x000fe20000000000 */
        /* <DEDUP_REMOVED lines=44> */
.L_x_1140:
[----:B------:R-:W-:Y:S05]  /*3e60*/  BSYNC B1 ;  /* 0x0000000000017941 */ /* 0x000fea0003800000 */
.L_x_1139:
[----:B-----5:R-:W-:Y:S01]  /*3e70*/  IMAD.MOV.U32 R48, RZ, RZ, R42 ;  /* 0x000000ffff307224 */ /* 0x020fe200078e002a */
[----:B------:R-:W-:Y:S01]  /*3e80*/  UISETP.NE.AND UP0, UPT, UR37, 0x3, UPT ;  /* 0x000000032500788c */ /* 0x000fe2000bf05270 */
        /* <DEDUP_REMOVED lines=34> */
.L_x_1141:
[----:B------:R-:W2:Y:S01]  /*40b0*/  LDL R48, [R1+0x10] ;  /* 0x0000100001307983 */ /* 0x000ea20000100800 */
[----:B------:R-:W-:Y:S01]  /*40c0*/  IMAD R85, R18, 0x8, R2 ;  /* 0x0000000812557824 */ /* 0x000fe200078e0202 */
[----:B------:R-:W0:Y:S01]  /*40d0*/  LDC R98, c[0x0][0x2e4] ;  /* 0x0000b900ff627b82 */ /* 0x000e220000000800 */
[----:B------:R-:W-:Y:S01]  /*40e0*/  BSSY B1, `(.L_x_1142) ;  /* 0x0000005000017945 */ /* 0x000fe20003800000 */
[----:B0-----:R-:W-:Y:S01]  /*40f0*/  IMAD.IADD R100, R98, 0x1, -R69 ;  /* 0x0000000162647824 */ /* 0x001fe200078e0a45 */
[----:B--2---:R-:W-:-:S04]  /*4100*/  SHF.L.U32 R97, R48, 0x1f, RZ ;  /* 0x0000001f30617819 */ /* 0x004fc800000006ff */
[----:B------:R-:W0:Y:S02]  /*4110*/  SYNCS.PHASECHK.TRANS64.TRYWAIT P5, [R85+URZ+0x16890], R97 ;  /* 0x01689061550075a7 */ /* 0x000e2400080a017f */
[----:B0-----:R-:W-:Y:S05]  /*4120*/  @!P5 BRA `(.L_x_1143) ;  /* 0x000001800044d947 */ /* 0x001fea0003800000 */
.L_x_1431:
[----:B------:R-:W-:Y:S05]  /*4130*/  BSYNC B1 ;  /* 0x0000000000017941 */ /* 0x000fea0003800000 */
.L_x_1142:
[----:B------:R-:W-:Y:S01]  /*4140*/  ISETP.GE.OR P5, PT, R17, R96, P1 ;  /* 0x000000601100720c */ /* 0x000fe20000fa6670 */
[----:B------:R-:W-:-:S12]  /*4150*/  BSSY B1, `(.L_x_1144) ;  /* 0x0000085000017945 */ /* 0x000fd80003800000 */
[----:B------:R-:W-:Y:S05]  /*4160*/  @P5 BRA `(.L_x_1145) ;  /* 0x00000008000c5947 */ /* 0x000fea0003800000 */
[----:B------:R-:W1:Y:S01]  /*4170*/  S2R R50, SR_TID.X ;  /* 0x0000000000327919 */ /* 0x000e620000002100 */
[-C--:B------:R-:W-:Y:S01]  /*4180*/  IMAD R48, R84, R92.reuse, RZ ;  /* 0x0000005c54307224 */ /* 0x080fe200078e02ff */
[----:B------:R-:W-:Y:S01]  /*4190*/  BSSY B2, `(.L_x_1146) ;  /* 0x0000074000027945 */ /* 0x000fe20003800000 */
[----:B------:R-:W-:-:S04]  /*41a0*/  IMAD.WIDE.U32 R94, R17, R92, R90 ;  /* 0x0000005c115e7225 */ /* 0x000fc800078e005a */
[----:B------:R-:W-:Y:S01]  /*41b0*/  IMAD R49, R17, R93, R48 ;  /* 0x0000005d11317224 */ /* 0x000fe200078e0230 */
[----:B------:R-:W-:Y:S02]  /*41c0*/  SEL R48, R69, R100, !P0 ;  /* 0x0000006445307207 */ /* 0x000fe40004000000 */
[----:B------:R-:W-:Y:S01]  /*41d0*/  IADD3 R99, P5, P6, R62, R94, R31 ;  /* 0x0000005e3e637210 */ /* 0x000fe20007ebe01f */
[----:B------:R-:W-:Y:S01]  /*41e0*/  IMAD.IADD R104, R49, 0x1, R95 ;  /* 0x0000000131687824 */ /* 0x000fe200078e025f */
[----:B------:R-:W-:-:S04]  /*41f0*/  SHF.R.S32.HI R49, RZ, 0x1f, R48 ;  /* 0x0000001fff317819 */ /* 0x000fc80000011430 */
[----:B------:R-:W-:Y:S02]  /*4200*/  LEA.HI R49, R49, R48, RZ, 0x4 ;  /* 0x0000003031317211 */ /* 0x000fe400078f20ff */
[----:B------:R-:W-:Y:S02]  /*4210*/  IADD3.X R102, R83, R104, R5, P5, P6 ;  /* 0x0000006853667210 */ /* 0x000fe40002fec405 */
[----:B------:R-:W-:-:S05]  /*4220*/  LEA.HI.SX32 R49, R49, R66, 0x1c ;  /* 0x0000004231317211 */ /* 0x000fca00078fe2ff */
[----:B------:R-:W-:-:S05]  /*4230*/  IMAD.SHL.U32 R101, R49, 0x8, RZ ;  /* 0x0000000831657824 */ /* 0x000fca00078e00ff */
[----:B------:R-:W-:Y:S01]  /*4240*/  LOP3.LUT R49, R74, 0x38, R101, 0xf8, !PT ;  /* 0x000000384a317812 */ /* 0x000fe200078ef865 */
[----:B-1----:R-:W-:-:S03]  /*4250*/  VIADD R51, R50, 0xffffff80 ;  /* 0xffffff8032337836 */ /* 0x002fc60000000000 */
[----:B------:R-:W-:Y:S02]  /*4260*/  LOP3.LUT R49, R49, R72, RZ, 0x3c, !PT ;  /* 0x0000004831317212 */ /* 0x000fe400078e3cff */
[----:B------:R-:W-:-:S04]  /*4270*/  SHF.R.S32.HI R50, RZ, 0x1f, R51 ;  /* 0x0000001fff327819 */ /* 0x000fc80000011433 */
[----:B------:R-:W-:-:S04]  /*4280*/  LEA.HI R50, R50, R51, RZ, 0x5 ;  /* 0x0000003332327211 */ /* 0x000fc800078f28ff */
[----:B------:R-:W-:-:S05]  /*4290*/  SHF.R.S32.HI R50, RZ, 0x5, R50 ;  /* 0x00000005ff327819 */ /* 0x000fca0000011432 */
        /* <DEDUP_REMOVED lines=8> */
[----:B------:R-:W-:Y:S01]  /*4320*/  SHF.R.U32.HI R118, RZ, 0x10, R37 ;  /* 0x00000010ff767819 */ /* 0x000fe20000011625 */
[----:B--2---:R-:W-:Y:S01]  /*4330*/  IMAD.U32 R119, R53, 0x10000, RZ ;  /* 0x0001000035777824 */ /* 0x004fe200078e00ff */
[----:B------:R-:W-:Y:S01]  /*4340*/  SHF.R.U32.HI R113, RZ, 0x10, R33 ;  /* 0x00000010ff717819 */ /* 0x000fe20000011621 */
[----:B------:R-:W-:Y:S01]  /*4350*/  IMAD.U32 R120, R55, 0x10000, RZ ;  /* 0x0001000037787824 */ /* 0x000fe200078e00ff */
[----:B------:R-:W-:Y:S02]  /*4360*/  PRMT R118, R108, 0x5432, R118 ;  /* 0x000054326c767816 */ /* 0x000fe40000000076 */
[----:B------:R-:W-:Y:S02]  /*4370*/  SHF.R.U32.HI R116, RZ, 0x10, R35 ;  /* 0x00000010ff747819 */ /* 0x000fe40000011623 */
[----:B------:R-:W-:Y:S01]  /*4380*/  SHF.R.U64 R115, R36, 0x10, R37 ;  /* 0x0000001024737819 */ /* 0x000fe20000001225 */
[----:B------:R-:W-:Y:S01]  /*4390*/  IMAD.U32 R124, R118, 0x10000, RZ ;  /* 0x00010000767c7824 */ /* 0x000fe200078e00ff */
[----:B------:R-:W-:Y:S01]  /*43a0*/  PRMT R123, R123, 0x5410, R113 ;  /* 0x000054107b7b7816 */ /* 0x000fe20000000071 */
[----:B------:R-:W-:Y:S01]  /*43b0*/  IMAD.U32 R37, R54, 0x10000, RZ ;  /* 0x0001000036257824 */ /* 0x000fe200078e00ff */
[----:B------:R-:W-:-:S02]  /*43c0*/  SHF.R.U64 R38, R38, 0x10, R39 ;  /* 0x0000001026267819 */ /* 0x000fc40000001227 */
[----:B------:R-:W-:Y:S01]  /*43d0*/  SHF.R.U32.HI R117, RZ, 0x10, R39 ;  /* 0x00000010ff757819 */ /* 0x000fe20000011627 */
[----:B-1----:R-:W-:Y:S01]  /*43e0*/  IMAD.U32 R39, R49, 0x10000, RZ ;  /* 0x0001000031277824 */ /* 0x002fe200078e00ff */
[----:B------:R-:W-:Y:S01]  /*43f0*/  PRMT R113, R105, 0x5432, R116 ;  /* 0x0000543269717816 */ /* 0x000fe20000000074 */
[----:B------:R-:W-:Y:S01]  /*4400*/  IMAD.U32 R116, R123, 0x10000, RZ ;  /* 0x000100007b747824 */ /* 0x000fe200078e00ff */
[----:B------:R-:W-:Y:S01]  /*4410*/  PRMT R115, R122, 0x5410, R115 ;  /* 0x000054107a737816 */ /* 0x000fe20000000073 */
[C---:B------:R-:W-:Y:S01]  /*4420*/  FMUL.FTZ R122, R119.reuse, R124 ;  /* 0x0000007c777a7220 */ /* 0x040fe20000410000 */
[----:B------:R-:W-:Y:S01]  /*4430*/  SHF.R.U64 R114, R34, 0x10, R35 ;  /* 0x0000001022727819 */ /* 0x000fe20000001223 */
[----:B------:R-:W-:Y:S01]  /*4440*/  FMUL.FTZ R126, R119, R116 ;  /* 0x00000074777e7220 */ /* 0x000fe20000410000 */
[----:B------:R-:W-:Y:S01]  /*4450*/  LOP3.LUT R35, R49, 0xffff0000, RZ, 0xc0, !PT ;  /* 0xffff000031237812 */ /* 0x000fe200078ec0ff */
[----:B------:R-:W-:Y:S01]  /*4460*/  IMAD.U32 R49, R51, 0x10000, RZ ;  /* 0x0001000033317824 */ /* 0x000fe200078e00ff */
[----:B------:R-:W-:Y:S01]  /*4470*/  LOP3.LUT R53, R53, 0xffff0000, RZ, 0xc0, !PT ;  /* 0xffff000035357812 */ /* 0x000fe200078ec0ff */
[----:B------:R-:W-:Y:S01]  /*4480*/  IMAD.U32 R34, R50, 0x10000, RZ ;  /* 0x0001000032227824 */ /* 0x000fe200078e00ff */
[----:B------:R-:W-:-:S02]  /*4490*/  LOP3.LUT R36, R51, 0xffff0000, RZ, 0xc0, !PT ;  /* 0xffff000033247812 */ /* 0x000fc400078ec0ff */
[----:B------:R-:W-:Y:S02]  /*44a0*/  LOP3.LUT R118, R118, 0xffff0000, RZ, 0xc0, !PT ;  /* 0xffff000076767812 */ /* 0x000fe400078ec0ff */
[----:B------:R-:W-:Y:S01]  /*44b0*/  LOP3.LUT R51, R55, 0xffff0000, RZ, 0xc0, !PT ;  /* 0xffff000037337812 */ /* 0x000fe200078ec0ff */
[----:B------:R-:W-:Y:S01]  /*44c0*/  FFMA.FTZ R55, R39, R116, -R122 ;  /* 0x0000007427377223 */ /* 0x000fe2000001087a */
[----:B------:R-:W-:Y:S01]  /*44d0*/  PRMT R121, R121, 0x5410, R117 ;  /* 0x0000541079797816 */ /* 0x000fe20000000075 */
[----:B------:R-:W-:Y:S01]  /*44e0*/  FMUL.FTZ R122, R53, R118 ;  /* 0x00000076357a7220 */ /* 0x000fe20000410000 */
[----:B------:R-:W-:Y:S01]  /*44f0*/  LOP3.LUT R116, R123, 0xffff0000, RZ, 0xc0, !PT ;  /* 0xffff00007b747812 */ /* 0x000fe200078ec0ff */
[----:B------:R-:W-:Y:S01]  /*4500*/  FFMA.FTZ R39, R39, R124, R126 ;  /* 0x0000007c27277223 */ /* 0x000fe2000001007e */
[----:B------:R-:W-:Y:S01]  /*4510*/  SHF.R.U64 R112, R32, 0x10, R33 ;  /* 0x0000001020707819 */ /* 0x000fe20000001221 */
[C---:B------:R-:W-:Y:S01]  /*4520*/  IMAD.U32 R119, R121.reuse, 0x10000, RZ ;  /* 0x0001000079777824 */ /* 0x040fe200078e00ff */
[----:B------:R-:W-:Y:S01]  /*4530*/  LOP3.LUT R121, R121, 0xffff0000, RZ, 0xc0, !PT ;  /* 0xffff000079797812 */ /* 0x000fe200078ec0ff */
[----:B------:R-:W-:-:S02]  /*4540*/  IMAD.U32 R117, R113, 0x10000, RZ ;  /* 0x0001000071757824 */ /* 0x000fc400078e00ff */
[-C--:B------:R-:W-:Y:S01]  /*4550*/  FMUL.FTZ R124, R53, R116.reuse ;  /* 0x00000074357c7220 */ /* 0x080fe20000410000 */
[----:B------:R-:W-:Y:S01]  /*4560*/  FFMA.FTZ R116, R35, R116, -R122 ;  /* 0x0000007423747223 */ /* 0x000fe2000001087a */
[C---:B------:R-:W-:Y:S01]  /*4570*/  FMUL.FTZ R122, R120.reuse, R119 ;  /* 0x00000077787a7220 */ /* 0x040fe20000410000 */
[----:B------:R-:W-:Y:S01]  /*4580*/  PRMT R112, R107, 0x5432, R112 ;  /* 0x000054326b707816 */ /* 0x000fe20000000070 */
[-C--:B------:R-:W-:Y:S01]  /*4590*/  FMUL.FTZ R120, R120, R117.reuse ;  /* 0x0000007578787220 */ /* 0x080fe20000410000 */
[----:B------:R-:W-:Y:S01]  /*45a0*/  FFMA.FTZ R118, R35, R118, R124 ;  /* 0x0000007623767223 */ /* 0x000fe2000001007c */
[----:B------:R-:W-:Y:S01]  /*45b0*/  LOP3.LUT R113, R113, 0xffff0000, RZ, 0xc0, !PT ;  /* 0xffff000071717812 */ /* 0x000fe200078ec0ff */
[C---:B------:R-:W-:Y:S01]  /*45c0*/  FFMA.FTZ R35, R49.reuse, R117, -R122 ;  /* 0x0000007531237223 */ /* 0x040fe2000001087a */
[----:B------:R-:W-:Y:S01]  /*45d0*/  FFMA.FTZ R49, R49, R119, R120 ;  /* 0x0000007731317223 */ /* 0x000fe20000010078 */
[----:B------:R-:W-:Y:S02]  /*45e0*/  IMAD.U32 R33, R52, 0x10000, RZ ;  /* 0x0001000034217824 */ /* 0x000fe400078e00ff */
[----:B------:R-:W-:Y:S01]  /*45f0*/  FMUL.FTZ R119, R51, R121 ;  /* 0x0000007933777220 */ /* 0x000fe20000410000 */
[----:B------:R-:W-:Y:S01]  /*4600*/  IMAD.U32 R53, R112, 0x10000, RZ ;  /* 0x0001000070357824 */ /* 0x000fe200078e00ff */
[----:B------:R-:W-:Y:S01]  /*4610*/  LOP3.LUT R52, R52, 0xffff0000, RZ, 0xc0, !PT ;  /* 0xffff000034347812 */ /* 0x000fe200078ec0ff */
[C---:B------:R-:W-:Y:S01]  /*4620*/  IMAD.U32 R117, R115.reuse, 0x10000, RZ ;  /* 0x0001000073757824 */ /* 0x040fe200078e00ff */
[----:B------:R-:W-:Y:S01]  /*4630*/  LOP3.LUT R115, R115, 0xffff0000, RZ, 0xc0, !PT ;  /* 0xffff000073737812 */ /* 0x000fe200078ec0ff */
[----:B------:R-:W-:Y:S01]  /*4640*/  FMUL.FTZ R123, R51, R113 ;  /* 0x00000071337b7220 */ /* 0x000fe20000410000 */
[----:B------:R-:W-:Y:S01]  /*4650*/  LOP3.LUT R51, R112, 0xffff0000, RZ, 0xc0, !PT ;  /* 0xffff000070337812 */ /* 0x000fe200078ec0ff */
[----:B------:R-:W-:-:S02]  /*4660*/  IMAD.U32 R32, R48, 0x10000, RZ ;  /* 0x0001000030207824 */ /* 0x000fc400078e00ff */
[----:B------:R-:W-:Y:S01]  /*4670*/  FFMA.FTZ R120, R36, R113, -R119 ;  /* 0x0000007124787223 */ /* 0x000fe20000010877 */
[C---:B------:R-:W-:Y:S01]  /*4680*/  FMUL.FTZ R112, R33.reuse, R53 ;  /* 0x0000003521707220 */ /* 0x040fe20000410000 */
[----:B------:R-:W-:Y:S01]  /*4690*/  LOP3.LUT R48, R48, 0xffff0000, RZ, 0xc0, !PT ;  /* 0xffff000030307812 */ /* 0x000fe200078ec0ff */
[----:B------:R-:W-:Y:S01]  /*46a0*/  FMUL.FTZ R113, R33, R117 ;  /* 0x0000007521717220 */ /* 0x000fe20000410000 */
[----:B------:R-:W-:Y:S01]  /*46b0*/  PRMT R114, R106, 0x5432, R114 ;  /* 0x000054326a727816 */ /* 0x000fe20000000072 */
[----:B------:R-:W-:Y:S01]  /*46c0*/  FMUL.FTZ R33, R52, R115 ;  /* 0x0000007334217220 */ /* 0x000fe20000410000 */
[----:B------:R-:W-:Y:S01]  /*46d0*/  PRMT R38, R103, 0x5432, R38 ;  /* 0x0000543267267816 */ /* 0x000fe20000000026 */
[----:B------:R-:W-:Y:S01]  /*46e0*/  FFMA.FTZ R112, R32, R117, R112 ;  /* 0x0000007520707223 */ /* 0x000fe20000010070 */
[----:B------:R-:W-:Y:S01]  /*46f0*/  FMUL.FTZ R117, R52, R51 ;  /* 0x0000003334757220 */ /* 0x000fe20000410000 */
[----:B------:R-:W-:Y:S01]  /*4700*/  FFMA.FTZ R113, R32, R53, -R113 ;  /* 0x0000003520717223 */ /* 0x000fe20000010871 */
        /* <DEDUP_REMOVED lines=9> */
[----:B------:R-:W-:Y:S01]  /*47a0*/  LOP3.LUT R50, R50, 0xffff0000, RZ, 0xc0, !PT ;  /* 0xffff000032327812 */ /* 0x000fe200078ec0ff */
[----:B------:R-:W-:Y:S01]  /*47b0*/  FMUL.FTZ R37, R54, R53 ;  /* 0x0000003536257220 */ /* 0x000fe20000410000 */
[----:B------:R-:W-:Y:S01]  /*47c0*/  FFMA.FTZ R36, R36, R121, R123 ;  /* 0x0000007924247223 */ /* 0x000fe2000001007b */
[----:B------:R-:W-:Y:S01]  /*47d0*/  FMUL.FTZ R54, R54, R33 ;  /* 0x0000002136367220 */ /* 0x000fe20000410000 */
[C---:B------:R-:W-:Y:S01]  /*47e0*/  FFMA.FTZ R115, R34.reuse, R32, -R115 ;  /* 0x0000002022737223 */ /* 0x040fe20000010873 */
[----:B------:R-:W-:Y:S01]  /*47f0*/  FFMA.FTZ R38, R34, R51, R38 ;  /* 0x0000003322267223 */ /* 0x000fe20000010026 */
[----:B------:R-:W-:Y:S01]  /*4800*/  F2FP.BF16.F32.PACK_AB R55, R116, R55 ;  /* 0x000000377437723e */ /* 0x000fe200000010ff */
[C---:B------:R-:W-:Y:S01]  /*4810*/  FFMA.FTZ R53, R50.reuse, R53, R54 ;  /* 0x0000003532357223 */ /* 0x040fe20000010036 */
[----:B------:R-:W-:Y:S01]  /*4820*/  FFMA.FTZ R32, R50, R33, -R37 ;  /* 0x0000002132207223 */ /* 0x000fe20000010825 */
[----:B------:R-:W-:-:S02]  /*4830*/  F2FP.BF16.F32.PACK_AB R39, R118, R39 ;  /* 0x000000277627723e */ /* 0x000fc400000010ff */
[----:B------:R-:W-:Y:S01]  /*4840*/  F2FP.BF16.F32.PACK_AB R36, R36, R49 ;  /* 0x000000312424723e */ /* 0x000fe200000010ff */
[----:B------:R-:W-:Y:S01]  /*4850*/  IMAD.MOV.U32 R49, RZ, RZ, R55 ;  /* 0x000000ffff317224 */ /* 0x000fe200078e0037 */
[----:B------:R-:W-:Y:S02]  /*4860*/  F2FP.BF16.F32.PACK_AB R48, R52, R113 ;  /* 0x000000713430723e */ /* 0x000fe400000010ff */
[----:B------:R-:W-:Y:S01]  /*4870*/  F2FP.BF16.F32.PACK_AB R54, R53, R38 ;  /* 0x000000263536723e */ /* 0x000fe200000010ff */
[----:B------:R-:W-:Y:S01]  /*4880*/  IMAD.MOV.U32 R53, RZ, RZ, R39 ;  /* 0x000000ffff357224 */ /* 0x000fe200078e0027 */
[----:B------:R-:W-:Y:S01]  /*4890*/  F2FP.BF16.F32.PACK_AB R51, R120, R35 ;  /* 0x000000237833723e */ /* 0x000fe200000010ff */
[----:B------:R-:W-:Y:S01]  /*48a0*/  IMAD.MOV.U32 R55, RZ, RZ, R36 ;  /* 0x000000ffff377224 */ /* 0x000fe200078e0024 */
[----:B------:R-:W-:Y:S02]  /*48b0*/  F2FP.BF16.F32.PACK_AB R52, R117, R112 ;  /* 0x000000707534723e */ /* 0x000fe400000010ff */
[----:B------:R-:W-:-:S07]  /*48c0*/  F2FP.BF16.F32.PACK_AB R50, R32, R115 ;  /* 0x000000732032723e */ /* 0x000fce00000010ff */
.L_x_1147:
[----:B------:R-:W-:Y:S05]  /*48d0*/  BSYNC B2 ;  /* 0x0000000000027941 */ /* 0x000fea0003800000 */
.L_x_1146:
        /* <DEDUP_REMOVED lines=12> */
.L_x_1145:
[----:B------:R-:W-:Y:S05]  /*49a0*/  BSYNC B1 ;  /* 0x0000000000017941 */ /* 0x000fea0003800000 */
.L_x_1144:
[----:B-1----:R-:W-:-:S04]  /*49b0*/  VIADD R34, R17, 0x60 ;  /* 0x0000006011227836 */ /* 0x002fc80000000000 */
[C---:B------:R-:W-:Y:S01]  /*49c0*/  IMAD.WIDE.U32 R90, R34.reuse, R92, R90 ;  /* 0x0000005c225a7225 */ /* 0x040fe200078e005a */
[----:B------:R-:W-:Y:S02]  /*49d0*/  ISETP.GE.OR P5, PT, R34, R96, P1 ;  /* 0x000000602200720c */ /* 0x000fe40000fa6670 */
[----:B------:R-:W-:-:S05]  /*49e0*/  SHF.R.S32.HI R33, RZ, 0x1f, R34 ;  /* 0x0000001fff217819 */ /* 0x000fca0000011422 */
[----:B------:R-:W-:-:S04]  /*49f0*/  IMAD R32, R33, R92, RZ ;  /* 0x0000005c21207224 */ /* 0x000fc800078e02ff */
[----:B------:R-:W-:Y:S02]  /*4a00*/  IMAD R93, R34, R93, R32 ;  /* 0x0000005d225d7224 */ /* 0x000fe400078e0220 */
[----:B------:R-:W-:Y:S05]  /*4a10*/  @P5 BRA `(.L_x_1132) ;  /* 0x0000000800585947 */ /* 0x000fea0003800000 */
[----:B------:R-:W2:Y:S01]  /*4a20*/  LDL R34, [R1+0x2c] ;  /* 0x00002c0001227983 */ /* 0x000ea20000100800 */
[----:B------:R-:W-:Y:S01]  /*4a30*/  IMAD.IADD R50, R91, 0x1, R93 ;  /* 0x000000015b327824 */ /* 0x000fe200078e025d */
[----:B------:R-:W-:Y:S01]  /*4a40*/  IADD3 R32, P5, P6, R62, R90, R31 ;  /* 0x0000005a3e207210 */ /* 0x000fe20007ebe01f */
[----:B------:R-:W-:Y:S01]  /*4a50*/  BSSY B1, `(.L_x_1148) ;  /* 0x000006c000017945 */ /* 0x000fe20003800000 */
[----:B------:R-:W-:Y:S02]  /*4a60*/  SEL R100, R69, R100, !P0 ;  /* 0x0000006445647207 */ /* 0x000fe40004000000 */
[----:B------:R-:W-:Y:S02]  /*4a70*/  IADD3.X R33, R83, R50, R5, P5, P6 ;  /* 0x0000003253217210 */ /* 0x000fe40002fec405 */
[----:B------:R-:W-:-:S04]  /*4a80*/  LEA R48, P5, R32, R86, 0x1 ;  /* 0x0000005620307211 */ /* 0x000fc800078a08ff */
[----:B------:R-:W-:Y:S02]  /*4a90*/  LEA.HI.X R49, R32, R87, R33, 0x1, P5 ;  /* 0x0000005720317211 */ /* 0x000fe400028f0c21 */
[----:B------:R-:W-:-:S04]  /*4aa0*/  SHF.R.S32.HI R33, RZ, 0x1f, R100 ;  /* 0x0000001fff217819 */ /* 0x000fc80000011464 */
[----:B------:R-:W-:-:S04]  /*4ab0*/  LEA.HI R33, R33, R100, RZ, 0x4 ;  /* 0x0000006421217211 */ /* 0x000fc800078f20ff */
[----:B------:R-:W-:-:S05]  /*4ac0*/  LEA.HI.SX32 R33, R33, R66, 0x1c ;  /* 0x0000004221217211 */ /* 0x000fca00078fe2ff */
[----:B------:R-:W-:-:S05]  /*4ad0*/  IMAD.SHL.U32 R51, R33, 0x8, RZ ;  /* 0x0000000821337824 */ /* 0x000fca00078e00ff */
[----:B------:R-:W-:-:S04]  /*4ae0*/  LOP3.LUT R33, R71, 0x38, R51, 0xf8, !PT ;  /* 0x0000003847217812 */ /* 0x000fc800078ef833 */
[----:B------:R-:W-:-:S05]  /*4af0*/  LOP3.LUT R33, R33, R68, RZ, 0x3c, !PT ;  /* 0x0000004421217212 */ /* 0x000fca00078e3cff */
[----:B--2---:R-:W-:Y:S02]  /*4b00*/  IMAD.IADD R35, R34, 0x1, R33 ;  /* 0x0000000122237824 */ /* 0x004fe400078e0221 */
        /* <DEDUP_REMOVED lines=12> */
[--C-:B------:R-:W-:Y:S02]  /*4bd0*/  SHF.R.U64 R100, R42, 0x10, R43.reuse ;  /* 0x000000102a647819 */ /* 0x100fe4000000122b */
[----:B------:R-:W-:-:S02]  /*4be0*/  SHF.R.U32.HI R94, RZ, 0x10, R43 ;  /* 0x00000010ff5e7819 */ /* 0x000fc4000001162b */
[--C-:B------:R-:W-:Y:S01]  /*4bf0*/  SHF.R.U64 R55, R46, 0x10, R47.reuse ;  /* 0x000000102e377819 */ /* 0x100fe2000000122f */
[----:B-1----:R-:W-:Y:S01]  /*4c00*/  IMAD.U32 R46, R35, 0x10000, RZ ;  /* 0x00010000232e7824 */ /* 0x002fe200078e00ff */
[----:B------:R-:W-:Y:S01]  /*4c10*/  SHF.R.U32.HI R54, RZ, 0x10, R47 ;  /* 0x00000010ff367819 */ /* 0x000fe2000001162f */
[----:B------:R-:W-:Y:S01]  /*4c20*/  IMAD.U32 R47, R37, 0x10000, RZ ;  /* 0x00010000252f7824 */ /* 0x000fe200078e00ff */
[----:B------:R-:W-:Y:S01]  /*4c30*/  SHF.R.U64 R93, R44, 0x10, R45 ;  /* 0x000000102c5d7819 */ /* 0x000fe2000000122d */
[----:B------:R-:W-:Y:S01]  /*4c40*/  IMAD.U32 R44, R33, 0x10000, RZ ;  /* 0x00010000212c7824 */ /* 0x000fe200078e00ff */
[----:B------:R-:W-:Y:S01]  /*4c50*/  LOP3.LUT R52, R37, 0xffff0000, RZ, 0xc0, !PT ;  /* 0xffff000025347812 */ /* 0x000fe200078ec0ff */
[----:B------:R-:W-:Y:S01]  /*4c60*/  IMAD.U32 R37, R107, 0x10000, RZ ;  /* 0x000100006b257824 */ /* 0x000fe200078e00ff */
[----:B------:R-:W-:Y:S01]  /*4c70*/  LOP3.LUT R43, R39, 0xffff0000, RZ, 0xc0, !PT ;  /* 0xffff0000272b7812 */ /* 0x000fe200078ec0ff */
[----:B------:R-:W-:Y:S01]  /*4c80*/  IMAD.U32 R39, R111, 0x10000, RZ ;  /* 0x000100006f277824 */ /* 0x000fe200078e00ff */
[----:B------:R-:W-:Y:S01]  /*4c90*/  PRMT R110, R110, 0x5410, R93 ;  /* 0x000054106e6e7816 */ /* 0x000fe2000000005d */
[C---:B------:R-:W-:Y:S01]  /*4ca0*/  FMUL.FTZ R93, R47.reuse, R37 ;  /* 0x000000252f5d7220 */ /* 0x040fe20000410000 */
[----:B------:R-:W-:Y:S01]  /*4cb0*/  PRMT R108, R108, 0x5410, R55 ;  /* 0x000054106c6c7816 */ /* 0x000fe20000000037 */
[-C--:B------:R-:W-:Y:S01]  /*4cc0*/  FMUL.FTZ R55, R47, R39.reuse ;  /* 0x000000272f377220 */ /* 0x080fe20000410000 */
[----:B------:R-:W-:Y:S01]  /*4cd0*/  PRMT R105, R105, 0x5410, R94 ;  /* 0x0000541069697816 */ /* 0x000fe2000000005e */
[C---:B------:R-:W-:Y:S01]  /*4ce0*/  FFMA.FTZ R39, R44.reuse, R39, R93 ;  /* 0x000000272c277223 */ /* 0x040fe2000001005d */
[----:B------:R-:W-:Y:S01]  /*4cf0*/  PRMT R109, R109, 0x5410, R54 ;  /* 0x000054106d6d7816 */ /* 0x000fe20000000036 */
[----:B------:R-:W-:Y:S01]  /*4d00*/  FFMA.FTZ R37, R44, R37, -R55 ;  /* 0x000000252c257223 */ /* 0x000fe20000010837 */
[----:B------:R-:W-:Y:S01]  /*4d10*/  LOP3.LUT R111, R111, 0xffff0000, RZ, 0xc0, !PT ;  /* 0xffff00006f6f7812 */ /* 0x000fe200078ec0ff */
[----:B------:R-:W-:Y:S01]  /*4d20*/  IMAD.U32 R44, R105, 0x10000, RZ ;  /* 0x00010000692c7824 */ /* 0x000fe200078e00ff */
[----:B------:R-:W-:Y:S01]  /*4d30*/  LOP3.LUT R107, R107, 0xffff0000, RZ, 0xc0, !PT ;  /* 0xffff00006b6b7812 */ /* 0x000fe200078ec0ff */
[----:B------:R-:W-:Y:S01]  /*4d40*/  IMAD.U32 R47, R109, 0x10000, RZ ;  /* 0x000100006d2f7824 */ /* 0x000fe200078e00ff */
[----:B------:R-:W-:Y:S01]  /*4d50*/  SHF.R.U64 R95, R40, 0x10, R41 ;  /* 0x00000010285f7819 */ /* 0x000fe20000001229 */
[C---:B------:R-:W-:Y:S01]  /*4d60*/  FMUL.FTZ R54, R52.reuse, R111 ;  /* 0x0000006f34367220 */ /* 0x040fe20000410000 */
[----:B------:R-:W-:Y:S01]  /*4d70*/  LOP3.LUT R45, R33, 0xffff0000, RZ, 0xc0, !PT ;  /* 0xffff0000212d7812 */ /* 0x000fe200078ec0ff */
[-C--:B------:R-:W-:Y:S01]  /*4d80*/  FMUL.FTZ R92, R53, R44.reuse ;  /* 0x0000002c355c7220 */ /* 0x080fe20000410000 */
[----:B------:R-:W-:Y:S01]  /*4d90*/  LOP3.LUT R109, R109, 0xffff0000, RZ, 0xc0, !PT ;  /* 0xffff00006d6d7812 */ /* 0x000fe200078ec0ff */
[----:B------:R-:W-:Y:S01]  /*4da0*/  FMUL.FTZ R52, R52, R107 ;  /* 0x0000006b34347220 */ /* 0x000fe20000410000 */
[----:B------:R-:W-:Y:S01]  /*4db0*/  PRMT R106, R106, 0x5410, R95 ;  /* 0x000054106a6a7816 */ /* 0x000fe2000000005f */
[-C--:B------:R-:W-:Y:S01]  /*4dc0*/  FMUL.FTZ R55, R53, R47.reuse ;  /* 0x0000002f35377220 */ /* 0x080fe20000410000 */
[----:B------:R-:W-:Y:S01]  /*4dd0*/  LOP3.LUT R42, R35, 0xffff0000, RZ, 0xc0, !PT ;  /* 0xffff0000232a7812 */ /* 0x000fe200078ec0ff */
[C---:B------:R-:W-:Y:S01]  /*4de0*/  FFMA.FTZ R92, R46.reuse, R47, R92 ;  /* 0x0000002f2e5c7223 */ /* 0x040fe2000001005c */
[----:B------:R-:W-:Y:S01]  /*4df0*/  LOP3.LUT R105, R105, 0xffff0000, RZ, 0xc0, !PT ;  /* 0xffff000069697812 */ /* 0x000fe200078ec0ff */
[C---:B------:R-:W-:Y:S01]  /*4e00*/  FFMA.FTZ R54, R45.reuse, R107, -R54 ;  /* 0x0000006b2d367223 */ /* 0x040fe20000010836 */
[----:B------:R-:W-:Y:S01]  /*4e10*/  FFMA.FTZ R52, R45, R111, R52 ;  /* 0x0000006f2d347223 */ /* 0x000fe20000010034 */
[----:B------:R-:W-:Y:S01]  /*4e20*/  FFMA.FTZ R55, R46, R44, -R55 ;  /* 0x0000002c2e377223 */ /* 0x000fe20000010837 */
[----:B------:R-:W-:Y:S01]  /*4e30*/  FMUL.FTZ R47, R43, R109 ;  /* 0x0000006d2b2f7220 */ /* 0x000fe20000410000 */
[----:B------:R-:W-:-:S02]  /*4e40*/  IMAD.U32 R41, R36, 0x10000, RZ ;  /* 0x0001000024297824 */ /* 0x000fc400078e00ff */
[-C--:B------:R-:W-:Y:S01]  /*4e50*/  FMUL.FTZ R93, R43, R105.reuse ;  /* 0x000000692b5d7220 */ /* 0x080fe20000410000 */
[----:B------:R-:W-:Y:S02]  /*4e60*/  IMAD.U32 R44, R106, 0x10000, RZ ;  /* 0x000100006a2c7824 */ /* 0x000fe400078e00ff */
[----:B------:R-:W-:Y:S01]  /*4e70*/  FFMA.FTZ R94, R42, R105, -R47 ;  /* 0x000000692a5e7223 */ /* 0x000fe2000001082f */
[----:B------:R-:W-:Y:S01]  /*4e80*/  IMAD.U32 R45, R110, 0x10000, RZ ;  /* 0x000100006e2d7824 */ /* 0x000fe200078e00ff */
[----:B------:R-:W-:Y:S01]  /*4e90*/  LOP3.LUT R36, R36, 0xffff0000, RZ, 0xc0, !PT ;  /* 0xffff000024247812 */ /* 0x000fe200078ec0ff */
[----:B------:R-:W-:Y:S01]  /*4ea0*/  IMAD.U32 R40, R32, 0x10000, RZ ;  /* 0x0001000020287824 */ /* 0x000fe200078e00ff */
[----:B------:R-:W-:Y:S01]  /*4eb0*/  LOP3.LUT R47, R110, 0xffff0000, RZ, 0xc0, !PT ;  /* 0xffff00006e2f7812 */ /* 0x000fe200078ec0ff */
[CC--:B------:R-:W-:Y:S01]  /*4ec0*/  FMUL.FTZ R53, R41.reuse, R45.reuse ;  /* 0x0000002d29357220 */ /* 0x0c0fe20000410000 */
[----:B------:R-:W-:Y:S01]  /*4ed0*/  LOP3.LUT R43, R106, 0xffff0000, RZ, 0xc0, !PT ;  /* 0xffff00006a2b7812 */ /* 0x000fe200078ec0ff */
[-C--:B------:R-:W-:Y:S01]  /*4ee0*/  FMUL.FTZ R46, R41, R44.reuse ;  /* 0x0000002c292e7220 */ /* 0x080fe20000410000 */
[----:B------:R-:W-:Y:S01]  /*4ef0*/  PRMT R103, R103, 0x5410, R100 ;  /* 0x0000541067677816 */ /* 0x000fe20000000064 */
[----:B------:R-:W-:Y:S01]  /*4f00*/  IMAD.U32 R33, R34, 0x10000, RZ ;  /* 0x0001000022217824 */ /* 0x000fe200078e00ff */
[----:B------:R-:W-:Y:S01]  /*4f10*/  LOP3.LUT R32, R32, 0xffff0000, RZ, 0xc0, !PT ;  /* 0xffff000020207812 */ /* 0x000fe200078ec0ff */
[----:B------:R-:W-:Y:S01]  /*4f20*/  FFMA.FTZ R53, R40, R44, -R53 ;  /* 0x0000002c28357223 */ /* 0x000fe20000010835 */
[----:B------:R-:W-:Y:S01]  /*4f30*/  LOP3.LUT R35, R34, 0xffff0000, RZ, 0xc0, !PT ;  /* 0xffff000022237812 */ /* 0x000fe200078ec0ff */
[----:B------:R-:W-:Y:S01]  /*4f40*/  FFMA.FTZ R46, R40, R45, R46 ;  /* 0x0000002d282e7223 */ /* 0x000fe2000001002e */
[----:B------:R-:W-:-:S02]  /*4f50*/  IMAD.U32 R34, R38, 0x10000, RZ ;  /* 0x0001000026227824 */ /* 0x000fc400078e00ff */
[C---:B------:R-:W-:Y:S01]  /*4f60*/  FMUL.FTZ R41, R36.reuse, R47 ;  /* 0x0000002f24297220 */ /* 0x040fe20000410000 */
[----:B------:R-:W-:Y:S01]  /*4f70*/  FMUL.FTZ R45, R36, R43 ;  /* 0x0000002b242d7220 */ /* 0x000fe20000410000 */
[----:B------:R-:W-:Y:S01]  /*4f80*/  IMAD.U32 R40, R108, 0x10000, RZ ;  /* 0x000100006c287824 */ /* 0x000fe200078e00ff */
[----:B------:R-:W-:Y:S01]  /*4f90*/  LOP3.LUT R38, R38, 0xffff0000, RZ, 0xc0, !PT ;  /* 0xffff000026267812 */ /* 0x000fe200078ec0ff */
[C---:B------:R-:W-:Y:S01]  /*4fa0*/  IMAD.U32 R36, R103.reuse, 0x10000, RZ ;  /* 0x0001000067247824 */ /* 0x040fe200078e00ff */
[----:B------:R-:W-:Y:S01]  /*4fb0*/  LOP3.LUT R108, R108, 0xffff0000, RZ, 0xc0, !PT ;  /* 0xffff00006c6c7812 */ /* 0x000fe200078ec0ff */
[----:B------:R-:W-:Y:S01]  /*4fc0*/  FFMA.FTZ R93, R42, R109, R93 ;  /* 0x0000006d2a5d7223 */ /* 0x000fe2000001005d */
[----:B------:R-:W-:Y:S01]  /*4fd0*/  LOP3.LUT R103, R103, 0xffff0000, RZ, 0xc0, !PT ;  /* 0xffff000067677812 */ /* 0x000fe200078ec0ff */
[C---:B------:R-:W-:Y:S01]  /*4fe0*/  FFMA.FTZ R42, R32.reuse, R43, -R41 ;  /* 0x0000002b202a7223 */ /* 0x040fe20000010829 */
[----:B------:R-:W-:Y:S01]  /*4ff0*/  FFMA.FTZ R45, R32, R47, R45 ;  /* 0x0000002f202d7223 */ /* 0x000fe2000001002d */
[C---:B------:R-:W-:Y:S01]  /*5000*/  FMUL.FTZ R32, R34.reuse, R40 ;  /* 0x0000002822207220 */ /* 0x040fe20000410000 */
[----:B------:R-:W-:Y:S01]  /*5010*/  FMUL.FTZ R41, R34, R36 ;  /* 0x0000002422297220 */ /* 0x000fe20000410000 */
        /* <DEDUP_REMOVED lines=9> */
[----:B------:R-:W-:Y:S01]  /*50b0*/  F2FP.BF16.F32.PACK_AB R34, R103, R32 ;  /* 0x000000206722723e */ /* 0x000fe200000010ff */
[----:B------:R-:W-:Y:S01]  /*50c0*/  IMAD.MOV.U32 R32, RZ, RZ, R42 ;  /* 0x000000ffff207224 */ /* 0x000fe200078e002a */
[----:B------:R-:W-:Y:S02]  /*50d0*/  F2FP.BF16.F32.PACK_AB R35, R94, R55 ;  /* 0x000000375e23723e */ /* 0x000fe400000010ff */
[----:B------:R-:W-:Y:S02]  /*50e0*/  F2FP.BF16.F32.PACK_AB R39, R93, R92 ;  /* 0x0000005c5d27723e */ /* 0x000fe400000010ff */
[----:B------:R-:W-:-:S02]  /*50f0*/  F2FP.BF16.F32.PACK_AB R36, R45, R46 ;  /* 0x0000002e2d24723e */ /* 0x000fc400000010ff */
[----:B------:R-:W-:-:S07]  /*5100*/  F2FP.BF16.F32.PACK_AB R38, R108, R41 ;  /* 0x000000296c26723e */ /* 0x000fce00000010ff */
.L_x_1149:
[----:B------:R-:W-:Y:S05]  /*5110*/  BSYNC B1 ;  /* 0x0000000000017941 */ /* 0x000fea0003800000 */
.L_x_1148:
[----:B-1----:R1:W-:Y:S01]  /*5120*/  STG.E.128 desc[UR38][R48.64], R32 ;  /* 0x0000002030007986 */ /* 0x0023e2000c101d26 */
[----:B------:R-:W-:-:S13]  /*5130*/  ISETP.GE.AND P4, PT, R51, R98, PT ;  /* 0x000000623300720c */ /* 0x000fda0003f86270 */
[----:B------:R-:W-:Y:S05]  /*5140*/  @P4 BRA `(.L_x_1132) ;  /* 0x00000000008c4947 */ /* 0x000fea0003800000 */
[--C-:B-1----:R-:W-:Y:S02]  /*5150*/  SHF.R.S32.HI R32, RZ, 0x1f, R51.reuse ;  /* 0x0000001fff207819 */ /* 0x102fe40000011433 */
[----:B------:R-:W-:-:S04]  /*5160*/  IADD3 R51, P4, P5, R62, R90, R51 ;  /* 0x0000005a3e337210 */ /* 0x000fc80007d9e033 */
[----:B------:R-:W-:Y:S02]  /*5170*/  IADD3.X R50, R83, R50, R32, P4, P5 ;  /* 0x0000003253327210 */ /* 0x000fe400027ea420 */
[----:B------:R-:W-:-:S04]  /*5180*/  LEA R86, P4, R51, R86, 0x1 ;  /* 0x0000005633567211 */ /* 0x000fc800078808ff */
[----:B------:R-:W-:-:S05]  /*5190*/  LEA.HI.X R87, R51, R87, R50, 0x1, P4 ;  /* 0x0000005733577211 */ /* 0x000fca00020f0c32 */
[----:B--2---:R1:W-:Y:S01]  /*51a0*/  STG.E.128 desc[UR38][R86.64], R36 ;  /* 0x0000002456007986 */ /* 0x0043e2000c101d26 */
[----:B------:R-:W-:Y:S05]  /*51b0*/  BRA `(.L_x_1132) ;  /* 0x0000000000707947 */ /* 0x000fea0003800000 */
.L_x_1115:
[----:B------:R-:W-:-:S06]  /*51c0*/  UISETP.NE.AND UP0, UPT, UR37, 0x3, UPT ;  /* 0x000000032500788c */ /* 0x000fcc000bf05270 */
[----:B------:R-:W-:-:S13]  /*51d0*/  PLOP3.LUT P3, PT, PT, PT, UP0, 0x80, 0x0 ;  /* 0x000000000000781c */ /* 0x000fda0003f6f008 */
[----:B------:R-:W-:Y:S05]  /*51e0*/  @!P3 BRA `(.L_x_1150) ;  /* 0x000000000004b947 */ /* 0x000fea0003800000 */
[----:B------:R-:W-:Y:S01]  /*51f0*/  BPT.TRAP 0x1 ;  /* 0x000000040000795c */ /* 0x000fe20000300000 */
.L_x_1150:
[----:B------:R-:W2:Y:S01]  /*5200*/  LDL R32, [R1+0x10] ;  /* 0x0000100001207983 */ /* 0x000ea20000100800 */
[----:B------:R-:W-:Y:S01]  /*5210*/  IMAD R85, R18, 0x8, R2 ;  /* 0x0000000812557824 */ /* 0x000fe200078e0202 */
[----:B------:R-:W-:Y:S01]  /*5220*/  BSSY B1, `(.L_x_1151) ;  /* 0x0000006000017945 */ /* 0x000fe20003800000 */
[----:B------:R-:W-:-:S05]  /*5230*/  IMAD R96, R25, -0x80, R30 ;  /* 0xffffff8019607824 */ /* 0x000fca00078e021e */
[----:B------:R-:W-:Y:S02]  /*5240*/  VIMNMX R96, R96, 0x80, PT ;  /* 0x0000008060607848 */ /* 0x000fe40003fe0100 */
[----:B--2---:R-:W-:-:S04]  /*5250*/  SHF.L.U32 R97, R32, 0x1f, RZ ;  /* 0x0000001f20617819 */ /* 0x004fc800000006ff */
[----:B------:R-:W0:Y:S02]  /*5260*/  SYNCS.PHASECHK.TRANS64.TRYWAIT P4, [R85+URZ+0x16890], R97 ;  /* 0x01689061550075a7 */ /* 0x000e24000808017f */
[----:B0-----:R-:W-:Y:S05]  /*5270*/  @!P4 BRA `(.L_x_1152) ;  /* 0x000001700004c947 */ /* 0x001fea0003800000 */
.L_x_1432:
[----:B------:R-:W-:Y:S05]  /*5280*/  BSYNC B1 ;  /* 0x0000000000017941 */ /* 0x000fea0003800000 */
.L_x_1151:
[----:B------:R-:W-:Y:S01]  /*5290*/  ISETP.GE.AND P4, PT, R17, R96, PT ;  /* 0x000000601100720c */ /* 0x000fe20003f86270 */
[----:B------:R-:W-:-:S12]  /*52a0*/  BSSY B1, `(.L_x_1153) ;  /* 0x0000006000017945 */ /* 0x000fd80003800000 */
[----:B------:R-:W-:Y:S05]  /*52b0*/  @P4 BRA `(.L_x_1154) ;  /* 0x0000000000104947 */ /* 0x000fea0003800000 */
[----:B------:R-:W1:Y:S04]  /*52c0*/  @!P1 LDS.128 R32, [R89+0xe000] ;  /* 0x00e0000059209984 */ /* 0x000e680000000c00 */
[----:B------:R-:W2:Y:S04]  /*52d0*/  @!P2 LDS.128 R36, [R88+0xe000] ;  /* 0x00e000005824a984 */ /* 0x000ea80000000c00 */
[----:B-1----:R1:W-:Y:S04]  /*52e0*/  @!P1 STG.E.128 desc[UR38][R42.64], R32 ;  /* 0x000000202a009986 */ /* 0x0023e8000c101d26 */
[----:B--2---:R1:W-:Y:S02]  /*52f0*/  @!P2 STG.E.128 desc[UR38][R42.64+0x40], R36 ;  /* 0x000040242a00a986 */ /* 0x0043e4000c101d26 */
.L_x_1154:
[----:B------:R-:W-:Y:S05]  /*5300*/  BSYNC B1 ;  /* 0x0000000000017941 */ /* 0x000fea0003800000 */
.L_x_1153:
[----:B-1----:R-:W-:-:S05]  /*5310*/  VIADD R32, R17, 0x60 ;  /* 0x0000006011207836 */ /* 0x002fca0000000000 */
[----:B------:R-:W-:-:S13]  /*5320*/  ISETP.GE.AND P4, PT, R32, R96, PT ;  /* 0x000000602000720c */ /* 0x000fda0003f86270 */
[----:B------:R-:W-:Y:S05]  /*5330*/  @P4 BRA `(.L_x_1132) ;  /* 0x0000000000104947 */ /* 0x000fea0003800000 */
[----:B------:R-:W1:Y:S04]  /*5340*/  @!P1 LDS.128 R32, [R89+0x11000] ;  /* 0x0110000059209984 */ /* 0x000e680000000c00 */
[----:B------:R-:W2:Y:S04]  /*5350*/  @!P2 LDS.128 R36, [R88+0x11000] ;  /* 0x011000005824a984 */ /* 0x000ea80000000c00 */
[----:B-1----:R1:W-:Y:S04]  /*5360*/  @!P1 STG.E.128 desc[UR38][R40.64], R32 ;  /* 0x0000002028009986 */ /* 0x0023e8000c101d26 */
[----:B--2---:R1:W-:Y:S02]  /*5370*/  @!P2 STG.E.128 desc[UR38][R40.64+0x40], R36 ;  /* 0x000040242800a986 */ /* 0x0043e4000c101d26 */
.L_x_1132:
[----:B------:R-:W-:Y:S05]  /*5380*/  BSYNC B0 ;  /* 0x0000000000007941 */ /* 0x000fea0003800000 */
.L_x_1114:
[----:B-1234-:R-:W1:Y:S01]  /*5390*/  S2R R32, SR_TID.X ;  /* 0x0000000000207919 */ /* 0x01ee620000002100 */
        /* <DEDUP_REMOVED lines=16> */
.L_x_1156:
[----:B------:R-:W-:Y:S05]  /*54a0*/  BSYNC B0 ;  /* 0x0000000000007941 */ /* 0x000fea0003800000 */
.L_x_1155:
[----:B------:R-:W2:Y:S01]  /*54b0*/  SYNCS.PHASECHK.TRANS64.TRYWAIT P3, [R85+URZ+0x168b0], R97 ;  /* 0x0168b061550075a7 */ /* 0x000ea2000806017f */
[----:B------:R-:W-:Y:S01]  /*54c0*/  ULDC UR40, c[0x0][0x2e4] ;  /* 0x0000b90000287ab9 */ /* 0x000fe20000000800 */
[----:B------:R-:W-:Y:S01]  /*54d0*/  ULDC.64 UR44, c[0x0][0x318] ;  /* 0x0000c600002c7ab9 */ /* 0x000fe20000000a00 */
[----:B------:R-:W-:Y:S01]  /*54e0*/  ULDC.64 UR42, c[0x0][0x308] ;  /* 0x0000c200002a7ab9 */ /* 0x000fe20000000a00 */
[----:B------:R-:W-:Y:S01]  /*54f0*/  BSSY B0, `(.L_x_1157) ;  /* 0x0000003000007945 */ /* 0x000fe20003800000 */
[----:B------:R-:W-:-:S03]  /*5500*/  IMAD.WIDE R36, R25, 0x80, R10 ;  /* 0x0000008019247825 */ /* 0x000fc600078e020a */
[----:B--2---:R-:W-:Y:S05]  /*5510*/  @!P3 BRA `(.L_x_1158) ;  /* 0x0000016c0070b947 */ /* 0x004fea0003800000 */
.L_x_1433:
[----:B------:R-:W-:Y:S05]  /*5520*/  BSYNC B0 ;  /* 0x0000000000007941 */ /* 0x000fea0003800000 */
.L_x_1157:
        /* <DEDUP_REMOVED lines=17> */
.L_x_1160:
[----:B------:R-:W-:Y:S05]  /*5640*/  BSYNC B0 ;  /* 0x0000000000007941 */ /* 0x000fea0003800000 */
.L_x_1159:
        /* <DEDUP_REMOVED lines=20> */
.L_x_1162:
[----:B------:R-:W-:Y:S05]  /*5790*/  BSYNC B0 ;  /* 0x0000000000007941 */ /* 0x000fea0003800000 */
.L_x_1161:
[----:B-1----:R-:W3:Y:S01]  /*57a0*/  LDL.LU R33, [R1+0x10] ;  /* 0x0000100001217983 */ /* 0x002ee20000300800 */
[----:B------:R-:W-:Y:S01]  /*57b0*/  VIADD R18, R18, 0x1 ;  /* 0x0000000112127836 */ /* 0x000fe20000000000 */
[----:B------:R-:W-:Y:S01]  /*57c0*/  LOP3.LUT P5, RZ, R22, 0x2, RZ, 0xc0, !PT ;  /* 0x0000000216ff7812 */ /* 0x000fe200078ac0ff */
        /* <DEDUP_REMOVED lines=10> */
[----:B------:R-:W-:Y:S02]  /*5870*/  SEL R32, RZ, 0x1, P3 ;  /* 0x00000001ff207807 */ /* 0x000fe40001800000 */
[----:B------:R-:W-:Y:S01]  /*5880*/  SEL R18, R18, RZ, P3 ;  /* 0x000000ff12127207 */ /* 0x000fe20001800000 */
[----:B------:R0:W-:Y:S01]  /*5890*/  @!P4 SYNCS.ARRIVE.TRANS64.RED.A1T0 RZ, [R85+URZ], RZ ;  /* 0x000000ff55ffc9a7 */ /* 0x0001e2000810043f */
[----:B---3--:R-:W-:-:S05]  /*58a0*/  LOP3.LUT R33, R33, R32, RZ, 0x3c, !PT ;  /* 0x0000002021217212 */ /* 0x008fca00078e3cff */
[----:B------:R0:W-:Y:S01]  /*58b0*/  STL [R1+0x10], R33 ;  /* 0x0000102101007387 */ /* 0x0001e20000100800 */
[----:B------:R-:W-:Y:S05]  /*58c0*/  @P5 BRA `(.L_x_1163) ;  /* 0xffffffc800b45947 */ /* 0x000fea000383ffff */
[----:B0-----:R-:W0:Y:S01]  /*58d0*/  S2R R33, SR_TID.X ;  /* 0x0000000000217919 */ /* 0x001e220000002100 */
[----:B------:R-:W-:Y:S02]  /*58e0*/  PLOP3.LUT P0, PT, PT, PT, PT, 0x8, 0x0 ;  /* 0x000000000000781c */ /* 0x000fe40003f0e170 */
[----:B0-----:R-:W-:-:S04]  /*58f0*/  SHF.R.U32.HI R33, RZ, 0x7, R33 ;  /* 0x00000007ff217819 */ /* 0x001fc80000011621 */
[----:B------:R-:W-:-:S13]  /*5900*/  ISETP.NE.AND P5, PT, R33, 0x1, PT ;  /* 0x000000012100780c */ /* 0x000fda0003fa5270 */
[----:B------:R-:W-:Y:S06]  /*5910*/  @!P5 BAR.ARV 0x9, 0x100 ;  /* 0x024400000000db1d */ /* 0x000fec0000002000 */
.L_x_1109:
[----:B------:R-:W1:Y:S02]  /*5920*/  LDC.64 R4, c[0x0][0x9e0] ;  /* 0x00027800ff047b82 */ /* 0x000e640000000a00 */
[----:B-1----:R-:W-:Y:S01]  /*5930*/  ISETP.GE.AND P1, PT, R5, 0x1, PT ;  /* 0x000000010500780c */ /* 0x002fe20003f26270 */
[----:B------:R-:W-:-:S12]  /*5940*/  @P0 BRA `(.L_x_1164) ;  /* 0x00000000000c0947 */ /* 0x000fd80003800000 */
[----:B------:R-:W1:Y:S01]  /*5950*/  FENCE.VIEW.ASYNC.G ;  /* 0x00000000000073c6 */ /* 0x000e620000000100 */
[----:B------:R-:W-:Y:S05]  /*5960*/  WARPSYNC.ALL ;  /* 0x0000000000007948 */ /* 0x000fea0003800000 */
[----:B-1----:R-:W-:Y:S06]  /*5970*/  BAR.ARV 0xc, 0x1a0 ;  /* 0x0306800000007b1d */ /* 0x002fec0000002000 */
.L_x_1164:
[----:B------:R-:W-:Y:S01]  /*5980*/  IMAD.IADD R0, R29, 0x1, R4 ;  /* 0x000000011d007824 */ /* 0x000fe200078e0204 */
[----:B------:R-:W-:Y:S06]  /*5990*/  @!P1 BRA `(.L_x_1165) ;  /* 0x0000000000489947 */ /* 0x000fec0003800000 */
        /* <DEDUP_REMOVED lines=11> */
.L_x_1167:
[----:B------:R-:W-:-:S13]  /*5a50*/  ISETP.NE.AND P0, PT, R5, 0x1, PT ;  /* 0x000000010500780c */ /* 0x000fda0003f05270 */
[----:B------:R-:W1:Y:S02]  /*5a60*/  @P0 LDC.64 R6, c[0x0][0x9e8] ;  /* 0x00027a00ff060b82 */ /* 0x000e640000000a00 */
[----:B-1----:R-:W-:-:S05]  /*5a70*/  @P0 IMAD.HI.U32 R4, R3, R6, RZ ;  /* 0x0000000603040227 */ /* 0x002fca00078e00ff */
[----:B------:R-:W-:-:S07]  /*5a80*/  @P0 SHF.R.U32.HI R3, RZ, R7, R4 ;  /* 0x00000007ff030219 */ /* 0x000fce0000011604 */
.L_x_1168:
[----:B------:R-:W-:Y:S05]  /*5a90*/  BSYNC B0 ;  /* 0x0000000000007941 */ /* 0x000fea0003800000 */
.L_x_1166:
[----:B------:R-:W-:-:S05]  /*5aa0*/  IMAD R3, R3, R5, R5 ;  /* 0x0000000503037224 */ /* 0x000fca00078e0205 */
[----:B------:R-:W-:-:S07]  /*5ab0*/  VIMNMX R0, R0, R3, PT ;  /* 0x0000000300007248 */ /* 0x000fce0003fe0100 */
.L_x_1165:
[----:B------:R-:W-:Y:S01]  /*5ac0*/  VIADD R0, R0, 0x7f ;  /* 0x0000007f00007836 */ /* 0x000fe20000000000 */
[----:B------:R-:W-:-:S04]  /*5ad0*/  ULDC UR4, c[0x0][0x9dc] ;  /* 0x0002770000047ab9 */ /* 0x000fc80000000800 */
[----:B------:R-:W-:-:S04]  /*5ae0*/  SHF.R.S32.HI R3, RZ, 0x1f, R0 ;  /* 0x0000001fff037819 */ /* 0x000fc80000011400 */
[----:B------:R-:W-:Y:S01]  /*5af0*/  LEA.HI R3, R3, R0, RZ, 0x7 ;  /* 0x0000000003037211 */ /* 0x000fe200078f38ff */
[----:B------:R-:W-:-:S03]  /*5b00*/  VIADD R0, R27, -UR4 ;  /* 0x800000041b007c36 */ /* 0x000fc60008000000 */
        /* <DEDUP_REMOVED lines=13> */
.L_x_1171:
[----:B------:R-:W-:-:S13]  /*5be0*/  ISETP.NE.AND P0, PT, R5, 0x1, PT ;  /* 0x000000010500780c */ /* 0x000fda0003f05270 */
[----:B------:R-:W1:Y:S02]  /*5bf0*/  @P0 LDC.64 R6, c[0x0][0x9e8] ;  /* 0x00027a00ff060b82 */ /* 0x000e640000000a00 */
[----:B-1----:R-:W-:-:S05]  /*5c00*/  @P0 IMAD.HI.U32 R6, R27, R6, RZ ;  /* 0x000000061b060227 */ /* 0x002fca00078e00ff */
[----:B------:R-:W-:-:S07]  /*5c10*/  @P0 SHF.R.U32.HI R27, RZ, R7, R6 ;  /* 0x00000007ff1b0219 */ /* 0x000fce0000011606 */
.L_x_1172:
[----:B------:R-:W-:Y:S05]  /*5c20*/  BSYNC B0 ;  /* 0x0000000000007941 */ /* 0x000fea0003800000 */
.L_x_1170:
[----:B------:R-:W-:-:S05]  /*5c30*/  IMAD R27, R27, R5, RZ ;  /* 0x000000051b1b7224 */ /* 0x000fca00078e02ff */
[----:B------:R-:W-:-:S07]  /*5c40*/  VIMNMX R0, R0, R27, !PT ;  /* 0x0000001b00007248 */ /* 0x000fce0007fe0100 */
.L_x_1169:
[----:B------:R-:W-:Y:S01]  /*5c50*/  SHF.R.S32.HI R3, RZ, 0x1f, R0 ;  /* 0x0000001fff037819 */ /* 0x000fe20000011400 */
[----:B------:R-:W-:Y:S01]  /*5c60*/  IMAD.MOV.U32 R21, RZ, RZ, RZ ;  /* 0x000000ffff157224 */ /* 0x000fe200078e00ff */
[----:B------:R-:W-:Y:S02]  /*5c70*/  PLOP3.LUT P0, PT, PT, PT, PT, 0x80, 0x0 ;  /* 0x000000000000781c */ /* 0x000fe40003f0f070 */
[----:B------:R-:W-:Y:S02]  /*5c80*/  CS2R R28, SRZ ;  /* 0x00000000001c7805 */ /* 0x000fe4000001ff00 */
[----:B------:R-:W-:Y:S02]  /*5c90*/  LEA.HI R3, R3, R0, RZ, 0x7 ;  /* 0x0000000003037211 */ /* 0x000fe400078f38ff */
[----:B0-----:R-:W-:Y:S01]  /*5ca0*/  CS2R R14, SRZ ;  /* 0x00000000000e7805 */ /* 0x001fe2000001ff00 */
[----:B------:R-:W-:Y:S01]  /*5cb0*/  IMAD.MOV.U32 R118, RZ, RZ, RZ ;  /* 0x000000ffff767224 */ /* 0x000fe200078e00ff */
[----:B------:R-:W-:-:S02]  /*5cc0*/  CS2R R114, SRZ ;  /* 0x0000000000727805 */ /* 0x000fc4000001ff00 */
[----:B------:R-:W-:Y:S02]  /*5cd0*/  SHF.R.S32.HI R3, RZ, 0x7, R3 ;  /* 0x00000007ff037819 */ /* 0x000fe40000011403 */
[----:B------:R-:W-:Y:S02]  /*5ce0*/  CS2R R112, SRZ ;  /* 0x0000000000707805 */ /* 0x000fe4000001ff00 */
[----:B------:R-:W-:Y:S02]  /*5cf0*/  CS2R R110, SRZ ;  /* 0x00000000006e7805 */ /* 0x000fe4000001ff00 */
[----:B------:R-:W-:Y:S02]  /*5d00*/  CS2R R108, SRZ ;  /* 0x00000000006c7805 */ /* 0x000fe4000001ff00 */
[----:B------:R-:W-:Y:S02]  /*5d10*/  VIMNMX R4, RZ, R3, !PT ;  /* 0x00000003ff047248 */ /* 0x000fe40007fe0100 */
[----:B------:R-:W-:-:S02]  /*5d20*/  CS2R R106, SRZ ;  /* 0x00000000006a7805 */ /* 0x000fc4000001ff00 */
[----:B------:R-:W-:Y:S02]  /*5d30*/  CS2R R104, SRZ ;  /* 0x0000000000687805 */ /* 0x000fe4000001ff00 */
[----:B------:R-:W-:Y:S02]  /*5d40*/  CS2R R102, SRZ ;  /* 0x0000000000667805 */ /* 0x000fe4000001ff00 */
[----:B------:R-:W-:Y:S01]  /*5d50*/  ISETP.GT.AND P1, PT, R88, R4, PT ;  /* 0x000000045800720c */ /* 0x000fe20003f24270 */
[----:B------:R0:W-:Y:S01]  /*5d60*/  STL [R1+0x24], R4 ;  /* 0x0000240401007387 */ /* 0x0001e20000100800 */
[----:B------:R-:W-:Y:S02]  /*5d70*/  CS2R R100, SRZ ;  /* 0x0000000000647805 */ /* 0x000fe4000001ff00 */
[----:B------:R-:W-:Y:S02]  /*5d80*/  CS2R R98, SRZ ;  /* 0x0000000000627805 */ /* 0x000fe4000001ff00 */
[----:B------:R-:W-:-:S02]  /*5d90*/  CS2R R96, SRZ ;  /* 0x0000000000607805 */ /* 0x000fc4000001ff00 */
[----:B------:R-:W-:Y:S01]  /*5da0*/  CS2R R6, SRZ ;  /* 0x0000000000067805 */ /* 0x000fe2000001ff00 */
[----:B------:R-:W-:Y:S01]  /*5db0*/  IMAD.MOV.U32 R94, RZ, RZ, RZ ;  /* 0x000000ffff5e7224 */ /* 0x000fe200078e00ff */
[----:B------:R-:W-:Y:S01]  /*5dc0*/  CS2R R90, SRZ ;  /* 0x00000000005a7805 */ /* 0x000fe2000001ff00 */
[----:B------:R-:W-:Y:S02]  /*5dd0*/  IMAD.MOV.U32 R3, RZ, RZ, RZ ;  /* 0x000000ffff037224 */ /* 0x000fe400078e00ff */
[----:B------:R-:W-:Y:S02]  /*5de0*/  IMAD.MOV.U32 R89, RZ, RZ, RZ ;  /* 0x000000ffff597224 */ /* 0x000fe400078e00ff */
[----:B------:R-:W-:Y:S01]  /*5df0*/  IMAD.MOV.U32 R26, RZ, RZ, RZ ;  /* 0x000000ffff1a7224 */ /* 0x000fe200078e00ff */
[----:B0-----:R-:W-:Y:S06]  /*5e00*/  @!P1 BRA `(.L_x_1173) ;  /* 0x000000f400089947 */ /* 0x001fec0003800000 */
[----:B------:R-:W0:Y:S01]  /*5e10*/  S2R R4, SR_TID.X ;  /* 0x0000000000047919 */ /* 0x000e220000002100 */
[----:B------:R-:W-:Y:S01]  /*5e20*/  UMOV UR4, 0xffffffff ;  /* 0xffffffff00047882 */ /* 0x000fe20000000000 */
[----:B0-----:R-:W-:-:S05]  /*5e30*/  VIADD R4, R4, 0xffffff80 ;  /* 0xffffff8004047836 */ /* 0x001fca0000000000 */
[----:B------:R-:W-:-:S04]  /*5e40*/  SHF.R.S32.HI R40, RZ, 0x1f, R4 ;  /* 0x0000001fff287819 */ /* 0x000fc80000011404 */
[----:B------:R-:W-:-:S04]  /*5e50*/  LEA.HI R40, R40, R4, RZ, 0x7 ;  /* 0x0000000428287211 */ /* 0x000fc800078f38ff */
[----:B------:R-:W-:Y:S01]  /*5e60*/  SHF.R.S32.HI R24, RZ, 0x7, R40 ;  /* 0x00000007ff187819 */ /* 0x000fe20000011428 */
[----:B------:R-:W-:Y:S06]  /*5e70*/  BRA.DIV UR4, `(.L_x_1174) ;  /* 0x00000166042c7947 */ /* 0x000fec000b800000 */
[----:B------:R-:W0:Y:S04]  /*5e80*/  SHFL.IDX PT, R0, R24, RZ, 0x1f ;  /* 0x00001fff18007589 */ /* 0x000e2800000e0000 */
[----:B0-----:R1:W-:Y:S02]  /*5e90*/  STL [R1+0xc], R0 ;  /* 0x00000c0001007387 */ /* 0x0013e40000100800 */
.L_x_1436:
[----:B------:R-:W1:Y:S01]  /*5ea0*/  LDL R3, [R1+0xc] ;  /* 0x00000c0001037983 */ /* 0x000e620000100800 */
[----:B------:R-:W-:Y:S01]  /*5eb0*/  LOP3.LUT R22, R22, 0xfffffffe, RZ, 0xc0, !PT ;  /* 0xfffffffe16167812 */ /* 0x000fe200078ec0ff */
[----:B------:R-:W-:Y:S01]  /*5ec0*/  BSSY B6, `(.L_x_1175) ;  /* 0x000001b000067945 */ /* 0x000fe20003800000 */
[----:B-1----:R-:W-:-:S05]  /*5ed0*/  IMAD.HI R0, R3, 0x55555556, RZ ;  /* 0x5555555603007827 */ /* 0x002fca00078e02ff */
[----:B------:R-:W-:-:S05]  /*5ee0*/  LEA.HI R0, R0, R0, RZ, 0x1 ;  /* 0x0000000000007211 */ /* 0x000fca00078f08ff */
[----:B------:R-:W-:Y:S02]  /*5ef0*/  IMAD R0, R0, -0x3, R3 ;  /* 0xfffffffd00007824 */ /* 0x000fe400078e0203 */
[----:B------:R-:W-:-:S04]  /*5f00*/  VIADD R3, R2, 0x8400 ;  /* 0x0000840002037836 */ /* 0x000fc80000000000 */
[----:B------:R-:W-:Y:S01]  /*5f10*/  IMAD R0, R0, 0x2000, R3 ;  /* 0x0000200000007824 */ /* 0x000fe200078e0203 */
[----:B------:R-:W-:-:S04]  /*5f20*/  LOP3.LUT P0, RZ, R3, 0x3ff, RZ, 0xc0, !PT ;  /* 0x000003ff03ff7812 */ /* 0x000fc8000780c0ff */
[----:B------:R-:W-:-:S04]  /*5f30*/  SHF.R.U32.HI R0, RZ, 0x4, R0 ;  /* 0x00000004ff007819 */ /* 0x000fc80000011600 */
[----:B------:R-:W-:-:S05]  /*5f40*/  LOP3.LUT R25, R0, 0x3fff, RZ, 0xc0, !PT ;  /* 0x00003fff00197812 */ /* 0x000fca00078ec0ff */
[----:B------:R-:W-:Y:S01]  /*5f50*/  @P0 LOP3.LUT R22, R22, 0x1, RZ, 0xfc, !PT ;  /* 0x0000000116160812 */ /* 0x000fe200078efcff */
[----:B------:R-:W-:Y:S06]  /*5f60*/  @!P0 BRA `(.L_x_1176) ;  /* 0x0000000000408947 */ /* 0x000fec0003800000 */
        /* <DEDUP_REMOVED lines=16> */
.L_x_1176:
[----:B------:R-:W-:Y:S05]  /*6070*/  BSYNC B6 ;  /* 0x0000000000067941 */ /* 0x000fea0003800000 */
.L_x_1175:
[----:B------:R-:W-:Y:S02]  /*6080*/  ULDC UR4, c[0x0][0x3d4] ;  /* 0x0000f50000047ab9 */ /* 0x000fe40000000800 */
[----:B------:R-:W-:-:S13]  /*6090*/  ISETP.LT.AND P0, PT, RZ, UR4, PT ;  /* 0x00000004ff007c0c */ /* 0x000fda000bf01270 */
[----:B------:R-:W-:Y:S05]  /*60a0*/  @P0 BRA `(.L_x_1177) ;  /* 0x0000000000400947 */ /* 0x000fea0003800000 */
[----:B------:R-:W3:Y:S02]  /*60b0*/  LDL R20, [R1+0x38] ;  /* 0x0000380001147983 */ /* 0x000ee40000100800 */
[----:B---3--:R-:W-:-:S04]  /*60c0*/  LEA.HI R0, R20, R20, RZ, 0x1 ;  /* 0x0000001414007211 */ /* 0x008fc800078f08ff */
[----:B------:R-:W-:-:S05]  /*60d0*/  LOP3.LUT R0, R0, 0xfffffffe, RZ, 0xc0, !PT ;  /* 0xfffffffe00007812 */ /* 0x000fca00078ec0ff */
[----:B------:R-:W-:-:S05]  /*60e0*/  IMAD.IADD R0, R20, 0x1, -R0 ;  /* 0x0000000114007824 */ /* 0x000fca00078e0a00 */
[----:B------:R-:W-:-:S04]  /*60f0*/  SHF.L.U32 R3, R0, 0x1f, RZ ;  /* 0x0000001f00037819 */ /* 0x000fc800000006ff */
[----:B------:R1:W3:Y:S03]  /*6100*/  SYNCS.PHASECHK.TRANS64.TRYWAIT P0, [R2+URZ+0x16800], R3 ;  /* 0x01680003020075a7 */ /* 0x0002e6000800017f */
[----:B---3--:R-:W-:Y:S05]  /*6110*/  @!P0 NANOSLEEP.SYNCS 0x989680 ;  /* 0x009896800000895d */ /* 0x008fea0003900000 */
[----:B------:R-:W3:Y:S01]  /*6120*/  @!P0 SYNCS.PHASECHK.TRANS64 P0, [R2+URZ+0x16800], R3 ;  /* 0x01680003020085a7 */ /* 0x000ee2000800007f */
[----:B------:R-:W-:Y:S04]  /*6130*/  BSSY B0, `(.L_x_1178) ;  /* 0x0000006000007945 */ /* 0x000fe80003800000 */
[----:B---3--:R-:W-:Y:S05]  /*6140*/  @P0 BRA `(.L_x_1179) ;  /* 0x0000000000100947 */ /* 0x008fea0003800000 */
.L_x_1180:
[----:B---3--:R3:W4:Y:S02]  /*6150*/  SYNCS.PHASECHK.TRANS64.TRYWAIT P0, [R2+URZ+0x16800], R3 ;  /* 0x01680003020075a7 */ /* 0x008724000800017f */
[----:B----4-:R-:W-:Y:S05]  /*6160*/  @!P0 NANOSLEEP.SYNCS 0x989680 ;  /* 0x009896800000895d */ /* 0x010fea0003900000 */
[----:B------:R-:W4:Y:S02]  /*6170*/  @!P0 SYNCS.PHASECHK.TRANS64 P0, [R2+URZ+0x16800], R3 ;  /* 0x01680003020085a7 */ /* 0x000f24000800007f */
[----:B----4-:R-:W-:Y:S05]  /*6180*/  @!P0 BRA `(.L_x_1180) ;  /* 0xfffffffc00f08947 */ /* 0x010fea000383ffff */
.L_x_1179:
[----:B------:R-:W-:Y:S05]  /*6190*/  BSYNC B0 ;  /* 0x0000000000007941 */ /* 0x000fea0003800000 */
.L_x_1178:
[----:B------:R-:W-:Y:S05]  /*61a0*/  BRA `(.L_x_1181) ;  /* 0x0000003000cc7947 */ /* 0x000fea0003800000 */
.L_x_1177:
[----:B------:R-:W1:Y:S01]  /*61b0*/  S2R R0, SR_TID.X ;  /* 0x0000000000007919 */ /* 0x000e620000002100 */
[----:B------:R-:W-:Y:S01]  /*61c0*/  SHF.R.S32.HI R10, RZ, 0x1f, R17 ;  /* 0x0000001fff0a7819 */ /* 0x000fe20000011411 */
[----:B------:R-:W-:Y:S01]  /*61d0*/  ULDC.64 UR4, c[0x0][0x3d8] ;  /* 0x0000f60000047ab9 */ /* 0x000fe20000000a00 */
[----:B------:R-:W-:Y:S01]  /*61e0*/  ULDC.64 UR6, c[0x0][0x3e8] ;  /* 0x0000fa0000067ab9 */ /* 0x000fe20000000a00 */
[----:B------:R-:W-:Y:S01]  /*61f0*/  LOP3.LUT P4, RZ, R22, 0x1, RZ, 0xc0, !PT ;  /* 0x0000000116ff7812 */ /* 0x000fe2000788c0ff */
[----:B-----5:R-:W-:Y:S01]  /*6200*/  IMAD.WIDE.U32 R44, R23, UR4, RZ ;  /* 0x00000004172c7c25 */ /* 0x020fe2000f8e00ff */
[----:B------:R-:W-:Y:S03]  /*6210*/  BSSY B6, `(.L_x_1182) ;  /* 0x0000033000067945 */ /* 0x000fe60003800000 */
[C---:B------:R-:W-:Y:S02]  /*6220*/  IMAD R6, R10.reuse, UR4, RZ ;  /* 0x000000040a067c24 */ /* 0x040fe4000f8e02ff */
[----:B------:R-:W-:-:S02]  /*6230*/  IMAD R10, R10, UR6, RZ ;  /* 0x000000060a0a7c24 */ /* 0x000fc4000f8e02ff */
[----:B------:R-:W-:Y:S02]  /*6240*/  IMAD R37, R17, UR5, R6 ;  /* 0x0000000511257c24 */ /* 0x000fe4000f8e0206 */
[----:B------:R-:W-:-:S04]  /*6250*/  IMAD.WIDE.U32 R42, R23, UR6, RZ ;  /* 0x00000006172a7c25 */ /* 0x000fc8000f8e00ff */
[----:B------:R-:W-:Y:S02]  /*6260*/  IMAD R47, R17, UR7, R10 ;  /* 0x00000007112f7c24 */ /* 0x000fe4000f8e020a */
[----:B-1----:R-:W-:-:S05]  /*6270*/  VIADD R0, R0, 0xffffff80 ;  /* 0xffffff8000007836 */ /* 0x002fca0000000000 */
[----:B------:R-:W-:-:S04]  /*6280*/  SHF.R.S32.HI R36, RZ, 0x1f, R0 ;  /* 0x0000001fff247819 */ /* 0x000fc80000011400 */
[----:B------:R-:W-:-:S04]  /*6290*/  LEA.HI R36, R36, R0, RZ, 0x2 ;  /* 0x0000000024247211 */ /* 0x000fc800078f10ff */
[----:B------:R-:W-:-:S05]  /*62a0*/  LOP3.LUT R36, R36, 0xfffffffc, RZ, 0xc0, !PT ;  /* 0xfffffffc24247812 */ /* 0x000fca00078ec0ff */
[----:B------:R-:W-:Y:S01]  /*62b0*/  IMAD.IADD R36, R0, 0x1, -R36 ;  /* 0x0000000100247824 */ /* 0x000fe200078e0a24 */
[----:B------:R-:W-:-:S03]  /*62c0*/  SHF.R.S32.HI R0, RZ, 0x1f, R23 ;  /* 0x0000001fff007819 */ /* 0x000fc60000011417 */
[C---:B------:R-:W-:Y:S02]  /*62d0*/  IMAD.SHL.U32 R28, R36.reuse, 0x4, RZ ;  /* 0x00000004241c7824 */ /* 0x040fe400078e00ff */
[----:B------:R-:W-:Y:S02]  /*62e0*/  IMAD.SHL.U32 R26, R36, 0x8, RZ ;  /* 0x00000008241a7824 */ /* 0x000fe400078e00ff */
[C---:B------:R-:W-:Y:S01]  /*62f0*/  IMAD R4, R0.reuse, UR4, RZ ;  /* 0x0000000400047c24 */ /* 0x040fe2000f8e02ff */
[----:B------:R-:W-:Y:S01]  /*6300*/  SHF.R.S32.HI R29, RZ, 0x1f, R28 ;  /* 0x0000001fff1d7819 */ /* 0x000fe2000001141c */
[----:B------:R-:W-:Y:S01]  /*6310*/  IMAD R0, R0, UR6, RZ ;  /* 0x0000000600007c24 */ /* 0x000fe2000f8e02ff */
[----:B------:R-:W-:Y:S01]  /*6320*/  SHF.R.S32.HI R27, RZ, 0x1f, R26 ;  /* 0x0000001fff1b7819 */ /* 0x000fe2000001141a */
[----:B------:R-:W-:Y:S02]  /*6330*/  IMAD R41, R23, UR5, R4 ;  /* 0x0000000517297c24 */ /* 0x000fe4000f8e0204 */
[----:B------:R-:W-:-:S04]  /*6340*/  IMAD.WIDE.U32 R4, R17, UR4, R28 ;  /* 0x0000000411047c25 */ /* 0x000fc8000f8e001c */
[----:B------:R-:W-:Y:S01]  /*6350*/  IMAD R3, R23, UR7, R0 ;  /* 0x0000000717037c24 */ /* 0x000fe2000f8e0200 */
[----:B--2---:R-:W-:Y:S01]  /*6360*/  IADD3 R34, P0, R4, R44, RZ ;  /* 0x0000002c04227210 */ /* 0x004fe20007f1e0ff */
[----:B------:R-:W-:-:S04]  /*6370*/  IMAD.WIDE.U32 R6, R17, UR6, R28 ;  /* 0x0000000611067c25 */ /* 0x000fc8000f8e001c */
[----:B------:R-:W-:Y:S01]  /*6380*/  IMAD.WIDE.U32 R8, R17, UR4, R26 ;  /* 0x0000000411087c25 */ /* 0x000fe2000f8e001a */
[----:B------:R-:W-:-:S03]  /*6390*/  IADD3 R32, P1, R6, R42, RZ ;  /* 0x0000002a06207210 */ /* 0x000fc60007f3e0ff */
[----:B------:R-:W-:Y:S01]  /*63a0*/  IMAD.WIDE.U32 R10, R17, UR6, R26 ;  /* 0x00000006110a7c25 */ /* 0x000fe2000f8e001a */
[----:B------:R-:W-:-:S03]  /*63b0*/  IADD3 R31, P2, R8, R44, RZ ;  /* 0x0000002c081f7210 */ /* 0x000fc60007f5e0ff */
[----:B------:R-:W-:Y:S01]  /*63c0*/  IMAD.IADD R41, R41, 0x1, R45 ;  /* 0x0000000129297824 */ /* 0x000fe200078e022d */
[----:B------:R-:W-:Y:S01]  /*63d0*/  IADD3 R39, P3, R10, R42, RZ ;  /* 0x0000002a0a277210 */ /* 0x000fe20007f7e0ff */
[----:B------:R-:W-:-:S03]  /*63e0*/  IMAD.IADD R23, R3, 0x1, R43 ;  /* 0x0000000103177824 */ /* 0x000fc600078e022b */
[----:B------:R-:W-:Y:S02]  /*63f0*/  IADD3.X R35, R41, R5, R37, P0, !PT ;  /* 0x0000000529237210 */ /* 0x000fe400007fe425 */
[----:B------:R-:W-:Y:S02]  /*6400*/  IADD3.X R33, R23, R7, R47, P1, !PT ;  /* 0x0000000717217210 */ /* 0x000fe40000ffe42f */
[----:B------:R-:W-:Y:S02]  /*6410*/  IADD3.X R37, R41, R37, R9, P2, !PT ;  /* 0x0000002529257210 */ /* 0x000fe400017fe409 */
[----:B------:R-:W-:Y:S01]  /*6420*/  IADD3.X R47, R23, R47, R11, P3, !PT ;  /* 0x0000002f172f7210 */ /* 0x000fe20001ffe40b */
        /* <DEDUP_REMOVED lines=17> */
.L_x_1183:
[----:B------:R-:W-:Y:S05]  /*6540*/  BSYNC B6 ;  /* 0x0000000000067941 */ /* 0x000fea0003800000 */
.L_x_1182:
[----:B------:R-:W2:Y:S01]  /*6550*/  LDL R30, [R1+0x4] ;  /* 0x00000400011e7983 */ /* 0x000ea20000100800 */
[----:B------:R-:W1:Y:S01]  /*6560*/  LDC.64 R10, c[0x0][0x3d8] ;  /* 0x0000f600ff0a7b82 */ /* 0x000e620000000a00 */
[----:B------:R-:W-:Y:S02]  /*6570*/  ULDC.U8 UR4, c[0x0][0x3f0] ;  /* 0x0000fc0000047ab9 */ /* 0x000fe40000000000 */
[----:B------:R-:W3:Y:S05]  /*6580*/  LDL R38, [R1+0x20] ;  /* 0x0000200001267983 */ /* 0x000eea0000100800 */
[----:B------:R-:W4:Y:S01]  /*6590*/  LDC.64 R12, c[0x0][0x3e8] ;  /* 0x0000fa00ff0c7b82 */ /* 0x000f220000000a00 */
[----:B------:R-:W-:Y:S01]  /*65a0*/  ISETP.NE.AND P0, PT, RZ, UR4, PT ;  /* 0x00000004ff007c0c */ /* 0x000fe2000bf05270 */
[----:B------:R-:W-:Y:S01]  /*65b0*/  BSSY B0, `(.L_x_1184) ;  /* 0x00002ea000007945 */ /* 0x000fe20003800000 */
[----:B--2---:R-:W-:Y:S01]  /*65c0*/  SHF.R.S32.HI R3, RZ, 0x1f, R30 ;  /* 0x0000001fff037819 */ /* 0x004fe2000001141e */
[----:B-1----:R-:W-:-:S04]  /*65d0*/  IMAD.WIDE.U32 R8, R30, R10, RZ ;  /* 0x0000000a1e087225 */ /* 0x002fc800078e00ff */
[C---:B------:R-:W-:Y:S02]  /*65e0*/  IMAD R0, R3.reuse, R10, RZ ;  /* 0x0000000a03007224 */ /* 0x040fe400078e02ff */
[-C--:B----4-:R-:W-:Y:S02]  /*65f0*/  IMAD R4, R3, R12.reuse, RZ ;  /* 0x0000000c03047224 */ /* 0x090fe400078e02ff */
[----:B------:R-:W-:-:S04]  /*6600*/  IMAD.WIDE.U32 R20, R30, R12, RZ ;  /* 0x0000000c1e147225 */ /* 0x000fc800078e00ff */
[C---:B------:R-:W-:Y:S02]  /*6610*/  IMAD R3, R30.reuse, R11, R0 ;  /* 0x0000000b1e037224 */ /* 0x040fe400078e0200 */
[C---:B------:R-:W-:Y:S02]  /*6620*/  IMAD R5, R30.reuse, R13, R4 ;  /* 0x0000000d1e057224 */ /* 0x040fe400078e0204 */
[----:B------:R-:W-:Y:S02]  /*6630*/  IMAD.IADD R3, R9, 0x1, R3 ;  /* 0x0000000109037824 */ /* 0x000fe400078e0203 */
[----:B------:R-:W-:Y:S02]  /*6640*/  IMAD.IADD R53, R21, 0x1, R5 ;  /* 0x0000000115357824 */ /* 0x000fe400078e0205 */
[----:B---3--:R-:W-:Y:S02]  /*6650*/  IMAD R0, R30, -0xc0, R38 ;  /* 0xffffff401e007824 */ /* 0x008fe400078e0226 */
[----:B------:R-:W-:-:S04]  /*6660*/  IMAD.WIDE.U32 R6, R8, 0xc0, RZ ;  /* 0x000000c008067825 */ /* 0x000fc800078e00ff */
[----:B------:R-:W-:-:S04]  /*6670*/  IMAD.WIDE.U32 R4, R20, 0xc0, RZ ;  /* 0x000000c014047825 */ /* 0x000fc800078e00ff */
[----:B------:R-:W-:Y:S02]  /*6680*/  IMAD R51, R3, 0xc0, RZ ;  /* 0x000000c003337824 */ /* 0x000fe400078e02ff */
[----:B------:R-:W-:Y:S01]  /*6690*/  IMAD R53, R53, 0xc0, RZ ;  /* 0x000000c035357824 */ /* 0x000fe200078e02ff */
[----:B------:R-:W-:Y:S01]  /*66a0*/  VIMNMX R50, R0, 0xc0, PT ;  /* 0x000000c000327848 */ /* 0x000fe20003fe0100 */
[----:B------:R-:W-:Y:S02]  /*66b0*/  IMAD.IADD R55, R7, 0x1, R51 ;  /* 0x0000000107377824 */ /* 0x000fe400078e0233 */
[----:B------:R-:W-:Y:S01]  /*66c0*/  IMAD.IADD R57, R5, 0x1, R53 ;  /* 0x0000000105397824 */ /* 0x000fe200078e0235 */
[----:B------:R-:W-:Y:S06]  /*66d0*/  @!P0 BRA `(.L_x_1185) ;  /* 0x0000001400d88947 */ /* 0x000fec0003800000 */
[----:B------:R-:W1:Y:S01]  /*66e0*/  LDC R0, c[0x0][0x428] ;  /* 0x00010a00ff007b82 */ /* 0x000e620000000800 */
[C---:B------:R-:W-:Y:S01]  /*66f0*/  ISETP.GE.AND P0, PT, R17.reuse, R50, PT ;  /* 0x000000321100720c */ /* 0x040fe20003f06270 */
[----:B------:R-:W-:Y:S01]  /*6700*/  BSSY B1, `(.L_x_1186) ;  /* 0x000002a000017945 */ /* 0x000fe20003800000 */
[----:B------:R-:W-:Y:S01]  /*6710*/  IMAD.MOV.U32 R15, RZ, RZ, R41 ;  /* 0x000000ffff0f7224 */ /* 0x000fe200078e0029 */
[----:B------:R-:W-:Y:S01]  /*6720*/  CS2R R46, SRZ ;  /* 0x00000000002e7805 */ /* 0x000fe2000001ff00 */
[----:B------:R-:W-:Y:S01]  /*6730*/  IMAD.MOV.U32 R48, RZ, RZ, R42 ;  /* 0x000000ffff307224 */ /* 0x000fe200078e002a */
[----:B------:R-:W-:Y:S01]  /*6740*/  CS2R R38, SRZ ;  /* 0x0000000000267805 */ /* 0x000fe2000001ff00 */
[----:B------:R-:W-:Y:S01]  /*6750*/  IMAD.MOV.U32 R49, RZ, RZ, R23 ;  /* 0x000000ffff317224 */ /* 0x000fe200078e0017 */
[----:B-1----:R-:W-:Y:S01]  /*6760*/  ISETP.NE.AND P2, PT, R0, 0x1, PT ;  /* 0x000000010000780c */ /* 0x002fe20003f45270 */
[----:B------:R-:W-:Y:S02]  /*6770*/  IMAD R0, R30, 0xc0, R17 ;  /* 0x000000c01e007824 */ /* 0x000fe400078e0211 */
[----:B------:R-:W-:-:S02]  /*6780*/  VIADD R30, R17, 0x60 ;  /* 0x00000060111e7836 */ /* 0x000fc40000000000 */
[----:B------:R-:W-:Y:S01]  /*6790*/  IMAD R3, R36, 0x60, R0 ;  /* 0x0000006024037824 */ /* 0x000fe200078e0200 */
[----:B------:R-:W-:Y:S02]  /*67a0*/  CS2R R36, SRZ ;  /* 0x0000000000247805 */ /* 0x000fe4000001ff00 */
[----:B------:R-:W-:-:S05]  /*67b0*/  ISETP.GE.AND P1, PT, R30, R50, PT ;  /* 0x000000321e00720c */ /* 0x000fca0003f26270 */
[----:B0-----:R-:W0:Y:S08]  /*67c0*/  @P2 LDC R14, c[0x0][0x42c] ;  /* 0x00010b00ff0e2b82 */ /* 0x001e300000000800 */
[----:B------:R-:W1:Y:S01]  /*67d0*/  @P2 LDC R31, c[0x0][0x430] ;  /* 0x00010c00ff1f2b82 */ /* 0x000e620000000800 */
[----:B0-----:R-:W-:-:S04]  /*67e0*/  @P2 IMAD.HI.U32 R0, R3, R14, RZ ;  /* 0x0000000e03002227 */ /* 0x001fc800078e00ff */
[----:B------:R-:W-:Y:S01]  /*67f0*/  IMAD.MOV.U32 R14, RZ, RZ, R44 ;  /* 0x000000ffff0e7224 */ /* 0x000fe200078e002c */
[----:B------:R-:W-:Y:S02]  /*6800*/  CS2R R44, SRZ ;  /* 0x00000000002c7805 */ /* 0x000fe4000001ff00 */
[----:B-1----:R-:W-:Y:S02]  /*6810*/  @P2 SHF.R.U32.HI R3, RZ, R31, R0 ;  /* 0x0000001fff032219 */ /* 0x002fe40000011600 */
[----:B------:R-:W-:Y:S01]  /*6820*/  CS2R R30, SRZ ;  /* 0x00000000001e7805 */ /* 0x000fe2000001ff00 */
[----:B------:R-:W-:Y:S06]  /*6830*/  @P0 BRA `(.L_x_1187) ;  /* 0x0000000000580947 */ /* 0x000fec0003800000 */
[----:B------:R-:W-:Y:S01]  /*6840*/  VIADD R0, R28, 0x10 ;  /* 0x000000101c007836 */ /* 0x000fe20000000000 */
[----:B------:R-:W-:Y:S01]  /*6850*/  ULDC UR4, c[0x0][0x3d4] ;  /* 0x0000f50000047ab9 */ /* 0x000fe20000000800 */
[----:B------:R-:W-:Y:S01]  /*6860*/  IMAD.WIDE.U32 R8, R8, 0xc0, R34 ;  /* 0x000000c008087825 */ /* 0x000fe200078e0022 */
[----:B------:R-:W-:Y:S01]  /*6870*/  ISETP.GE.AND P4, PT, R28, UR4, PT ;  /* 0x000000041c007c0c */ /* 0x000fe2000bf86270 */
[----:B------:R-:W-:Y:S01]  /*6880*/  ULDC.64 UR6, c[0x0][0x3c8] ;  /* 0x0000f20000067ab9 */ /* 0x000fe20000000a00 */
[----:B------:R-:W-:Y:S01]  /*6890*/  ISETP.GE.AND P5, PT, R0, UR4, PT ;  /* 0x0000000400007c0c */ /* 0x000fe2000bfa6270 */
[----:B------:R-:W-:Y:S01]  /*68a0*/  IMAD.WIDE.U32 R20, R20, 0xc0, R32 ;  /* 0x000000c014147825 */ /* 0x000fe200078e0020 */
[----:B------:R-:W-:Y:S01]  /*68b0*/  ULDC.64 UR8, c[0x0][0x3e0] ;  /* 0x0000f80000087ab9 */ /* 0x000fe20000000a00 */
[----:B------:R-:W-:Y:S02]  /*68c0*/  LEA R42, P2, R8, UR6, 0x1 ;  /* 0x00000006082a7c11 */ /* 0x000fe4000f8408ff */
[----:B------:R-:W-:Y:S01]  /*68d0*/  CS2R R46, SRZ ;  /* 0x00000000002e7805 */ /* 0x000fe2000001ff00 */
[----:B------:R-:W-:Y:S01]  /*68e0*/  IMAD.IADD R23, R51, 0x1, R9 ;  /* 0x0000000133177824 */ /* 0x000fe200078e0209 */
[----:B------:R-:W-:Y:S01]  /*68f0*/  LEA R50, P3, R20, UR8, 0x1 ;  /* 0x0000000814327c11 */ /* 0x000fe2000f8608ff */
[----:B------:R-:W-:Y:S01]  /*6900*/  IMAD.IADD R9, R53, 0x1, R21 ;  /* 0x0000000135097824 */ /* 0x000fe200078e0215 */
[----:B------:R-:W-:-:S02]  /*6910*/  CS2R R38, SRZ ;  /* 0x0000000000267805 */ /* 0x000fc4000001ff00 */
[----:B------:R-:W-:Y:S02]  /*6920*/  CS2R R44, SRZ ;  /* 0x00000000002c7805 */ /* 0x000fe4000001ff00 */
[----:B------:R-:W-:Y:S02]  /*6930*/  CS2R R36, SRZ ;  /* 0x0000000000247805 */ /* 0x000fe4000001ff00 */
[----:B------:R-:W-:Y:S02]  /*6940*/  LEA.HI.X R43, R8, UR7, R23, 0x1, P2 ;  /* 0x00000007082b7c11 */ /* 0x000fe400090f0c17 */
[----:B------:R-:W-:-:S03]  /*6950*/  LEA.HI.X R51, R20, UR9, R9, 0x1, P3 ;  /* 0x0000000914337c11 */ /* 0x000fc600098f0c09 */
[----:B------:R0:W5:Y:S04]  /*6960*/  @!P4 LDG.E.64 R46, desc[UR38][R42.64] ;  /* 0x000000262a2ec981 */ /* 0x000168000c1e1b00 */
[----:B------:R0:W5:Y:S04]  /*6970*/  @!P5 LDG.E.64 R38, desc[UR38][R42.64+0x20] ;  /* 0x000020262a26d981 */ /* 0x000168000c1e1b00 */
[----:B------:R0:W5:Y:S04]  /*6980*/  @!P4 LDG.E.64 R44, desc[UR38][R50.64] ;  /* 0x00000026322cc981 */ /* 0x000168000c1e1b00 */
[----:B------:R0:W5:Y:S02]  /*6990*/  @!P5 LDG.E.64 R36, desc[UR38][R50.64+0x20] ;  /* 0x000020263224d981 */ /* 0x000164000c1e1b00 */
.L_x_1187:
[----:B------:R-:W-:Y:S05]  /*69a0*/  BSYNC B1 ;  /* 0x0000000000017941 */ /* 0x000fea0003800000 */
.L_x_1186:
[----:B------:R-:W-:Y:S01]  /*69b0*/  BSSY B1, `(.L_x_1188) ;  /* 0x0000023000017945 */ /* 0x000fe20003800000 */
[----:B------:R-:W-:Y:S02]  /*69c0*/  CS2R R20, SRZ ;  /* 0x0000000000147805 */ /* 0x000fe4000001ff00 */
[----:B0-----:R-:W-:Y:S02]  /*69d0*/  CS2R R42, SRZ ;  /* 0x00000000002a7805 */ /* 0x001fe4000001ff00 */
[----:B------:R-:W-:Y:S02]  /*69e0*/  SHF.R.S32.HI R23, RZ, 0x1f, R3 ;  /* 0x0000001fff177819 */ /* 0x000fe40000011403 */
[----:B------:R-:W-:Y:S01]  /*69f0*/  CS2R R8, SRZ ;  /* 0x0000000000087805 */ /* 0x000fe2000001ff00 */
[----:B------:R-:W-:Y:S06]  /*6a00*/  @P1 BRA `(.L_x_1189) ;  /* 0x0000000000741947 */ /* 0x000fec0003800000 */
[----:B------:R-:W-:Y:S01]  /*6a10*/  IMAD.MOV.U32 R7, RZ, RZ, R55 ;  /* 0x000000ffff077224 */ /* 0x000fe200078e0037 */
[----:B------:R-:W-:Y:S01]  /*6a20*/  ULDC UR4, c[0x0][0x3d4] ;  /* 0x0000f50000047ab9 */ /* 0x000fe20000000800 */
[----:B------:R-:W-:Y:S01]  /*6a30*/  IMAD.MOV.U32 R8, RZ, RZ, R4 ;  /* 0x000000ffff087224 */ /* 0x000fe200078e0004 */
[----:B------:R-:W-:Y:S01]  /*6a40*/  ULDC.64 UR6, c[0x0][0x3c8] ;  /* 0x0000f20000067ab9 */ /* 0x000fe20000000a00 */
[----:B------:R-:W-:Y:S01]  /*6a50*/  IMAD.MOV.U32 R9, RZ, RZ, R57 ;  /* 0x000000ffff097224 */ /* 0x000fe200078e0039 */
[----:B------:R-:W-:Y:S01]  /*6a60*/  ISETP.GE.AND P5, PT, R28, UR4, PT ;  /* 0x000000041c007c0c */ /* 0x000fe2000bfa6270 */
[----:B------:R-:W-:Y:S01]  /*6a70*/  IMAD.WIDE.U32 R4, R10, 0x60, R6 ;  /* 0x000000600a047825 */ /* 0x000fe200078e0006 */
[----:B------:R-:W-:Y:S02]  /*6a80*/  CS2R R42, SRZ ;  /* 0x00000000002a7805 */ /* 0x000fe4000001ff00 */
[----:B------:R-:W-:Y:S01]  /*6a90*/  CS2R R30, SRZ ;  /* 0x00000000001e7805 */ /* 0x000fe2000001ff00 */
[----:B------:R-:W-:Y:S01]  /*6aa0*/  IMAD.WIDE.U32 R6, R12, 0x60, R8 ;  /* 0x000000600c067825 */ /* 0x000fe200078e0008 */
[----:B------:R-:W-:-:S03]  /*6ab0*/  IADD3 R8, P3, R34, R4, RZ ;  /* 0x0000000422087210 */ /* 0x000fc60007f7e0ff */
[----:B------:R-:W-:Y:S01]  /*6ac0*/  VIADD R20, R28, 0x10 ;  /* 0x000000101c147836 */ /* 0x000fe20000000000 */
[----:B------:R-:W-:Y:S01]  /*6ad0*/  IADD3 R0, P4, R32, R6, RZ ;  /* 0x0000000620007210 */ /* 0x000fe20007f9e0ff */
[----:B------:R-:W-:Y:S02]  /*6ae0*/  IMAD R9, R11, 0x60, RZ ;  /* 0x000000600b097824 */ /* 0x000fe400078e02ff */
[----:B------:R-:W-:Y:S01]  /*6af0*/  IMAD R21, R13, 0x60, RZ ;  /* 0x000000600d157824 */ /* 0x000fe200078e02ff */
[----:B------:R-:W-:Y:S01]  /*6b00*/  ISETP.GE.AND P2, PT, R20, UR4, PT ;  /* 0x0000000414007c0c */ /* 0x000fe2000bf46270 */
[----:B------:R-:W-:Y:S01]  /*6b10*/  ULDC.64 UR4, c[0x0][0x3e0] ;  /* 0x0000f80000047ab9 */ /* 0x000fe20000000a00 */
[----:B------:R-:W-:Y:S02]  /*6b20*/  IADD3.X R5, R35, R9, R5, P3, !PT ;  /* 0x0000000923057210 */ /* 0x000fe40001ffe405 */
[----:B------:R-:W-:Y:S02]  /*6b30*/  LEA R4, P3, R8, UR6, 0x1 ;  /* 0x0000000608047c11 */ /* 0x000fe4000f8608ff */
[----:B------:R-:W-:-:S02]  /*6b40*/  IADD3.X R7, R33, R21, R7, P4, !PT ;  /* 0x0000001521077210 */ /* 0x000fc400027fe407 */
[----:B------:R-:W-:Y:S02]  /*6b50*/  CS2R R20, SRZ ;  /* 0x0000000000147805 */ /* 0x000fe4000001ff00 */
[----:B------:R-:W-:Y:S02]  /*6b60*/  LEA R6, P4, R0, UR4, 0x1 ;  /* 0x0000000400067c11 */ /* 0x000fe4000f8808ff */
[----:B------:R-:W-:Y:S02]  /*6b70*/  LEA.HI.X R5, R8, UR7, R5, 0x1, P3 ;  /* 0x0000000708057c11 */ /* 0x000fe400098f0c05 */
[----:B------:R-:W-:Y:S02]  /*6b80*/  CS2R R8, SRZ ;  /* 0x0000000000087805 */ /* 0x000fe4000001ff00 */
[----:B------:R-:W-:Y:S01]  /*6b90*/  LEA.HI.X R7, R0, UR5, R7, 0x1, P4 ;  /* 0x0000000500077c11 */ /* 0x000fe2000a0f0c07 */
[----:B------:R0:W5:Y:S04]  /*6ba0*/  @!P5 LDG.E.64 R42, desc[UR38][R4.64] ;  /* 0x00000026042ad981 */ /* 0x000168000c1e1b00 */
[----:B------:R0:W5:Y:S04]  /*6bb0*/  @!P2 LDG.E.64 R8, desc[UR38][R4.64+0x20] ;  /* 0x000020260408a981 */ /* 0x000168000c1e1b00 */
[----:B------:R0:W5:Y:S04]  /*6bc0*/  @!P5 LDG.E.64 R30, desc[UR38][R6.64] ;  /* 0x00000026061ed981 */ /* 0x000168000c1e1b00 */
[----:B------:R0:W5:Y:S02]  /*6bd0*/  @!P2 LDG.E.64 R20, desc[UR38][R6.64+0x20] ;  /* 0x000020260614a981 */ /* 0x000164000c1e1b00 */
.L_x_1189:
[----:B------:R-:W-:Y:S05]  /*6be0*/  BSYNC B1 ;  /* 0x0000000000017941 */ /* 0x000fea0003800000 */
.L_x_1188:
[----:B------:R-:W2:Y:S04]  /*6bf0*/  LDL R32, [R1+0x28] ;  /* 0x0000280001207983 */ /* 0x000ea80000100800 */
[----:B------:R-:W3:Y:S01]  /*6c00*/  LDL R33, [R1+0x38] ;  /* 0x0000380001217983 */ /* 0x000ee20000100800 */
[C---:B------:R-:W-:Y:S01]  /*6c10*/  IMAD.WIDE.U32 R14, R3.reuse, R10, R14 ;  /* 0x0000000a030e7225 */ /* 0x040fe200078e000e */
[----:B------:R-:W-:Y:S01]  /*6c20*/  ULDC.64 UR4, c[0x0][0x3c8] ;  /* 0x0000f20000047ab9 */ /* 0x000fe20000000a00 */
[----:B------:R-:W-:Y:S02]  /*6c30*/  ULDC.64 UR6, c[0x0][0x3e0] ;  /* 0x0000f80000067ab9 */ /* 0x000fe40000000a00 */
[----:B------:R-:W-:-:S04]  /*6c40*/  IMAD.WIDE.U32 R48, R3, R12, R48 ;  /* 0x0000000c03307225 */ /* 0x000fc800078e0030 */
[C---:B------:R-:W-:Y:S02]  /*6c50*/  IMAD R10, R23.reuse, R10, RZ ;  /* 0x0000000a170a7224 */ /* 0x040fe400078e02ff */
[----:B------:R-:W-:Y:S02]  /*6c60*/  IMAD R12, R23, R12, RZ ;  /* 0x0000000c170c7224 */ /* 0x000fe400078e02ff */
[C---:B0-----:R-:W-:Y:S02]  /*6c70*/  IMAD R5, R3.reuse, R11, R10 ;  /* 0x0000000b03057224 */ /* 0x041fe400078e020a */
[----:B------:R-:W-:Y:S02]  /*6c80*/  IMAD R3, R3, R13, R12 ;  /* 0x0000000d03037224 */ /* 0x000fe400078e020c */
[----:B------:R-:W-:Y:S02]  /*6c90*/  IMAD.IADD R5, R15, 0x1, R5 ;  /* 0x000000010f057824 */ /* 0x000fe400078e0205 */
[----:B------:R-:W-:-:S02]  /*6ca0*/  IMAD.IADD R3, R49, 0x1, R3 ;  /* 0x0000000131037824 */ /* 0x000fc400078e0203 */
[----:B--2---:R-:W-:Y:S01]  /*6cb0*/  IMAD.SHL.U32 R4, R32, 0x40, RZ ;  /* 0x0000004020047824 */ /* 0x004fe200078e00ff */
[----:B---3--:R-:W-:-:S04]  /*6cc0*/  LEA.HI R0, R33, R33, RZ, 0x1 ;  /* 0x0000002121007211 */ /* 0x008fc800078f08ff */
[----:B------:R-:W-:Y:S02]  /*6cd0*/  LOP3.LUT R7, R4, 0x1c0, RZ, 0xc0, !PT ;  /* 0x000001c004077812 */ /* 0x000fe400078ec0ff */
[----:B------:R-:W-:Y:S02]  /*6ce0*/  LOP3.LUT R6, R0, 0xfffffffe, RZ, 0xc0, !PT ;  /* 0xfffffffe00067812 */ /* 0x000fe400078ec0ff */
[----:B------:R-:W-:Y:S02]  /*6cf0*/  LEA R4, P2, R14, UR4, 0x1 ;  /* 0x000000040e047c11 */ /* 0x000fe4000f8408ff */
[----:B------:R-:W-:Y:S01]  /*6d00*/  LEA R0, P3, R48, UR6, 0x1 ;  /* 0x0000000630007c11 */ /* 0x000fe2000f8608ff */
[----:B------:R-:W-:Y:S01]  /*6d10*/  IMAD.IADD R6, R33, 0x1, -R6 ;  /* 0x0000000121067824 */ /* 0x000fe200078e0a06 */
[----:B------:R-:W-:Y:S01]  /*6d20*/  LOP3.LUT R26, R7, 0x18, R26, 0xf8, !PT ;  /* 0x00000018071a7812 */ /* 0x000fe200078ef81a */
[----:B------:R-:W-:Y:S01]  /*6d30*/  UMOV UR4, 0xffffffff ;  /* 0xffffffff00047882 */ /* 0x000fe20000000000 */
[----:B------:R-:W-:-:S02]  /*6d40*/  SHF.R.U32.HI R7, RZ, 0x3, R7 ;  /* 0x00000003ff077819 */ /* 0x000fc40000011607 */
[----:B------:R-:W-:Y:S02]  /*6d50*/  LEA.HI.X R5, R14, UR5, R5, 0x1, P2 ;  /* 0x000000050e057c11 */ /* 0x000fe400090f0c05 */
[----:B------:R-:W-:Y:S02]  /*6d60*/  LEA.HI.X R3, R48, UR7, R3, 0x1, P3 ;  /* 0x0000000730037c11 */ /* 0x000fe400098f0c03 */
[----:B------:R-:W-:Y:S02]  /*6d70*/  LOP3.LUT R26, R26, R7, RZ, 0x3c, !PT ;  /* 0x000000071a1a7212 */ /* 0x000fe400078e3cff */
[----:B------:R-:W-:Y:S01]  /*6d80*/  SHF.L.U32 R7, R6, 0x1f, RZ ;  /* 0x0000001f06077819 */ /* 0x000fe200000006ff */
[----:B------:R-:W-:Y:S06]  /*6d90*/  BRA.DIV UR4, `(.L_x_1190) ;  /* 0x0000015604907947 */ /* 0x000fec000b800000 */
.L_x_1439:
[----:B------:R-:W-:-:S03]  /*6da0*/  UMOV UR4, 0xffffffff ;  /* 0xffffffff00047882 */ /* 0x000fc60000000000 */
[----:B------:R-:W-:Y:S05]  /*6db0*/  BRA.DIV UR4, `(.L_x_1191) ;  /* 0x0000015604b07947 */ /* 0x000fea000b800000 */
.L_x_1442:
[----:B------:R-:W-:-:S03]  /*6dc0*/  UMOV UR4, 0xffffffff ;  /* 0xffffffff00047882 */ /* 0x000fc60000000000 */
[----:B------:R-:W-:Y:S05]  /*6dd0*/  BRA.DIV UR4, `(.L_x_1192) ;  /* 0x0000015604d07947 */ /* 0x000fea000b800000 */
.L_x_1445:
[----:B------:R-:W-:-:S03]  /*6de0*/  UMOV UR4, 0xffffffff ;  /* 0xffffffff00047882 */ /* 0x000fc60000000000 */
[----:B------:R-:W-:Y:S05]  /*6df0*/  BRA.DIV UR4, `(.L_x_1193) ;  /* 0x0000015604f07947 */ /* 0x000fea000b800000 */
.L_x_1448:
[----:B------:R-:W-:-:S03]  /*6e00*/  UMOV UR4, 0xffffffff ;  /* 0xffffffff00047882 */ /* 0x000fc60000000000 */
[----:B------:R-:W-:Y:S05]  /*6e10*/  BRA.DIV UR4, `(.L_x_1194) ;  /* 0x0000015a04107947 */ /* 0x000fea000b800000 */
.L_x_1451:
[----:B------:R-:W-:-:S03]  /*6e20*/  UMOV UR4, 0xffffffff ;  /* 0xffffffff00047882 */ /* 0x000fc60000000000 */
[----:B------:R-:W-:Y:S05]  /*6e30*/  BRA.DIV UR4, `(.L_x_1195) ;  /* 0x0000015a04307947 */ /* 0x000fea000b800000 */
.L_x_1454:
[----:B------:R-:W-:-:S03]  /*6e40*/  UMOV UR4, 0xffffffff ;  /* 0xffffffff00047882 */ /* 0x000fc60000000000 */
[----:B------:R-:W-:Y:S05]  /*6e50*/  BRA.DIV UR4, `(.L_x_1196) ;  /* 0x0000015a04507947 */ /* 0x000fea000b800000 */
.L_x_1457:
[----:B------:R-:W-:-:S03]  /*6e60*/  UMOV UR4, 0xffffffff ;  /* 0xffffffff00047882 */ /* 0x000fc60000000000 */
[----:B------:R-:W-:Y:S05]  /*6e70*/  BRA.DIV UR4, `(.L_x_1197) ;  /* 0x0000015a04707947 */ /* 0x000fea000b800000 */
.L_x_1460:
[----:B------:R-:W0:Y:S01]  /*6e80*/  S2R R6, SR_TID.X ;  /* 0x0000000000067919 */ /* 0x000e220000002100 */
[----:B------:R-:W1:Y:S01]  /*6e90*/  SYNCS.PHASECHK.TRANS64.TRYWAIT P2, [R2+URZ+0x16800], R7 ;  /* 0x01680007020075a7 */ /* 0x000e62000804017f */
[----:B-----5:R-:W-:Y:S01]  /*6ea0*/  IMAD.MOV.U32 R3, RZ, RZ, R45 ;  /* 0x000000ffff037224 */ /* 0x020fe200078e002d */
[----:B------:R-:W-:Y:S01]  /*6eb0*/  LOP3.LUT P3, RZ, R32, 0x4, RZ, 0xc0, !PT ;  /* 0x0000000420ff7812 */ /* 0x000fe2000786c0ff */
[----:B------:R-:W-:Y:S01]  /*6ec0*/  IMAD.MOV.U32 R5, RZ, RZ, R37 ;  /* 0x000000ffff057224 */ /* 0x000fe200078e0025 */
[----:B------:R-:W-:Y:S01]  /*6ed0*/  BSSY B1, `(.L_x_1198) ;  /* 0x0000027000017945 */ /* 0x000fe20003800000 */
        /* <DEDUP_REMOVED lines=12> */
[----:B------:R-:W-:-:S02]  /*6fa0*/  IMAD.MOV.U32 R27, RZ, RZ, R43 ;  /* 0x000000ffff1b7224 */ /* 0x000fc400078e002b */
[----:B0-----:R-:W-:-:S05]  /*6fb0*/  VIADD R13, R6, 0xffffff80 ;  /* 0xffffff80060d7836 */ /* 0x001fca0000000000 */
[----:B------:R-:W-:-:S04]  /*6fc0*/  SHF.R.S32.HI R6, RZ, 0x1f, R13 ;  /* 0x0000001fff067819 */ /* 0x000fc8000001140d */
[----:B------:R-:W-:Y:S01]  /*6fd0*/  LEA.HI R6, R6, R13, RZ, 0x5 ;  /* 0x0000000d06067211 */ /* 0x000fe200078f28ff */
[----:B------:R-:W-:-:S03]  /*6fe0*/  IMAD.MOV.U32 R13, RZ, RZ, R31 ;  /* 0x000000ffff0d7224 */ /* 0x000fc600078e001f */
[----:B------:R-:W-:Y:S02]  /*6ff0*/  SHF.R.S32.HI R6, RZ, 0x5, R6 ;  /* 0x00000005ff067819 */ /* 0x000fe40000011406 */
[----:B------:R-:W-:Y:S01]  /*7000*/  PRMT R13, R13, 0x5410, R5 ;  /* 0x000054100d0d7816 */ /* 0x000fe20000000005 */
[----:B------:R-:W-:Y:S02]  /*7010*/  IMAD.MOV.U32 R5, RZ, RZ, R21 ;  /* 0x000000ffff057224 */ /* 0x000fe400078e0015 */
[--C-:B------:R-:W-:Y:S01]  /*7020*/  IMAD R3, R6, 0x200, R26.reuse ;  /* 0x0000020006037824 */ /* 0x100fe200078e021a */
[----:B------:R-:W-:Y:S01]  /*7030*/  PRMT R26, R0, 0x7610, R26 ;  /* 0x00007610001a7816 */ /* 0x000fe2000000001a */
[----:B------:R-:W-:Y:S01]  /*7040*/  IMAD.MOV.U32 R6, RZ, RZ, R30 ;  /* 0x000000ffff067224 */ /* 0x000fe200078e001e */
[----:B------:R-:W-:Y:S01]  /*7050*/  PRMT R11, R5, 0x7610, R11 ;  /* 0x00007610050b7816 */ /* 0x000fe2000000000b */
[----:B------:R-:W-:Y:S01]  /*7060*/  IMAD R3, R3, 0x2, R2 ;  /* 0x0000000203037824 */ /* 0x000fe200078e0202 */
[----:B------:R-:W-:Y:S01]  /*7070*/  PRMT R15, R13, 0x7610, R15 ;  /* 0x000076100d0f7816 */ /* 0x000fe2000000000f */
[----:B------:R-:W-:Y:S01]  /*7080*/  IMAD.MOV.U32 R5, RZ, RZ, R9 ;  /* 0x000000ffff057224 */ /* 0x000fe200078e0009 */
[----:B------:R-:W-:Y:S01]  /*7090*/  PRMT R14, R6, 0x7610, R14 ;  /* 0x00007610060e7816 */ /* 0x000fe2000000000e */
[----:B------:R-:W-:-:S02]  /*70a0*/  VIADD R4, R3, 0x8400 ;  /* 0x0000840003047836 */ /* 0x000fc40000000000 */
[----:B------:R-:W-:Y:S01]  /*70b0*/  VIADD R0, R3, 0x8440 ;  /* 0x0000844003007836 */ /* 0x000fe20000000000 */
[----:B------:R-:W-:Y:S01]  /*70c0*/  PRMT R14, R14, 0x5410, R27 ;  /* 0x000054100e0e7816 */ /* 0x000fe2000000001b */
[----:B------:R-:W-:Y:S02]  /*70d0*/  @P3 VIADD R0, R4, 0xffffffc0 ;  /* 0xffffffc004003836 */ /* 0x000fe40000000000 */
[----:B------:R-:W-:Y:S02]  /*70e0*/  IMAD.MOV.U32 R4, RZ, RZ, R20 ;  /* 0x000000ffff047224 */ /* 0x000fe400078e0014 */
[----:B------:R-:W-:-:S03]  /*70f0*/  IMAD.MOV.U32 R6, RZ, RZ, R42 ;  /* 0x000000ffff067224 */ /* 0x000fc600078e002a */
[----:B------:R-:W-:Y:S01]  /*7100*/  PRMT R10, R4, 0x7610, R10 ;  /* 0x00007610040a7816 */ /* 0x000fe2000000000a */
[----:B------:R-:W-:Y:S01]  /*7110*/  IMAD.MOV.U32 R4, RZ, RZ, R8 ;  /* 0x000000ffff047224 */ /* 0x000fe200078e0008 */
[----:B------:R-:W-:Y:S01]  /*7120*/  PRMT R52, R6, 0x7610, R52 ;  /* 0x0000761006347816 */ /* 0x000fe20000000034 */
[----:B-1----:R-:W-:Y:S06]  /*7130*/  @!P2 BRA `(.L_x_1199) ;  /* 0x0000015400e8a947 */ /* 0x002fec0003800000 */
.L_x_1461:
[----:B------:R-:W-:Y:S05]  /*7140*/  BSYNC B1 ;  /* 0x0000000000017941 */ /* 0x000fea0003800000 */
.L_x_1198:
[----:B------:R-:W-:Y:S01]  /*7150*/  BSSY B1, `(.L_x_1200) ;  /* 0x0000068000017945 */ /* 0x000fe20003800000 */
[----:B------:R-:W-:Y:S02]  /*7160*/  PRMT R12, R4, 0x7610, R12 ;  /* 0x00007610040c7816 */ /* 0x000fe4000000000c */
[----:B------:R-:W-:Y:S01]  /*7170*/  PRMT R13, R5, 0x7610, R13 ;  /* 0x00007610050d7816 */ /* 0x000fe2000000000d */
[----:B------:R-:W-:Y:S06]  /*7180*/  @P0 BRA `(.L_x_1201) ;  /* 0x0000000400900947 */ /* 0x000fec0003800000 */
[----:B------:R-:W1:Y:S01]  /*7190*/  LDC R5, c[0x0][0x3d4] ;  /* 0x0000f500ff057b82 */ /* 0x000e620000000800 */
[C---:B------:R-:W-:Y:S01]  /*71a0*/  VIADD R4, R28.reuse, 0x10 ;  /* 0x000000101c047836 */ /* 0x040fe20000000000 */
[----:B------:R-:W-:Y:S01]  /*71b0*/  BSSY B2, `(.L_x_1202) ;  /* 0x0000032000027945 */ /* 0x000fe20003800000 */
[----:B-1----:R-:W-:-:S03]  /*71c0*/  ISETP.GE.AND P0, PT, R28, R5, PT ;  /* 0x000000051c00720c */ /* 0x002fc60003f06270 */
[----:B------:R-:W-:-:S10]  /*71d0*/  ISETP.GE.AND P2, PT, R4, R5, PT ;  /* 0x000000050400720c */ /* 0x000fd40003f46270 */
[----:B------:R-:W-:Y:S05]  /*71e0*/  @P0 BRA `(.L_x_1203) ;  /* 0x0000000000b80947 */ /* 0x000fea0003800000 */
[----:B0-----:R-:W0:Y:S01]  /*71f0*/  LDS.128 R4, [R3+0x8400] ;  /* 0x0084000003047984 */ /* 0x001e220000000c00 */
[--C-:B------:R-:W-:Y:S02]  /*7200*/  SHF.R.U64 R41, R44, 0x10, R45.reuse ;  /* 0x000000102c297819 */ /* 0x100fe4000000122d */
[----:B------:R-:W-:Y:S02]  /*7210*/  SHF.R.U32.HI R44, RZ, 0x10, R45 ;  /* 0x00000010ff2c7819 */ /* 0x000fe4000001162d */
[--C-:B------:R-:W-:Y:S02]  /*7220*/  SHF.R.U32.HI R34, RZ, 0x10, R47.reuse ;  /* 0x00000010ff227819 */ /* 0x100fe4000001162f */
[----:B------:R-:W-:Y:S02]  /*7230*/  SHF.R.U64 R33, R46, 0x10, R47 ;  /* 0x000000102e217819 */ /* 0x000fe4000000122f */
[----:B------:R-:W-:Y:S02]  /*7240*/  PRMT R44, R10, 0x5432, R44 ;  /* 0x000054320a2c7816 */ /* 0x000fe4000000002c */
[----:B------:R-:W-:-:S02]  /*7250*/  PRMT R34, R12, 0x5432, R34 ;  /* 0x000054320c227816 */ /* 0x000fc40000000022 */
[----:B------:R-:W-:Y:S01]  /*7260*/  PRMT R33, R26, 0x5410, R33 ;  /* 0x000054101a217816 */ /* 0x000fe20000000021 */
[----:B------:R-:W-:Y:S01]  /*7270*/  IMAD.U32 R45, R44, 0x10000, RZ ;  /* 0x000100002c2d7824 */ /* 0x000fe200078e00ff */
[----:B------:R-:W-:Y:S01]  /*7280*/  PRMT R41, R23, 0x5410, R41 ;  /* 0x0000541017297816 */ /* 0x000fe20000000029 */
[----:B------:R-:W-:Y:S01]  /*7290*/  IMAD.U32 R35, R34, 0x10000, RZ ;  /* 0x0001000022237824 */ /* 0x000fe200078e00ff */
[----:B------:R-:W-:Y:S02]  /*72a0*/  LOP3.LUT R44, R44, 0xffff0000, RZ, 0xc0, !PT ;  /* 0xffff00002c2c7812 */ /* 0x000fe400078ec0ff */
[----:B------:R-:W-:Y:S02]  /*72b0*/  LOP3.LUT R34, R34, 0xffff0000, RZ, 0xc0, !PT ;  /* 0xffff000022227812 */ /* 0x000fe400078ec0ff */
[C---:B0-----:R-:W-:Y:S01]  /*72c0*/  LOP3.LUT R26, R6.reuse, 0xffff0000, RZ, 0xc0, !PT ;  /* 0xffff0000061a7812 */ /* 0x041fe200078ec0ff */
[----:B------:R-:W-:Y:S01]  /*72d0*/  IMAD.U32 R23, R6, 0x10000, RZ ;  /* 0x0001000006177824 */ /* 0x000fe200078e00ff */
[C---:B------:R-:W-:Y:S01]  /*72e0*/  LOP3.LUT R32, R7.reuse, 0xffff0000, RZ, 0xc0, !PT ;  /* 0xffff000007207812 */ /* 0x040fe200078ec0ff */
[----:B------:R-:W-:-:S02]  /*72f0*/  IMAD.U32 R27, R7, 0x10000, RZ ;  /* 0x00010000071b7824 */ /* 0x000fc400078e00ff */
[C---:B------:R-:W-:Y:S01]  /*7300*/  FMUL.FTZ R46, R26.reuse, R45 ;  /* 0x0000002d1a2e7220 */ /* 0x040fe20000410000 */
[----:B------:R-:W-:Y:S01]  /*7310*/  FMUL.FTZ R26, R26, R35 ;  /* 0x000000231a1a7220 */ /* 0x000fe20000410000 */
[----:B------:R-:W-:Y:S02]  /*7320*/  IMAD.U32 R6, R4, 0x10000, RZ ;  /* 0x0001000004067824 */ /* 0x000fe400078e00ff */
[C---:B------:R-:W-:Y:S01]  /*7330*/  FMUL.FTZ R48, R32.reuse, R44 ;  /* 0x0000002c20307220 */ /* 0x040fe20000410000 */
[----:B------:R-:W-:Y:S02]  /*7340*/  IMAD.U32 R7, R5, 0x10000, RZ ;  /* 0x0001000005077824 */ /* 0x000fe400078e00ff */
[C---:B------:R-:W-:Y:S01]  /*7350*/  FFMA.FTZ R45, R23.reuse, R45, R26 ;  /* 0x0000002d172d7223 */ /* 0x040fe2000001001a */
[-C--:B------:R-:W-:Y:S01]  /*7360*/  FMUL.FTZ R50, R32, R34.reuse ;  /* 0x0000002220327220 */ /* 0x080fe20000410000 */
[----:B------:R-:W-:Y:S01]  /*7370*/  LOP3.LUT R4, R4, 0xffff0000, RZ, 0xc0, !PT ;  /* 0xffff000004047812 */ /* 0x000fe200078ec0ff */
[----:B------:R-:W-:Y:S01]  /*7380*/  FFMA.FTZ R46, R23, R35, -R46 ;  /* 0x00000023172e7223 */ /* 0x000fe2000001082e */
[----:B------:R-:W-:Y:S01]  /*7390*/  LOP3.LUT R5, R5, 0xffff0000, RZ, 0xc0, !PT ;  /* 0xffff000005057812 */ /* 0x000fe200078ec0ff */
[C---:B------:R-:W-:Y:S01]  /*73a0*/  IMAD.U32 R35, R41.reuse, 0x10000, RZ ;  /* 0x0001000029237824 */ /* 0x040fe200078e00ff */
[----:B------:R-:W-:Y:S01]  /*73b0*/  LOP3.LUT R32, R41, 0xffff0000, RZ, 0xc0, !PT ;  /* 0xffff000029207812 */ /* 0x000fe200078ec0ff */
[C---:B------:R-:W-:Y:S01]  /*73c0*/  IMAD.U32 R23, R33.reuse, 0x10000, RZ ;  /* 0x0001000021177824 */ /* 0x040fe200078e00ff */
[----:B------:R-:W-:Y:S01]  /*73d0*/  LOP3.LUT R26, R33, 0xffff0000, RZ, 0xc0, !PT ;  /* 0xffff0000211a7812 */ /* 0x000fe200078ec0ff */
[C---:B------:R-:W-:Y:S01]  /*73e0*/  FFMA.FTZ R48, R27.reuse, R34, -R48 ;  /* 0x000000221b307223 */ /* 0x040fe20000010830 */
        /* <DEDUP_REMOVED lines=14> */
.L_x_1203:
[----:B------:R-:W-:Y:S05]  /*74d0*/  BSYNC B2 ;  /* 0x0000000000027941 */ /* 0x000fea0003800000 */
.L_x_1202:
[----:B------:R-:W-:Y:S05]  /*74e0*/  @P2 BRA `(.L_x_1201) ;  /* 0x0000000000b82947 */ /* 0x000fea0003800000 */
[----:B01----:R-:W0:Y:S01]  /*74f0*/  LDS.128 R4, [R0] ;  /* 0x0000000000047984 */ /* 0x003e220000000c00 */
[--C-:B------:R-:W-:Y:S02]  /*7500*/  SHF.R.U64 R36, R36, 0x10, R37.reuse ;  /* 0x0000001024247819 */ /* 0x100fe40000001225 */
[----:B------:R-:W-:Y:S02]  /*7510*/  SHF.R.U32.HI R37, RZ, 0x10, R37 ;  /* 0x00000010ff257819 */ /* 0x000fe40000011625 */
[----:B------:R-:W-:Y:S02]  /*7520*/  SHF.R.U32.HI R34, RZ, 0x10, R39 ;  /* 0x00000010ff227819 */ /* 0x000fe40000011627 */
[----:B------:R-:W-:Y:S02]  /*7530*/  PRMT R37, R49, 0x5410, R37 ;  /* 0x0000541031257816 */ /* 0x000fe40000000025 */
[----:B------:R-:W-:Y:S02]  /*7540*/  PRMT R34, R13, 0x5432, R34 ;  /* 0x000054320d227816 */ /* 0x000fe40000000022 */
[----:B------:R-:W-:Y:S01]  /*7550*/  SHF.R.U64 R33, R38, 0x10, R39 ;  /* 0x0000001026217819 */ /* 0x000fe20000001227 */
[C---:B------:R-:W-:Y:S01]  /*7560*/  IMAD.U32 R38, R37.reuse, 0x10000, RZ ;  /* 0x0001000025267824 */ /* 0x040fe200078e00ff */
[----:B------:R-:W-:Y:S01]  /*7570*/  LOP3.LUT R37, R37, 0xffff0000, RZ, 0xc0, !PT ;  /* 0xffff000025257812 */ /* 0x000fe200078ec0ff */
[----:B------:R-:W-:Y:S01]  /*7580*/  IMAD.U32 R35, R34, 0x10000, RZ ;  /* 0x0001000022237824 */ /* 0x000fe200078e00ff */
[----:B------:R-:W-:-:S02]  /*7590*/  PRMT R36, R11, 0x5432, R36 ;  /* 0x000054320b247816 */ /* 0x000fc40000000024 */
[----:B------:R-:W-:Y:S02]  /*75a0*/  LOP3.LUT R34, R34, 0xffff0000, RZ, 0xc0, !PT ;  /* 0xffff000022227812 */ /* 0x000fe400078ec0ff */
[----:B------:R-:W-:Y:S02]  /*75b0*/  PRMT R33, R51, 0x5410, R33 ;  /* 0x0000541033217816 */ /* 0x000fe40000000021 */
[C---:B0-----:R-:W-:Y:S01]  /*75c0*/  LOP3.LUT R26, R6.reuse, 0xffff0000, RZ, 0xc0, !PT ;  /* 0xffff0000061a7812 */ /* 0x041fe200078ec0ff */
[----:B------:R-:W-:Y:S01]  /*75d0*/  IMAD.U32 R23, R6, 0x10000, RZ ;  /* 0x0001000006177824 */ /* 0x000fe200078e00ff */
[C---:B------:R-:W-:Y:S01]  /*75e0*/  LOP3.LUT R32, R7.reuse, 0xffff0000, RZ, 0xc0, !PT ;  /* 0xffff000007207812 */ /* 0x040fe200078ec0ff */
[----:B------:R-:W-:Y:S02]  /*75f0*/  IMAD.U32 R27, R7, 0x10000, RZ ;  /* 0x00010000071b7824 */ /* 0x000fe400078e00ff */
[C---:B------:R-:W-:Y:S01]  /*7600*/  FMUL.FTZ R44, R26.reuse, R38 ;  /* 0x000000261a2c7220 */ /* 0x040fe20000410000 */
[----:B------:R-:W-:Y:S01]  /*7610*/  FMUL.FTZ R39, R26, R35 ;  /* 0x000000231a277220 */ /* 0x000fe20000410000 */
[----:B------:R-:W-:Y:S01]  /*7620*/  FMUL.FTZ R26, R32, R37 ;  /* 0x00000025201a7220 */ /* 0x000fe20000410000 */
[----:B------:R-:W-:-:S02]  /*7630*/  IMAD.U32 R6, R4, 0x10000, RZ ;  /* 0x0001000004067824 */ /* 0x000fc400078e00ff */
[C---:B------:R-:W-:Y:S01]  /*7640*/  FFMA.FTZ R44, R23.reuse, R35, -R44 ;  /* 0x00000023172c7223 */ /* 0x040fe2000001082c */
[----:B------:R-:W-:Y:S01]  /*7650*/  FFMA.FTZ R39, R23, R38, R39 ;  /* 0x0000002617277223 */ /* 0x000fe20000010027 */
[----:B------:R-:W-:Y:S02]  /*7660*/  IMAD.U32 R7, R5, 0x10000, RZ ;  /* 0x0001000005077824 */ /* 0x000fe400078e00ff */
[-C--:B------:R-:W-:Y:S01]  /*7670*/  FFMA.FTZ R38, R27, R34.reuse, -R26 ;  /* 0x000000221b267223 */ /* 0x080fe2000001081a */
[----:B------:R-:W-:Y:S01]  /*7680*/  IMAD.U32 R35, R36, 0x10000, RZ ;  /* 0x0001000024237824 */ /* 0x000fe200078e00ff */
[----:B------:R-:W-:Y:S01]  /*7690*/  LOP3.LUT R4, R4, 0xffff0000, RZ, 0xc0, !PT ;  /* 0xffff000004047812 */ /* 0x000fe200078ec0ff */
[----:B------:R-:W-:Y:S01]  /*76a0*/  FMUL.FTZ R32, R32, R34 ;  /* 0x0000002220207220 */ /* 0x000fe20000410000 */
[----:B------:R-:W-:Y:S01]  /*76b0*/  LOP3.LUT R5, R5, 0xffff0000, RZ, 0xc0, !PT ;  /* 0xffff000005057812 */ /* 0x000fe200078ec0ff */
[----:B------:R-:W-:Y:S01]  /*76c0*/  IMAD.U32 R23, R33, 0x10000, RZ ;  /* 0x0001000021177824 */ /* 0x000fe200078e00ff */
[----:B------:R-:W-:Y:S01]  /*76d0*/  LOP3.LUT R36, R36, 0xffff0000, RZ, 0xc0, !PT ;  /* 0xffff000024247812 */ /* 0x000fe200078ec0ff */
[----:B------:R-:W-:Y:S01]  /*76e0*/  FFMA.FTZ R37, R27, R37, R32 ;  /* 0x000000251b257223 */ /* 0x000fe20000010020 */
[----:B------:R-:W-:Y:S01]  /*76f0*/  LOP3.LUT R26, R33, 0xffff0000, RZ, 0xc0, !PT ;  /* 0xffff0000211a7812 */ /* 0x000fe200078ec0ff */
[C---:B------:R-:W-:Y:S01]  /*7700*/  FMUL.FTZ R27, R4.reuse, R35 ;  /* 0x00000023041b7220 */ /* 0x040fe20000410000 */
[----:B------:R-:W-:Y:S01]  /*7710*/  FMUL.FTZ R32, R4, R23 ;  /* 0x0000001704207220 */ /* 0x000fe20000410000 */
[----:B------:R-:W-:-:S02]  /*7720*/  FMUL.FTZ R34, R5, R36 ;  /* 0x0000002405227220 */ /* 0x000fc40000410000 */
[-C--:B------:R-:W-:Y:S01]  /*7730*/  FMUL.FTZ R33, R5, R26.reuse ;  /* 0x0000001a05217220 */ /* 0x080fe20000410000 */
[C---:B------:R-:W-:Y:S01]  /*7740*/  FFMA.FTZ R4, R6.reuse, R23, -R27 ;  /* 0x0000001706047223 */ /* 0x040fe2000001081b */
[----:B------:R-:W-:Y:S01]  /*7750*/  FFMA.FTZ R35, R6, R35, R32 ;  /* 0x0000002306237223 */ /* 0x000fe20000010020 */
[C---:B------:R-:W-:Y:S01]  /*7760*/  FFMA.FTZ R5, R7.reuse, R26, -R34 ;  /* 0x0000001a07057223 */ /* 0x040fe20000010822 */
[----:B------:R-:W-:Y:S01]  /*7770*/  FFMA.FTZ R36, R7, R36, R33 ;  /* 0x0000002407247223 */ /* 0x000fe20000010021 */
[----:B------:R-:W-:Y:S02]  /*7780*/  F2FP.BF16.F32.PACK_AB R6, R39, R44 ;  /* 0x0000002c2706723e */ /* 0x000fe400000010ff */
[----:B------:R-:W-:Y:S02]  /*7790*/  F2FP.BF16.F32.PACK_AB R7, R37, R38 ;  /* 0x000000262507723e */ /* 0x000fe400000010ff */
[----:B------:R-:W-:Y:S02]  /*77a0*/  F2FP.BF16.F32.PACK_AB R4, R35, R4 ;  /* 0x000000042304723e */ /* 0x000fe400000010ff */
[----:B------:R-:W-:-:S05]  /*77b0*/  F2FP.BF16.F32.PACK_AB R5, R36, R5 ;  /* 0x000000052405723e */ /* 0x000fca00000010ff */
[----:B------:R2:W-:Y:S02]  /*77c0*/  STS.128 [R0], R4 ;  /* 0x0000000400007388 */ /* 0x0005e40000000c00 */
.L_x_1201:
[----:B------:R-:W-:Y:S05]  /*77d0*/  BSYNC B1 ;  /* 0x0000000000017941 */ /* 0x000fea0003800000 */
.L_x_1200:
[----:B------:R-:W-:Y:S05]  /*77e0*/  @P1 BRA `(.L_x_1204) ;  /* 0x0000001c00181947 */ /* 0x000fea0003800000 */
[----:B-12---:R-:W1:Y:S01]  /*77f0*/  LDC R5, c[0x0][0x3d4] ;  /* 0x0000f500ff057b82 */ /* 0x006e620000000800 */
[C---:B------:R-:W-:Y:S01]  /*7800*/  VIADD R4, R28.reuse, 0x10 ;  /* 0x000000101c047836 */ /* 0x040fe20000000000 */
[----:B------:R-:W-:Y:S01]  /*7810*/  BSSY B1, `(.L_x_1205) ;  /* 0x0000032000017945 */ /* 0x000fe20003800000 */
[----:B-1----:R-:W-:-:S03]  /*7820*/  ISETP.GE.AND P0, PT, R28, R5, PT ;  /* 0x000000051c00720c */ /* 0x002fc60003f06270 */
[----:B------:R-:W-:-:S10]  /*7830*/  ISETP.GE.AND P1, PT, R4, R5, PT ;  /* 0x000000050400720c */ /* 0x000fd40003f26270 */
[----:B------:R-:W-:Y:S05]  /*7840*/  @P0 BRA `(.L_x_1206) ;  /* 0x0000000000b80947 */ /* 0x000fea0003800000 */
[----:B0-----:R-:W0:Y:S01]  /*7850*/  LDS.128 R4, [R3+0xb400] ;  /* 0x00b4000003047984 */ /* 0x001e220000000c00 */
[----:B------:R-:W-:Y:S02]  /*7860*/  SHF.R.U32.HI R26, RZ, 0x10, R31 ;  /* 0x00000010ff1a7819 */ /* 0x000fe4000001161f */
[----:B------:R-:W-:Y:S02]  /*7870*/  SHF.R.U32.HI R28, RZ, 0x10, R43 ;  /* 0x00000010ff1c7819 */ /* 0x000fe4000001162b */
[----:B------:R-:W-:Y:S02]  /*7880*/  SHF.R.U64 R23, R30, 0x10, R31 ;  /* 0x000000101e177819 */ /* 0x000fe4000000121f */
[----:B------:R-:W-:Y:S02]  /*7890*/  PRMT R31, R15, 0x5410, R26 ;  /* 0x000054100f1f7816 */ /* 0x000fe4000000001a */
[----:B------:R-:W-:Y:S02]  /*78a0*/  PRMT R28, R14, 0x5432, R28 ;  /* 0x000054320e1c7816 */ /* 0x000fe4000000001c */
[----:B------:R-:W-:Y:S01]  /*78b0*/  SHF.R.U64 R27, R42, 0x10, R43 ;  /* 0x000000102a1b7819 */ /* 0x000fe2000000122b */
[C---:B------:R-:W-:Y:S01]  /*78c0*/  IMAD.U32 R32, R31.reuse, 0x10000, RZ ;  /* 0x000100001f207824 */ /* 0x040fe200078e00ff */
[----:B------:R-:W-:Y:S01]  /*78d0*/  PRMT R30, R14, 0x5410, R23 ;  /* 0x000054100e1e7816 */ /* 0x000fe20000000017 */
[----:B------:R-:W-:Y:S01]  /*78e0*/  IMAD.U32 R29, R28, 0x10000, RZ ;  /* 0x000100001c1d7824 */ /* 0x000fe200078e00ff */
[----:B------:R-:W-:-:S02]  /*78f0*/  LOP3.LUT R31, R31, 0xffff0000, RZ, 0xc0, !PT ;  /* 0xffff00001f1f7812 */ /* 0x000fc400078ec0ff */
        /* <DEDUP_REMOVED lines=8> */
[----:B------:R-:W-:-:S02]  /*7980*/  IMAD.U32 R6, R4, 0x10000, RZ ;  /* 0x0001000004067824 */ /* 0x000fc400078e00ff */
[----:B------:R-:W-:Y:S01]  /*7990*/  FMUL.FTZ R34, R26, R31 ;  /* 0x0000001f1a227220 */ /* 0x000fe20000410000 */
[C---:B------:R-:W-:Y:S01]  /*79a0*/  FFMA.FTZ R33, R14.reuse, R29, -R33 ;  /* 0x0000001d0e217223 */ /* 0x040fe20000010821 */
[C---:B------:R-:W-:Y:S02]  /*79b0*/  IMAD.U32 R7, R5.reuse, 0x10000, RZ ;  /* 0x0001000005077824 */ /* 0x040fe400078e00ff */
[----:B------:R-:W-:Y:S01]  /*79c0*/  FFMA.FTZ R32, R14, R32, R15 ;  /* 0x000000200e207223 */ /* 0x000fe2000001000f */
[----:B------:R-:W-:Y:S01]  /*79d0*/  IMAD.U32 R29, R30, 0x10000, RZ ;  /* 0x000100001e1d7824 */ /* 0x000fe200078e00ff */
[----:B------:R-:W-:Y:S01]  /*79e0*/  LOP3.LUT R4, R4, 0xffff0000, RZ, 0xc0, !PT ;  /* 0xffff000004047812 */ /* 0x000fe200078ec0ff */
[-C--:B------:R-:W-:Y:S01]  /*79f0*/  FMUL.FTZ R26, R26, R28.reuse ;  /* 0x0000001c1a1a7220 */ /* 0x080fe20000410000 */
[----:B------:R-:W-:Y:S01]  /*7a00*/  LOP3.LUT R5, R5, 0xffff0000, RZ, 0xc0, !PT ;  /* 0xffff000005057812 */ /* 0x000fe200078ec0ff */
[----:B------:R-:W-:Y:S01]  /*7a10*/  IMAD.U32 R15, R27, 0x10000, RZ ;  /* 0x000100001b0f7824 */ /* 0x000fe200078e00ff */
[----:B------:R-:W-:Y:S01]  /*7a20*/  LOP3.LUT R30, R30, 0xffff0000, RZ, 0xc0, !PT ;  /* 0xffff00001e1e7812 */ /* 0x000fe200078ec0ff */
[----:B------:R-:W-:Y:S01]  /*7a30*/  FFMA.FTZ R34, R23, R28, -R34 ;  /* 0x0000001c17227223 */ /* 0x000fe20000010822 */
        /* <DEDUP_REMOVED lines=15> */
.L_x_1206:
[----:B------:R-:W-:Y:S05]  /*7b30*/  BSYNC B1 ;  /* 0x0000000000017941 */ /* 0x000fea0003800000 */
.L_x_1205:
[----:B------:R-:W-:Y:S05]  /*7b40*/  @P1 BRA `(.L_x_1204) ;  /* 0x0000001800401947 */ /* 0x000fea0003800000 */
[----:B01----:R-:W0:Y:S01]  /*7b50*/  LDS.128 R4, [R0+0x3000] ;  /* 0x0030000000047984 */ /* 0x003e220000000c00 */
[----:B------:R-:W-:Y:S02]  /*7b60*/  SHF.R.U64 R15, R8, 0x10, R9 ;  /* 0x00000010080f7819 */ /* 0x000fe40000001209 */
[--C-:B------:R-:W-:Y:S02]  /*7b70*/  SHF.R.U64 R3, R20, 0x10, R21.reuse ;  /* 0x0000001014037819 */ /* 0x100fe40000001215 */
[----:B------:R-:W-:Y:S02]  /*7b80*/  SHF.R.U32.HI R20, RZ, 0x10, R21 ;  /* 0x00000010ff147819 */ /* 0x000fe40000011615 */
[----:B------:R-:W-:Y:S02]  /*7b90*/  SHF.R.U32.HI R8, RZ, 0x10, R9 ;  /* 0x00000010ff087819 */ /* 0x000fe40000011609 */
[----:B------:R-:W-:Y:S02]  /*7ba0*/  PRMT R12, R12, 0x5410, R15 ;  /* 0x000054100c0c7816 */ /* 0x000fe4000000000f */
[----:B------:R-:W-:-:S02]  /*7bb0*/  PRMT R15, R11, 0x5410, R20 ;  /* 0x000054100b0f7816 */ /* 0x000fc40000000014 */
[----:B------:R-:W-:Y:S02]  /*7bc0*/  PRMT R13, R13, 0x5410, R8 ;  /* 0x000054100d0d7816 */ /* 0x000fe40000000008 */
[----:B------:R-:W-:Y:S01]  /*7bd0*/  PRMT R14, R10, 0x5410, R3 ;  /* 0x000054100a0e7816 */ /* 0x000fe20000000003 */
[C---:B------:R-:W-:Y:S01]  /*7be0*/  IMAD.U32 R20, R15.reuse, 0x10000, RZ ;  /* 0x000100000f147824 */ /* 0x040fe200078e00ff */
[----:B------:R-:W-:Y:S01]  /*7bf0*/  LOP3.LUT R15, R15, 0xffff0000, RZ, 0xc0, !PT ;  /* 0xffff00000f0f7812 */ /* 0x000fe200078ec0ff */
[C---:B------:R-:W-:Y:S01]  /*7c00*/  IMAD.U32 R11, R13.reuse, 0x10000, RZ ;  /* 0x000100000d0b7824 */ /* 0x040fe200078e00ff */
[----:B------:R-:W-:Y:S02]  /*7c10*/  LOP3.LUT R13, R13, 0xffff0000, RZ, 0xc0, !PT ;  /* 0xffff00000d0d7812 */ /* 0x000fe400078ec0ff */
[C---:B0-----:R-:W-:Y:S01]  /*7c20*/  LOP3.LUT R9, R6.reuse, 0xffff0000, RZ, 0xc0, !PT ;  /* 0xffff000006097812 */ /* 0x041fe200078ec0ff */
[C---:B------:R-:W-:Y:S01]  /*7c30*/  IMAD.U32 R10, R7.reuse, 0x10000, RZ ;  /* 0x00010000070a7824 */ /* 0x040fe200078e00ff */
[----:B------:R-:W-:Y:S01]  /*7c40*/  LOP3.LUT R7, R7, 0xffff0000, RZ, 0xc0, !PT ;  /* 0xffff000007077812 */ /* 0x000fe200078ec0ff */
[----:B------:R-:W-:-:S02]  /*7c50*/  IMAD.U32 R8, R6, 0x10000, RZ ;  /* 0x0001000006087824 */ /* 0x000fc400078e00ff */
[CC--:B------:R-:W-:Y:S01]  /*7c60*/  FMUL.FTZ R21, R9.reuse, R20.reuse ;  /* 0x0000001409157220 */ /* 0x0c0fe20000410000 */
[----:B------:R-:W-:Y:S01]  /*7c70*/  FMUL.FTZ R9, R9, R11 ;  /* 0x0000000b09097220 */ /* 0x000fe20000410000 */
[C---:B------:R-:W-:Y:S01]  /*7c80*/  FMUL.FTZ R23, R7.reuse, R15 ;  /* 0x0000000f07177220 */ /* 0x040fe20000410000 */
[----:B------:R-:W-:Y:S02]  /*7c90*/  IMAD.U32 R3, R4, 0x10000, RZ ;  /* 0x0001000004037824 */ /* 0x000fe400078e00ff */
[C---:B------:R-:W-:Y:S01]  /*7ca0*/  FFMA.FTZ R21, R8.reuse, R11, -R21 ;  /* 0x0000000b08157223 */ /* 0x040fe20000010815 */
[----:B------:R-:W-:Y:S01]  /*7cb0*/  FFMA.FTZ R20, R8, R20, R9 ;  /* 0x0000001408147223 */ /* 0x000fe20000010009 */
[-C--:B------:R-:W-:Y:S01]  /*7cc0*/  FMUL.FTZ R9, R7, R13.reuse ;  /* 0x0000000d07097220 */ /* 0x080fe20000410000 */
[C---:B------:R-:W-:Y:S01]  /*7cd0*/  IMAD.U32 R6, R5.reuse, 0x10000, RZ ;  /* 0x0001000005067824 */ /* 0x040fe200078e00ff */
[----:B------:R-:W-:Y:S01]  /*7ce0*/  LOP3.LUT R4, R4, 0xffff0000, RZ, 0xc0, !PT ;  /* 0xffff000004047812 */ /* 0x000fe200078ec0ff */
[----:B------:R-:W-:Y:S01]  /*7cf0*/  IMAD.U32 R8, R14, 0x10000, RZ ;  /* 0x000100000e087824 */ /* 0x000fe200078e00ff */
        /* <DEDUP_REMOVED lines=18> */
[----:B------:R3:W-:Y:S01]  /*7e20*/  STS.128 [R0+0x3000], R4 ;  /* 0x0030000400007388 */ /* 0x0007e20000000c00 */
[----:B------:R-:W-:Y:S05]  /*7e30*/  BRA `(.L_x_1204) ;  /* 0x0000001400847947 */ /* 0x000fea0003800000 */
.L_x_1185:
[----:B------:R-:W2:Y:S01]  /*7e40*/  LDL R54, [R1+0x4] ;  /* 0x0000040001367983 */ /* 0x000ea20000100800 */
[----:B------:R-:W1:Y:S03]  /*7e50*/  LDC R21, c[0x0][0x3d4] ;  /* 0x0000f500ff157b82 */ /* 0x000e660000000800 */
[----:B------:R-:W3:Y:S01]  /*7e60*/  LDL R52, [R1+0x38] ;  /* 0x0000380001347983 */ /* 0x000ee20000100800 */
[C---:B------:R-:W-:Y:S01]  /*7e70*/  VIADD R51, R17.reuse, 0x60 ;  /* 0x0000006011337836 */ /* 0x040fe20000000000 */
[-C--:B------:R-:W-:Y:S01]  /*7e80*/  ISETP.GE.AND P1, PT, R17, R50.reuse, PT ;  /* 0x000000321100720c */ /* 0x080fe20003f26270 */
[----:B------:R-:W-:Y:S01]  /*7e90*/  ULDC.64 UR4, c[0x0][0x3c8] ;  /* 0x0000f20000047ab9 */ /* 0x000fe20000000a00 */
[----:B------:R-:W-:Y:S02]  /*7ea0*/  ULDC.64 UR6, c[0x0][0x3e0] ;  /* 0x0000f80000067ab9 */ /* 0x000fe40000000a00 */
[----:B------:R-:W-:-:S04]  /*7eb0*/  ISETP.GE.AND P0, PT, R51, R50, PT ;  /* 0x000000323300720c */ /* 0x000fc80003f06270 */
[CC--:B-1----:R-:W-:Y:S02]  /*7ec0*/  ISETP.GE.OR P0, PT, R26.reuse, R21.reuse, P0 ;  /* 0x000000151a00720c */ /* 0x0c2fe40000706670 */
[----:B------:R-:W-:-:S11]  /*7ed0*/  ISETP.GE.OR P1, PT, R26, R21, P1 ;  /* 0x000000151a00720c */ /* 0x000fd60000f26670 */
[----:B------:R-:W1:Y:S01]  /*7ee0*/  @!P0 LDC.64 R48, c[0x0][0x3e0] ;  /* 0x0000f800ff308b82 */ /* 0x000e620000000a00 */
[----:B------:R-:W-:Y:S01]  /*7ef0*/  @!P0 IMAD.MOV.U32 R7, RZ, RZ, R55 ;  /* 0x000000ffff078224 */ /* 0x000fe200078e0037 */
[----:B------:R-:W-:Y:S01]  /*7f00*/  @!P1 IADD3 R15, P2, R39, R4, RZ ;  /* 0x00000004270f9210 */ /* 0x000fe20007f5e0ff */
[----:B------:R-:W-:Y:S01]  /*7f10*/  @!P0 IMAD.MOV.U32 R8, RZ, RZ, R4 ;  /* 0x000000ffff088224 */ /* 0x000fe200078e0004 */
[C---:B0-----:R-:W-:Y:S01]  /*7f20*/  @!P1 IADD3 R14, P3, R31.reuse, R6, RZ ;  /* 0x000000061f0e9210 */ /* 0x041fe20007f7e0ff */
[----:B------:R-:W-:Y:S02]  /*7f30*/  @!P0 IMAD.MOV.U32 R9, RZ, RZ, R57 ;  /* 0x000000ffff098224 */ /* 0x000fe400078e0039 */
[----:B------:R-:W-:Y:S01]  /*7f40*/  @!P0 IMAD.WIDE.U32 R4, R10, 0x60, R6 ;  /* 0x000000600a048825 */ /* 0x000fe200078e0006 */
[----:B------:R-:W0:Y:S03]  /*7f50*/  @!P0 LDC.64 R28, c[0x0][0x3c8] ;  /* 0x0000f200ff1c8b82 */ /* 0x000e260000000a00 */
[----:B------:R-:W-:Y:S01]  /*7f60*/  @!P0 IMAD.WIDE.U32 R6, R12, 0x60, R8 ;  /* 0x000000600c068825 */ /* 0x000fe200078e0008 */
[----:B------:R-:W-:-:S03]  /*7f70*/  @!P0 IADD3 R3, P4, R31, R4, RZ ;  /* 0x000000041f038210 */ /* 0x000fc60007f9e0ff */
[----:B------:R-:W-:Y:S01]  /*7f80*/  @!P0 IMAD R20, R11, 0x60, RZ ;  /* 0x000000600b148824 */ /* 0x000fe200078e02ff */
[----:B------:R-:W-:Y:S01]  /*7f90*/  @!P0 IADD3 R0, P5, R39, R6, RZ ;  /* 0x0000000627008210 */ /* 0x000fe20007fbe0ff */
[----:B------:R-:W-:Y:S01]  /*7fa0*/  @!P0 IMAD R30, R13, 0x60, RZ ;  /* 0x000000600d1e8824 */ /* 0x000fe200078e02ff */
[----:B------:R-:W4:Y:S01]  /*7fb0*/  S2R R53, SR_TID.X ;  /* 0x0000000000357919 */ /* 0x000f220000002100 */
[----:B------:R-:W-:Y:S01]  /*7fc0*/  @!P1 IMAD.X R9, R55, 0x1, R37, P3 ;  /* 0x0000000137099824 */ /* 0x000fe200018e0625 */
[----:B------:R-:W-:Y:S01]  /*7fd0*/  @!P0 IADD3.X R4, R37, R20, R5, P4, !PT ;  /* 0x0000001425048210 */ /* 0x000fe200027fe405 */
[----:B------:R-:W-:Y:S01]  /*7fe0*/  @!P1 IMAD.X R20, R57, 0x1, R47, P2 ;  /* 0x0000000139149824 */ /* 0x000fe200010e062f */
[----:B------:R-:W-:Y:S02]  /*7ff0*/  @!P0 IADD3.X R6, R47, R30, R7, P5, !PT ;  /* 0x0000001e2f068210 */ /* 0x000fe40002ffe407 */
[----:B------:R-:W-:Y:S02]  /*8000*/  CS2R R36, SRZ ;  /* 0x0000000000247805 */ /* 0x000fe4000001ff00 */
[----:B-1----:R-:W-:-:S02]  /*8010*/  @!P0 LEA R48, P4, R0, R48, 0x1 ;  /* 0x0000003000308211 */ /* 0x002fc400078808ff */
[----:B------:R-:W-:Y:S02]  /*8020*/  CS2R R38, SRZ ;  /* 0x0000000000267805 */ /* 0x000fe4000001ff00 */
[----:B------:R-:W-:Y:S02]  /*8030*/  @!P1 LEA R8, P3, R14, UR4, 0x1 ;  /* 0x000000040e089c11 */ /* 0x000fe4000f8608ff */
[----:B------:R-:W-:Y:S02]  /*8040*/  @!P0 LEA.HI.X R49, R0, R49, R6, 0x1, P4 ;  /* 0x0000003100318211 */ /* 0x000fe400020f0c06 */
[----:B------:R-:W1:Y:S01]  /*8050*/  LDC R0, c[0x0][0x428] ;  /* 0x00010a00ff007b82 */ /* 0x000e620000000800 */
[----:B------:R-:W-:Y:S02]  /*8060*/  @!P1 LEA.HI.X R9, R14, UR5, R9, 0x1, P3 ;  /* 0x000000050e099c11 */ /* 0x000fe400098f0c09 */
[----:B0-----:R-:W-:Y:S02]  /*8070*/  @!P0 LEA R46, P3, R3, R28, 0x1 ;  /* 0x0000001c032e8211 */ /* 0x001fe400078608ff */
[----:B------:R-:W-:-:S02]  /*8080*/  CS2R R30, SRZ ;  /* 0x00000000001e7805 */ /* 0x000fc4000001ff00 */
[----:B------:R-:W-:Y:S01]  /*8090*/  CS2R R6, SRZ ;  /* 0x0000000000067805 */ /* 0x000fe2000001ff00 */
[----:B------:R0:W5:Y:S01]  /*80a0*/  @!P1 LDG.E.128 R36, desc[UR38][R8.64] ;  /* 0x0000002608249981 */ /* 0x000162000c1e1d00 */
[----:B------:R-:W-:Y:S02]  /*80b0*/  @!P0 LEA.HI.X R47, R3, R29, R4, 0x1, P3 ;  /* 0x0000001d032f8211 */ /* 0x000fe400018f0c04 */
[----:B------:R-:W-:Y:S02]  /*80c0*/  CS2R R28, SRZ ;  /* 0x00000000001c7805 */ /* 0x000fe4000001ff00 */
[----:B------:R-:W-:Y:S02]  /*80d0*/  CS2R R4, SRZ ;  /* 0x0000000000047805 */ /* 0x000fe4000001ff00 */
[----:B------:R-:W-:Y:S02]  /*80e0*/  @!P1 LEA R14, P2, R15, UR6, 0x1 ;  /* 0x000000060f0e9c11 */ /* 0x000fe4000f8408ff */
[----:B------:R-:W5:Y:S01]  /*80f0*/  @!P0 LDG.E.128 R28, desc[UR38][R46.64] ;  /* 0x000000262e1c8981 */ /* 0x000f62000c1e1d00 */
[----:B------:R-:W-:-:S02]  /*8100*/  CS2R R32, SRZ ;  /* 0x0000000000207805 */ /* 0x000fc4000001ff00 */
[----:B------:R-:W-:Y:S02]  /*8110*/  CS2R R34, SRZ ;  /* 0x0000000000227805 */ /* 0x000fe4000001ff00 */
[----:B------:R-:W-:Y:S01]  /*8120*/  @!P1 LEA.HI.X R15, R15, UR7, R20, 0x1, P2 ;  /* 0x000000070f0f9c11 */ /* 0x000fe200090f0c14 */
[----:B------:R-:W5:Y:S01]  /*8130*/  @!P0 LDG.E.128 R4, desc[UR38][R48.64] ;  /* 0x0000002630048981 */ /* 0x000f62000c1e1d00 */
[----:B----4-:R-:W-:-:S03]  /*8140*/  VIADD R56, R53, 0xffffff80 ;  /* 0xffffff8035387836 */ /* 0x010fc60000000000 */
[----:B------:R4:W5:Y:S01]  /*8150*/  @!P1 LDG.E.128 R32, desc[UR38][R14.64] ;  /* 0x000000260e209981 */ /* 0x000962000c1e1d00 */
[----:B-1----:R-:W-:Y:S02]  /*8160*/  ISETP.NE.AND P0, PT, R0, 0x1, PT ;  /* 0x000000010000780c */ /* 0x002fe40003f05270 */
[----:B------:R-:W-:-:S04]  /*8170*/  SHF.R.S32.HI R53, RZ, 0x1f, R56 ;  /* 0x0000001fff357819 */ /* 0x000fc80000011438 */
[----:B------:R-:W-:-:S07]  /*8180*/  LEA.HI R53, R53, R56, RZ, 0x2 ;  /* 0x0000003835357211 */ /* 0x000fce00078f10ff */
[----:B------:R-:W1:Y:S01]  /*8190*/  @P0 LDC R0, c[0x0][0x42c] ;  /* 0x00010b00ff000b82 */ /* 0x000e620000000800 */
[----:B------:R-:W-:-:S07]  /*81a0*/  LOP3.LUT R53, R53, 0xfffffffc, RZ, 0xc0, !PT ;  /* 0xfffffffc35357812 */ /* 0x000fce00078ec0ff */
[----:B0-----:R-:W0:Y:S01]  /*81b0*/  @P0 LDC R9, c[0x0][0x430] ;  /* 0x00010c00ff090b82 */ /* 0x001e220000000800 */
[----:B------:R-:W-:Y:S02]  /*81c0*/  IMAD.IADD R53, R56, 0x1, -R53 ;  /* 0x0000000138357824 */ /* 0x000fe400078e0a35 */
[----:B----4-:R-:W-:Y:S02]  /*81d0*/  IMAD.MOV.U32 R14, RZ, RZ, R44 ;  /* 0x000000ffff0e7224 */ /* 0x010fe400078e002c */
[----:B------:R-:W-:Y:S02]  /*81e0*/  IMAD.MOV.U32 R15, RZ, RZ, R41 ;  /* 0x000000ffff0f7224 */ /* 0x000fe400078e0029 */
[----:B------:R-:W-:Y:S02]  /*81f0*/  IMAD.MOV.U32 R43, RZ, RZ, R23 ;  /* 0x000000ffff2b7224 */ /* 0x000fe400078e0017 */
[----:B--2---:R-:W-:-:S04]  /*8200*/  IMAD R3, R54, 0xc0, R17 ;  /* 0x000000c036037824 */ /* 0x004fc800078e0211 */
[----:B------:R-:W-:-:S04]  /*8210*/  IMAD R3, R53, 0x60, R3 ;  /* 0x0000006035037824 */ /* 0x000fc800078e0203 */
[----:B-1----:R-:W-:-:S05]  /*8220*/  @P0 IMAD.HI.U32 R0, R3, R0, RZ ;  /* 0x0000000003000227 */ /* 0x002fca00078e00ff */
[----:B0-----:R-:W-:-:S04]  /*8230*/  @P0 SHF.R.U32.HI R3, RZ, R9, R0 ;  /* 0x00000009ff030219 */ /* 0x001fc80000011600 */
[----:B------:R-:W-:Y:S01]  /*8240*/  SHF.R.S32.HI R9, RZ, 0x1f, R3 ;  /* 0x0000001fff097819 */ /* 0x000fe20000011403 */
[----:B------:R-:W-:-:S04]  /*8250*/  IMAD.WIDE.U32 R14, R3, R10, R14 ;  /* 0x0000000a030e7225 */ /* 0x000fc800078e000e */
[C---:B------:R-:W-:Y:S02]  /*8260*/  IMAD R0, R9.reuse, R10, RZ ;  /* 0x0000000a09007224 */ /* 0x040fe400078e02ff */
[-C--:B------:R-:W-:Y:S02]  /*8270*/  IMAD R8, R9, R12.reuse, RZ ;  /* 0x0000000c09087224 */ /* 0x080fe400078e02ff */
[----:B------:R-:W-:-:S04]  /*8280*/  IMAD.WIDE.U32 R42, R3, R12, R42 ;  /* 0x0000000c032a7225 */ /* 0x000fc800078e002a */
[C---:B------:R-:W-:Y:S02]  /*8290*/  IMAD R9, R3.reuse, R11, R0 ;  /* 0x0000000b03097224 */ /* 0x040fe400078e0200 */
[----:B------:R-:W-:Y:S01]  /*82a0*/  IMAD R3, R3, R13, R8 ;  /* 0x0000000d03037224 */ /* 0x000fe200078e0208 */
[----:B------:R-:W-:Y:S01]  /*82b0*/  LEA R8, P0, R14, UR4, 0x1 ;  /* 0x000000040e087c11 */ /* 0x000fe2000f8008ff */
[----:B------:R-:W-:Y:S01]  /*82c0*/  IMAD.IADD R9, R15, 0x1, R9 ;  /* 0x000000010f097824 */ /* 0x000fe200078e0209 */
[----:B------:R-:W-:Y:S01]  /*82d0*/  LEA R0, P1, R42, UR6, 0x1 ;  /* 0x000000062a007c11 */ /* 0x000fe2000f8208ff */
[----:B------:R-:W-:Y:S01]  /*82e0*/  IMAD.IADD R3, R43, 0x1, R3 ;  /* 0x000000012b037824 */ /* 0x000fe200078e0203 */
[----:B------:R-:W-:Y:S02]  /*82f0*/  UMOV UR4, 0xffffffff ;  /* 0xffffffff00047882 */ /* 0x000fe40000000000 */
[----:B------:R-:W-:Y:S02]  /*8300*/  LEA.HI.X R9, R14, UR5, R9, 0x1, P0 ;  /* 0x000000050e097c11 */ /* 0x000fe400080f0c09 */
[----:B------:R-:W-:-:S02]  /*8310*/  LEA.HI.X R3, R42, UR7, R3, 0x1, P1 ;  /* 0x000000072a037c11 */ /* 0x000fc400088f0c03 */
[----:B---3--:R-:W-:Y:S01]  /*8320*/  LEA.HI R10, R52, R52, RZ, 0x1 ;  /* 0x00000034340a7211 */ /* 0x008fe200078f08ff */
[----:B------:R-:W-:Y:S06]  /*8330*/  BRA.DIV UR4, `(.L_x_1207) ;  /* 0x00000146047c7947 */ /* 0x000fec000b800000 */
.L_x_1464:
[----:B------:R-:W-:-:S03]  /*8340*/  UMOV UR4, 0xffffffff ;  /* 0xffffffff00047882 */ /* 0x000fc60000000000 */
[----:B------:R-:W-:Y:S05]  /*8350*/  BRA.DIV UR4, `(.L_x_1208) ;  /* 0x00000146049c7947 */ /* 0x000fea000b800000 */
.L_x_1467:
[----:B------:R-:W-:-:S03]  /*8360*/  UMOV UR4, 0xffffffff ;  /* 0xffffffff00047882 */ /* 0x000fc60000000000 */
[----:B------:R-:W-:Y:S05]  /*8370*/  BRA.DIV UR4, `(.L_x_1209) ;  /* 0x0000014604bc7947 */ /* 0x000fea000b800000 */
.L_x_1470:
[----:B------:R-:W-:-:S03]  /*8380*/  UMOV UR4, 0xffffffff ;  /* 0xffffffff00047882 */ /* 0x000fc60000000000 */
[----:B------:R-:W-:Y:S05]  /*8390*/  BRA.DIV UR4, `(.L_x_1210) ;  /* 0x0000014604dc7947 */ /* 0x000fea000b800000 */
.L_x_1473:
[----:B------:R-:W-:-:S03]  /*83a0*/  UMOV UR4, 0xffffffff ;  /* 0xffffffff00047882 */ /* 0x000fc60000000000 */
[----:B------:R-:W-:Y:S05]  /*83b0*/  BRA.DIV UR4, `(.L_x_1211) ;  /* 0x0000014604fc7947 */ /* 0x000fea000b800000 */
.L_x_1476:
[----:B------:R-:W-:Y:S01]  /*83c0*/  UMOV UR4, 0xffffffff ;  /* 0xffffffff00047882 */ /* 0x000fe20000000000 */
[----:B------:R-:W-:Y:S02]  /*83d0*/  LOP3.LUT R10, R10, 0xfffffffe, RZ, 0xc0, !PT ;  /* 0xfffffffe0a0a7812 */ /* 0x000fe400078ec0ff */
[----:B------:R-:W-:Y:S05]  /*83e0*/  BRA.DIV UR4, `(.L_x_1212) ;  /* 0x0000014a04187947 */ /* 0x000fea000b800000 */
.L_x_1479:
[----:B------:R-:W-:Y:S01]  /*83f0*/  UMOV UR4, 0xffffffff ;  /* 0xffffffff00047882 */ /* 0x000fe20000000000 */
[----:B------:R-:W-:Y:S02]  /*8400*/  IMAD.IADD R9, R52, 0x1, -R10 ;  /* 0x0000000134097824 */ /* 0x000fe400078e0a0a */
[----:B------:R-:W-:Y:S05]  /*8410*/  BRA.DIV UR4, `(.L_x_1213) ;  /* 0x0000014a04347947 */ /* 0x000fea000b800000 */
.L_x_1482:
[----:B------:R-:W-:Y:S01]  /*8420*/  UMOV UR4, 0xffffffff ;  /* 0xffffffff00047882 */ /* 0x000fe20000000000 */
[----:B------:R-:W-:Y:S02]  /*8430*/  SHF.L.U32 R9, R9, 0x1f, RZ ;  /* 0x0000001f09097819 */ /* 0x000fe400000006ff */
[----:B------:R-:W-:Y:S05]  /*8440*/  BRA.DIV UR4, `(.L_x_1214) ;  /* 0x0000014a04507947 */ /* 0x000fea000b800000 */
.L_x_1485:
[----:B------:R-:W0:Y:S01]  /*8450*/  SYNCS.PHASECHK.TRANS64.TRYWAIT P1, [R2+URZ+0x16800], R9 ;  /* 0x01680009020075a7 */ /* 0x000e22000802017f */
[----:B-----5:R-:W-:Y:S01]  /*8460*/  IMAD.MOV.U32 R8, RZ, RZ, R38 ;  /* 0x000000ffff087224 */ /* 0x020fe200078e0026 */
[----:B------:R-:W-:Y:S01]  /*8470*/  ISETP.GE.AND P0, PT, R26, R21, PT ;  /* 0x000000151a00720c */ /* 0x000fe20003f06270 */
        /* <DEDUP_REMOVED lines=23> */
[-C--:B------:R-:W-:Y:S01]  /*85f0*/  ISETP.GE.OR P2, PT, R17, R50.reuse, P0 ;  /* 0x000000321100720c */ /* 0x080fe20000746670 */
[----:B------:R-:W-:Y:S01]  /*8600*/  IMAD.MOV.U32 R10, RZ, RZ, R5 ;  /* 0x000000ffff0a7224 */ /* 0x000fe200078e0005 */
[----:B------:R-:W-:Y:S01]  /*8610*/  ISETP.GE.OR P0, PT, R51, R50, P0 ;  /* 0x000000323300720c */ /* 0x000fe20000706670 */
[----:B------:R-:W-:Y:S01]  /*8620*/  IMAD.MOV.U32 R41, RZ, RZ, R6 ;  /* 0x000000ffff297224 */ /* 0x000fe200078e0006 */
[----:B------:R-:W-:Y:S01]  /*8630*/  PRMT R23, R11, 0x7610, R23 ;  /* 0x000076100b177816 */ /* 0x000fe20000000017 */
[----:B------:R-:W-:Y:S01]  /*8640*/  IMAD.MOV.U32 R42, RZ, RZ, R7 ;  /* 0x000000ffff2a7224 */ /* 0x000fe200078e0007 */
[----:B------:R-:W-:-:S02]  /*8650*/  PRMT R20, R12, 0x7610, R20 ;  /* 0x000076100c147816 */ /* 0x000fc40000000014 */
[----:B------:R-:W-:Y:S02]  /*8660*/  PRMT R3, R8, 0x7610, R3 ;  /* 0x0000761008037816 */ /* 0x000fe40000000003 */
[----:B------:R-:W-:Y:S01]  /*8670*/  PRMT R0, R10, 0x7610, R0 ;  /* 0x000076100a007816 */ /* 0x000fe20000000000 */
[----:B0-----:R-:W-:Y:S06]  /*8680*/  @!P1 BRA `(.L_x_1216) ;  /* 0x0000014400e89947 */ /* 0x001fec0003800000 */
.L_x_1486:
[----:B------:R-:W-:Y:S05]  /*8690*/  BSYNC B1 ;  /* 0x0000000000017941 */ /* 0x000fea0003800000 */
.L_x_1215:
[----:B------:R-:W-:Y:S04]  /*86a0*/  BSSY B1, `(.L_x_1217) ;  /* 0x0000070000017945 */ /* 0x000fe80003800000 */
[----:B------:R-:W-:Y:S05]  /*86b0*/  @P2 BRA `(.L_x_1218) ;  /* 0x0000000400b82947 */ /* 0x000fea0003800000 */
[----:B------:R-:W2:Y:S01]  /*86c0*/  LDL R8, [R1+0x28] ;  /* 0x0000280001087983 */ /* 0x000ea20000100800 */
[----:B0-----:R-:W-:Y:S01]  /*86d0*/  IMAD.IADD R9, R26, 0x1, R21 ;  /* 0x000000011a097824 */ /* 0x001fe200078e0215 */
[----:B------:R-:W-:Y:S01]  /*86e0*/  SHF.R.U64 R47, R36, 0x10, R37 ;  /* 0x00000010242f7819 */ /* 0x000fe20000001225 */
[----:B------:R-:W0:Y:S01]  /*86f0*/  S2R R10, SR_TID.X ;  /* 0x00000000000a7919 */ /* 0x000e220000002100 */
[----:B------:R-:W-:Y:S02]  /*8700*/  SHF.R.U64 R52, R32, 0x10, R33 ;  /* 0x0000001020347819 */ /* 0x000fe40000001221 */
[----:B------:R-:W-:Y:S02]  /*8710*/  SHF.R.U32.HI R51, RZ, 0x10, R39 ;  /* 0x00000010ff337819 */ /* 0x000fe40000011627 */
[----:B------:R-:W-:Y:S02]  /*8720*/  SHF.R.U32.HI R57, RZ, 0x10, R35 ;  /* 0x00000010ff397819 */ /* 0x000fe40000011623 */
[----:B------:R-:W-:-:S02]  /*8730*/  PRMT R47, R23, 0x5432, R47 ;  /* 0x00005432172f7816 */ /* 0x000fc4000000002f */
[----:B------:R-:W-:Y:S02]  /*8740*/  PRMT R52, R0, 0x5432, R52 ;  /* 0x0000543200347816 */ /* 0x000fe40000000034 */
[----:B------:R-:W-:Y:S02]  /*8750*/  SHF.R.U32.HI R54, RZ, 0x10, R33 ;  /* 0x00000010ff367819 */ /* 0x000fe40000011621 */
[----:B------:R-:W-:Y:S01]  /*8760*/  PRMT R51, R53, 0x5410, R51 ;  /* 0x0000541035337816 */ /* 0x000fe20000000033 */
[----:B------:R-:W-:Y:S01]  /*8770*/  IMAD.U32 R53, R52, 0x10000, RZ ;  /* 0x0001000034357824 */ /* 0x000fe200078e00ff */
[----:B------:R-:W-:Y:S01]  /*8780*/  PRMT R57, R49, 0x5410, R57 ;  /* 0x0000541031397816 */ /* 0x000fe20000000039 */
[----:B------:R-:W-:Y:S01]  /*8790*/  IMAD.U32 R49, R47, 0x10000, RZ ;  /* 0x000100002f317824 */ /* 0x000fe200078e00ff */
[----:B------:R-:W-:Y:S02]  /*87a0*/  SHF.R.U32.HI R48, RZ, 0x10, R37 ;  /* 0x00000010ff307819 */ /* 0x000fe40000011625 */
[----:B------:R-:W-:-:S02]  /*87b0*/  PRMT R54, R3, 0x5432, R54 ;  /* 0x0000543203367816 */ /* 0x000fc40000000036 */
[----:B------:R-:W-:Y:S02]  /*87c0*/  PRMT R48, R43, 0x5432, R48 ;  /* 0x000054322b307816 */ /* 0x000fe40000000030 */
[----:B------:R-:W-:Y:S02]  /*87d0*/  LOP3.LUT R55, R52, 0xffff0000, RZ, 0xc0, !PT ;  /* 0xffff000034377812 */ /* 0x000fe400078ec0ff */
[----:B------:R-:W-:Y:S02]  /*87e0*/  LOP3.LUT R47, R47, 0xffff0000, RZ, 0xc0, !PT ;  /* 0xffff00002f2f7812 */ /* 0x000fe400078ec0ff */
[----:B------:R-:W-:Y:S02]  /*87f0*/  SHF.R.U64 R56, R34, 0x10, R35 ;  /* 0x0000001022387819 */ /* 0x000fe40000001223 */
[----:B------:R-:W-:Y:S02]  /*8800*/  SHF.R.U64 R50, R38, 0x10, R39 ;  /* 0x0000001026327819 */ /* 0x000fe40000001227 */
[----:B------:R-:W-:Y:S01]  /*8810*/  PRMT R56, R20, 0x5432, R56 ;  /* 0x0000543214387816 */ /* 0x000fe20000000038 */
[----:B0-----:R-:W-:Y:S01]  /*8820*/  VIADD R13, R10, 0xffffff80 ;  /* 0xffffff800a0d7836 */ /* 0x001fe20000000000 */
[----:B------:R-:W-:-:S04]  /*8830*/  PRMT R50, R44, 0x5432, R50 ;  /* 0x000054322c327816 */ /* 0x000fc80000000032 */
[----:B------:R-:W-:-:S04]  /*8840*/  SHF.R.S32.HI R12, RZ, 0x1f, R13 ;  /* 0x0000001fff0c7819 */ /* 0x000fc8000001140d */
[----:B------:R-:W-:-:S04]  /*8850*/  LEA.HI R12, R12, R13, RZ, 0x5 ;  /* 0x0000000d0c0c7211 */ /* 0x000fc800078f28ff */
[----:B------:R-:W-:Y:S01]  /*8860*/  SHF.R.S32.HI R12, RZ, 0x5, R12 ;  /* 0x00000005ff0c7819 */ /* 0x000fe2000001140c */
[----:B--2---:R-:W-:-:S05]  /*8870*/  IMAD.SHL.U32 R8, R8, 0x40, RZ ;  /* 0x0000004008087824 */ /* 0x004fca00078e00ff */
[----:B------:R-:W-:-:S04]  /*8880*/  LOP3.LUT R10, R8, 0x1c0, RZ, 0xc0, !PT ;  /* 0x000001c0080a7812 */ /* 0x000fc800078ec0ff */
[----:B------:R-:W-:Y:S02]  /*8890*/  SHF.R.U32.HI R11, RZ, 0x3, R10 ;  /* 0x00000003ff0b7819 */ /* 0x000fe4000001160a */
[C---:B------:R-:W-:Y:S02]  /*88a0*/  LOP3.LUT R9, R10.reuse, 0x38, R9, 0xf8, !PT ;  /* 0x000000380a097812 */ /* 0x040fe400078ef809 */
[----:B------:R-:W-:Y:S02]  /*88b0*/  LOP3.LUT R8, R10, 0x38, R26, 0xf8, !PT ;  /* 0x000000380a087812 */ /* 0x000fe400078ef81a */
[-C--:B------:R-:W-:Y:S02]  /*88c0*/  LOP3.LUT R9, R9, R11.reuse, RZ, 0x3c, !PT ;  /* 0x0000000b09097212 */ /* 0x080fe400078e3cff */
[----:B------:R-:W-:-:S03]  /*88d0*/  LOP3.LUT R8, R8, R11, RZ, 0x3c, !PT ;  /* 0x0000000b08087212 */ /* 0x000fc600078e3cff */
[C---:B------:R-:W-:Y:S02]  /*88e0*/  IMAD R13, R12.reuse, 0x200, R9 ;  /* 0x000002000c0d7824 */ /* 0x040fe400078e0209 */
[----:B------:R-:W-:Y:S02]  /*88f0*/  IMAD R45, R12, 0x200, R8 ;  /* 0x000002000c2d7824 */ /* 0x000fe400078e0208 */
        /* <DEDUP_REMOVED lines=8> */
[----:B-1----:R-:W-:Y:S02]  /*8980*/  IMAD.U32 R32, R8, 0x10000, RZ ;  /* 0x0001000008207824 */ /* 0x002fe400078e00ff */
[C---:B------:R-:W-:Y:S01]  /*8990*/  FMUL.FTZ R59, R36.reuse, R53 ;  /* 0x00000035243b7220 */ /* 0x040fe20000410000 */
[-C--:B------:R-:W-:Y:S01]  /*89a0*/  FMUL.FTZ R61, R36, R49.reuse ;  /* 0x00000031243d7220 */ /* 0x080fe20000410000 */
[----:B------:R-:W-:Y:S01]  /*89b0*/  IMAD.U32 R36, R54, 0x10000, RZ ;  /* 0x0001000036247824 */ /* 0x000fe200078e00ff */
[----:B------:R-:W-:Y:S01]  /*89c0*/  LOP3.LUT R8, R8, 0xffff0000, RZ, 0xc0, !PT ;  /* 0xffff000008087812 */ /* 0x000fe200078ec0ff */
[C---:B------:R-:W-:Y:S01]  /*89d0*/  FFMA.FTZ R59, R32.reuse, R49, -R59 ;  /* 0x00000031203b7223 */ /* 0x040fe2000001083b */
[----:B------:R-:W-:Y:S01]  /*89e0*/  FFMA.FTZ R61, R32, R53, R61 ;  /* 0x00000035203d7223 */ /* 0x000fe2000001003d */
[----:B------:R-:W-:-:S02]  /*89f0*/  IMAD.U32 R32, R48, 0x10000, RZ ;  /* 0x0001000030207824 */ /* 0x000fc400078e00ff */
[C---:B------:R-:W-:Y:S01]  /*8a00*/  FMUL.FTZ R49, R12.reuse, R55 ;  /* 0x000000370c317220 */ /* 0x040fe20000410000 */
[-C--:B------:R-:W-:Y:S01]  /*8a10*/  FMUL.FTZ R53, R12, R47.reuse ;  /* 0x0000002f0c357220 */ /* 0x080fe20000410000 */
[----:B------:R-:W-:Y:S01]  /*8a20*/  FMUL.FTZ R12, R37, R36 ;  /* 0x00000024250c7220 */ /* 0x000fe20000410000 */
[----:B------:R-:W-:Y:S02]  /*8a30*/  IMAD.U32 R33, R9, 0x10000, RZ ;  /* 0x0001000009217824 */ /* 0x000fe400078e00ff */
[----:B------:R-:W-:Y:S01]  /*8a40*/  FMUL.FTZ R37, R37, R32 ;  /* 0x0000002025257220 */ /* 0x000fe20000410000 */
[----:B------:R-:W-:Y:S01]  /*8a50*/  LOP3.LUT R54, R54, 0xffff0000, RZ, 0xc0, !PT ;  /* 0xffff000036367812 */ /* 0x000fe200078ec0ff */
[----:B------:R-:W-:Y:S01]  /*8a60*/  FFMA.FTZ R52, R8, R47, -R49 ;  /* 0x0000002f08347223 */ /* 0x000fe20000010831 */
[----:B------:R-:W-:Y:S01]  /*8a70*/  LOP3.LUT R48, R48, 0xffff0000, RZ, 0xc0, !PT ;  /* 0xffff000030307812 */ /* 0x000fe200078ec0ff */
[----:B------:R-:W-:Y:S01]  /*8a80*/  FFMA.FTZ R36, R33, R36, R37 ;  /* 0x0000002421247223 */ /* 0x000fe20000010025 */
[----:B------:R-:W-:Y:S01]  /*8a90*/  LOP3.LUT R9, R9, 0xffff0000, RZ, 0xc0, !PT ;  /* 0xffff000009097812 */ /* 0x000fe200078ec0ff */
[----:B------:R-:W-:-:S02]  /*8aa0*/  IMAD.U32 R38, R14, 0x10000, RZ ;  /* 0x000100000e267824 */ /* 0x000fc400078e00ff */
[----:B------:R-:W-:Y:S01]  /*8ab0*/  FFMA.FTZ R58, R8, R55, R53 ;  /* 0x00000037083a7223 */ /* 0x000fe20000010035 */
[----:B------:R-:W-:Y:S01]  /*8ac0*/  FFMA.FTZ R47, R33, R32, -R12 ;  /* 0x00000020212f7223 */ /* 0x000fe2000001080c */
[----:B------:R-:W-:Y:S02]  /*8ad0*/  IMAD.U32 R37, R56, 0x10000, RZ ;  /* 0x0001000038257824 */ /* 0x000fe400078e00ff */
[C---:B------:R-:W-:Y:S01]  /*8ae0*/  FMUL.FTZ R8, R13.reuse, R54 ;  /* 0x000000360d087220 */ /* 0x040fe20000410000 */
[----:B------:R-:W-:Y:S02]  /*8af0*/  IMAD.U32 R33, R50, 0x10000, RZ ;  /* 0x0001000032217824 */ /* 0x000fe400078e00ff */
[----:B------:R-:W-:Y:S01]  /*8b00*/  FMUL.FTZ R32, R13, R48 ;  /* 0x000000300d207220 */ /* 0x000fe20000410000 */
[----:B------:R-:W-:Y:S02]  /*8b10*/  IMAD.U32 R39, R15, 0x10000, RZ ;  /* 0x000100000f277824 */ /* 0x000fe400078e00ff */
[----:B------:R-:W-:Y:S01]  /*8b20*/  FMUL.FTZ R13, R38, R37 ;  /* 0x00000025260d7220 */ /* 0x000fe20000410000 */
[----:B------:R-:W-:-:S02]  /*8b30*/  IMAD.U32 R12, R57, 0x10000, RZ ;  /* 0x00010000390c7824 */ /* 0x000fc400078e00ff */
[C---:B------:R-:W-:Y:S01]  /*8b40*/  FFMA.FTZ R48, R9.reuse, R48, -R8 ;  /* 0x0000003009307223 */ /* 0x040fe20000010808 */
[----:B------:R-:W-:Y:S02]  /*8b50*/  IMAD.U32 R34, R10, 0x10000, RZ ;  /* 0x000100000a227824 */ /* 0x000fe400078e00ff */
[-C--:B------:R-:W-:Y:S01]  /*8b60*/  FMUL.FTZ R38, R38, R33.reuse ;  /* 0x0000002126267220 */ /* 0x080fe20000410000 */
[----:B------:R-:W-:Y:S01]  /*8b70*/  FFMA.FTZ R49, R9, R54, R32 ;  /* 0x0000003609317223 */ /* 0x000fe20000010020 */
[----:B------:R-:W-:Y:S02]  /*8b80*/  IMAD.U32 R35, R11, 0x10000, RZ ;  /* 0x000100000b237824 */ /* 0x000fe400078e00ff */
[----:B------:R-:W-:Y:S01]  /*8b90*/  FMUL.FTZ R32, R39, R12 ;  /* 0x0000000c27207220 */ /* 0x000fe20000410000 */
[----:B------:R-:W-:Y:S02]  /*8ba0*/  IMAD.U32 R8, R51, 0x10000, RZ ;  /* 0x0001000033087824 */ /* 0x000fe400078e00ff */
[C---:B------:R-:W-:Y:S01]  /*8bb0*/  FFMA.FTZ R33, R34.reuse, R33, -R13 ;  /* 0x0000002122217223 */ /* 0x040fe2000001080d */
[----:B------:R-:W-:Y:S01]  /*8bc0*/  FFMA.FTZ R38, R34, R37, R38 ;  /* 0x0000002522267223 */ /* 0x000fe20000010026 */
[----:B------:R-:W-:Y:S01]  /*8bd0*/  LOP3.LUT R14, R14, 0xffff0000, RZ, 0xc0, !PT ;  /* 0xffff00000e0e7812 */ /* 0x000fe200078ec0ff */
[-C--:B------:R-:W-:Y:S01]  /*8be0*/  FMUL.FTZ R54, R39, R8.reuse ;  /* 0x0000000827367220 */ /* 0x080fe20000410000 */
[----:B------:R-:W-:Y:S01]  /*8bf0*/  FFMA.FTZ R34, R35, R8, -R32 ;  /* 0x0000000823227223 */ /* 0x000fe20000010820 */
[----:B------:R-:W-:-:S02]  /*8c00*/  LOP3.LUT R13, R56, 0xffff0000, RZ, 0xc0, !PT ;  /* 0xffff0000380d7812 */ /* 0x000fc400078ec0ff */
[----:B------:R-:W-:Y:S01]  /*8c10*/  LOP3.LUT R15, R15, 0xffff0000, RZ, 0xc0, !PT ;  /* 0xffff00000f0f7812 */ /* 0x000fe200078ec0ff */
[----:B------:R-:W-:Y:S01]  /*8c20*/  FFMA.FTZ R54, R35, R12, R54 ;  /* 0x0000000c23367223 */ /* 0x000fe20000010036 */
[----:B------:R-:W-:Y:S01]  /*8c30*/  LOP3.LUT R9, R50, 0xffff0000, RZ, 0xc0, !PT ;  /* 0xffff000032097812 */ /* 0x000fe200078ec0ff */
[C---:B------:R-:W-:Y:S01]  /*8c40*/  FMUL.FTZ R35, R14.reuse, R13 ;  /* 0x0000000d0e237220 */ /* 0x040fe20000410000 */
[----:B------:R-:W-:Y:S02]  /*8c50*/  LOP3.LUT R32, R57, 0xffff0000, RZ, 0xc0, !PT ;  /* 0xffff000039207812 */ /* 0x000fe400078ec0ff */
[----:B------:R-:W-:Y:S01]  /*8c60*/  LOP3.LUT R8, R51, 0xffff0000, RZ, 0xc0, !PT ;  /* 0xffff000033087812 */ /* 0x000fe200078ec0ff */
[----:B------:R-:W-:Y:S01]  /*8c70*/  FMUL.FTZ R12, R14, R9 ;  /* 0x000000090e0c7220 */ /* 0x000fe20000410000 */
[----:B------:R-:W-:Y:S01]  /*8c80*/  LOP3.LUT R10, R10, 0xffff0000, RZ, 0xc0, !PT ;  /* 0xffff00000a0a7812 */ /* 0x000fe200078ec0ff */
[----:B------:R-:W-:Y:S01]  /*8c90*/  FMUL.FTZ R50, R15, R32 ;  /* 0x000000200f327220 */ /* 0x000fe20000410000 */
[----:B------:R-:W-:Y:S01]  /*8ca0*/  LOP3.LUT R11, R11, 0xffff0000, RZ, 0xc0, !PT ;  /* 0xffff00000b0b7812 */ /* 0x000fe200078ec0ff */
[----:B------:R-:W-:-:S02]  /*8cb0*/  FMUL.FTZ R37, R15, R8 ;  /* 0x000000080f257220 */ /* 0x000fc40000410000 */
[C---:B------:R-:W-:Y:S01]  /*8cc0*/  FFMA.FTZ R14, R10.reuse, R9, -R35 ;  /* 0x000000090a0e7223 */ /* 0x040fe20000010823 */
[----:B------:R-:W-:Y:S01]  /*8cd0*/  FFMA.FTZ R15, R10, R13, R12 ;  /* 0x0000000d0a0f7223 */ /* 0x000fe2000001000c */
[C---:B------:R-:W-:Y:S01]  /*8ce0*/  FFMA.FTZ R35, R11.reuse, R8, -R50 ;  /* 0x000000080b237223 */ /* 0x040fe20000010832 */
[----:B------:R-:W-:Y:S01]  /*8cf0*/  FFMA.FTZ R37, R11, R32, R37 ;  /* 0x000000200b257223 */ /* 0x000fe20000010025 */
[----:B------:R-:W-:Y:S02]  /*8d00*/  F2FP.BF16.F32.PACK_AB R8, R52, R59 ;  /* 0x0000003b3408723e */ /* 0x000fe400000010ff */
[----:B------:R-:W-:Y:S02]  /*8d10*/  F2FP.BF16.F32.PACK_AB R10, R14, R33 ;  /* 0x000000210e0a723e */ /* 0x000fe400000010ff */
[----:B------:R-:W-:Y:S02]  /*8d20*/  F2FP.BF16.F32.PACK_AB R9, R48, R47 ;  /* 0x0000002f3009723e */ /* 0x000fe400000010ff */
[----:B------:R-:W-:-:S02]  /*8d30*/  F2FP.BF16.F32.PACK_AB R14, R15, R38 ;  /* 0x000000260f0e723e */ /* 0x000fc400000010ff */
[----:B------:R-:W-:Y:S02]  /*8d40*/  F2FP.BF16.F32.PACK_AB R11, R35, R34 ;  /* 0x00000022230b723e */ /* 0x000fe400000010ff */
[----:B------:R-:W-:Y:S02]  /*8d50*/  F2FP.BF16.F32.PACK_AB R12, R58, R61 ;  /* 0x0000003d3a0c723e */ /* 0x000fe400000010ff */
[----:B------:R-:W-:Y:S01]  /*8d60*/  F2FP.BF16.F32.PACK_AB R13, R49, R36 ;  /* 0x00000024310d723e */ /* 0x000fe200000010ff */
[----:B------:R1:W-:Y:S01]  /*8d70*/  STS.128 [R45+0x8400], R8 ;  /* 0x008400082d007388 */ /* 0x0003e20000000c00 */
[----:B------:R-:W-:-:S05]  /*8d80*/  F2FP.BF16.F32.PACK_AB R15, R37, R54 ;  /* 0x00000036250f723e */ /* 0x000fca00000010ff */
[----:B------:R1:W-:Y:S02]  /*8d90*/  STS.128 [R46+0x8400], R12 ;  /* 0x0084000c2e007388 */ /* 0x0003e40000000c00 */
.L_x_1218:
[----:B------:R-:W-:Y:S05]  /*8da0*/  BSYNC B1 ;  /* 0x0000000000017941 */ /* 0x000fea0003800000 */
.L_x_1217:
[----:B------:R-:W-:Y:S02]  /*8db0*/  PRMT R0, R0, 0x5410, R41 ;  /* 0x0000541000007816 */ /* 0x000fe40000000029 */
[----:B------:R-:W-:Y:S01]  /*8dc0*/  PRMT R3, R3, 0x5410, R42 ;  /* 0x0000541003037816 */ /* 0x000fe2000000002a */
[----:B------:R-:W-:Y:S06]  /*8dd0*/  @P0 BRA `(.L_x_1204) ;  /* 0x00000004009c0947 */ /* 0x000fec0003800000 */
[----:B-1----:R-:W2:Y:S01]  /*8de0*/  LDL R10, [R1+0x2c] ;  /* 0x00002c00010a7983 */ /* 0x002ea20000100800 */
[----:B------:R-:W-:-:S03]  /*8df0*/  VIADD R8, R17, 0x60 ;  /* 0x0000006011087836 */ /* 0x000fc60000000000 */
[----:B------:R-:W3:Y:S01]  /*8e00*/  LDL R36, [R1+0x40] ;  /* 0x0000400001247983 */ /* 0x000ee20000100800 */
[----:B0-----:R-:W-:Y:S02]  /*8e10*/  IMAD.SHL.U32 R9, R8, 0x40, RZ ;  /* 0x0000004008097824 */ /* 0x001fe400078e00ff */
[----:B------:R-:W-:-:S03]  /*8e20*/  IMAD.IADD R8, R26, 0x1, R21 ;  /* 0x000000011a087824 */ /* 0x000fc600078e0215 */
[----:B------:R-:W-:-:S04]  /*8e30*/  LOP3.LUT R9, R9, 0x1c0, RZ, 0xc0, !PT ;  /* 0x000001c009097812 */ /* 0x000fc800078ec0ff */
[----:B------:R-:W-:Y:S02]  /*8e40*/  LOP3.LUT R8, R9, 0x38, R8, 0xf8, !PT ;  /* 0x0000003809087812 */ /* 0x000fe400078ef808 */
[----:B------:R-:W-:-:S04]  /*8e50*/  SHF.R.U32.HI R9, RZ, 0x3, R9 ;  /* 0x00000003ff097819 */ /* 0x000fc80000011609 */
[----:B------:R-:W-:Y:S02]  /*8e60*/  LOP3.LUT R8, R8, R9, RZ, 0x3c, !PT ;  /* 0x0000000908087212 */ /* 0x000fe400078e3cff */
[--C-:B------:R-:W-:Y:S02]  /*8e70*/  SHF.R.U64 R27, R28, 0x10, R29.reuse ;  /* 0x000000101c1b7819 */ /* 0x100fe4000000121d */
[----:B------:R-:W-:Y:S02]  /*8e80*/  SHF.R.U32.HI R28, RZ, 0x10, R29 ;  /* 0x00000010ff1c7819 */ /* 0x000fe4000001161d */
[----:B------:R-:W-:Y:S02]  /*8e90*/  SHF.R.U32.HI R29, RZ, 0x10, R31 ;  /* 0x00000010ff1d7819 */ /* 0x000fe4000001161f */
[----:B------:R-:W-:Y:S02]  /*8ea0*/  SHF.R.U64 R4, R4, 0x10, R5 ;  /* 0x0000001004047819 */ /* 0x000fe40000001205 */
[----:B------:R-:W-:-:S02]  /*8eb0*/  SHF.R.U64 R26, R30, 0x10, R31 ;  /* 0x000000101e1a7819 */ /* 0x000fc4000000121f */
[----:B------:R-:W-:Y:S02]  /*8ec0*/  SHF.R.U32.HI R31, RZ, 0x10, R5 ;  /* 0x00000010ff1f7819 */ /* 0x000fe40000011605 */
[--C-:B------:R-:W-:Y:S02]  /*8ed0*/  SHF.R.U64 R32, R6, 0x10, R7.reuse ;  /* 0x0000001006207819 */ /* 0x100fe40000001207 */
[----:B------:R-:W-:Y:S02]  /*8ee0*/  SHF.R.U32.HI R34, RZ, 0x10, R7 ;  /* 0x00000010ff227819 */ /* 0x000fe40000011607 */
[----:B------:R-:W-:Y:S02]  /*8ef0*/  PRMT R43, R43, 0x5410, R28 ;  /* 0x000054102b2b7816 */ /* 0x000fe4000000001c */
[----:B------:R-:W-:Y:S02]  /*8f00*/  PRMT R28, R20, 0x5410, R29 ;  /* 0x00005410141c7816 */ /* 0x000fe4000000001d */
[----:B------:R-:W-:-:S02]  /*8f10*/  PRMT R29, R3, 0x5410, R4 ;  /* 0x00005410031d7816 */ /* 0x000fc40000000004 */
[C---:B------:R-:W-:Y:S02]  /*8f20*/  PRMT R31, R0.reuse, 0x5410, R31 ;  /* 0x00005410001f7816 */ /* 0x040fe4000000001f */
[----:B------:R-:W-:Y:S02]  /*8f30*/  PRMT R32, R0, 0x5432, R32 ;  /* 0x0000543200207816 */ /* 0x000fe40000000020 */
[----:B------:R-:W-:Y:S02]  /*8f40*/  PRMT R34, R3, 0x5432, R34 ;  /* 0x0000543203227816 */ /* 0x000fe40000000022 */
[----:B------:R-:W-:Y:S01]  /*8f50*/  PRMT R44, R44, 0x5410, R27 ;  /* 0x000054102c2c7816 */ /* 0x000fe2000000001b */
[----:B------:R-:W-:Y:S01]  /*8f60*/  IMAD.U32 R30, R29, 0x10000, RZ ;  /* 0x000100001d1e7824 */ /* 0x000fe200078e00ff */
[----:B------:R-:W-:-:S03]  /*8f70*/  PRMT R27, R23, 0x5410, R26 ;  /* 0x00005410171b7816 */ /* 0x000fc6000000001a */
[C---:B------:R-:W-:Y:S02]  /*8f80*/  IMAD.U32 R26, R44.reuse, 0x10000, RZ ;  /* 0x000100002c1a7824 */ /* 0x040fe400078e00ff */
[C---:B------:R-:W-:Y:S01]  /*8f90*/  IMAD.U32 R33, R31.reuse, 0x10000, RZ ;  /* 0x000100001f217824 */ /* 0x040fe200078e00ff */
[----:B------:R-:W-:Y:S02]  /*8fa0*/  LOP3.LUT R44, R44, 0xffff0000, RZ, 0xc0, !PT ;  /* 0xffff00002c2c7812 */ /* 0x000fe400078ec0ff */
[----:B------:R-:W-:Y:S01]  /*8fb0*/  LOP3.LUT R31, R31, 0xffff0000, RZ, 0xc0, !PT ;  /* 0xffff00001f1f7812 */ /* 0x000fe200078ec0ff */
[----:B--2---:R-:W-:-:S04]  /*8fc0*/  IMAD.IADD R13, R10, 0x1, R8 ;  /* 0x000000010a0d7824 */ /* 0x004fc800078e0208 */
[----:B------:R-:W-:Y:S01]  /*8fd0*/  IMAD R21, R13, 0x2, R2 ;  /* 0x000000020d157824 */ /* 0x000fe200078e0202 */
[----:B---3--:R-:W0:Y:S04]  /*8fe0*/  LDS.128 R8, [R36+0x8400] ;  /* 0x0084000024087984 */ /* 0x008e280000000c00 */
[----:B------:R-:W1:Y:S01]  /*8ff0*/  LDS.128 R12, [R21+0x8400] ;  /* 0x00840000150c7984 */ /* 0x000e620000000c00 */
[C---:B0-----:R-:W-:Y:S01]  /*9000*/  IMAD.U32 R0, R8.reuse, 0x10000, RZ ;  /* 0x0001000008007824 */ /* 0x041fe200078e00ff */
[----:B------:R-:W-:Y:S01]  /*9010*/  LOP3.LUT R3, R8, 0xffff0000, RZ, 0xc0, !PT ;  /* 0xffff000008037812 */ /* 0x000fe200078ec0ff */
[C---:B------:R-:W-:Y:S01]  /*9020*/  IMAD.U32 R4, R9.reuse, 0x10000, RZ ;  /* 0x0001000009047824 */ /* 0x040fe200078e00ff */
[----:B------:R-:W-:Y:S01]  /*9030*/  LOP3.LUT R8, R9, 0xffff0000, RZ, 0xc0, !PT ;  /* 0xffff000009087812 */ /* 0x000fe200078ec0ff */
[----:B-1----:R-:W-:-:S04]  /*9040*/  IMAD.U32 R9, R12, 0x10000, RZ ;  /* 0x000100000c097824 */ /* 0x002fc800078e00ff */
[C---:B------:R-:W-:Y:S01]  /*9050*/  FMUL.FTZ R35, R9.reuse, R30 ;  /* 0x0000001e09237220 */ /* 0x040fe20000410000 */
[-C--:B------:R-:W-:Y:S01]  /*9060*/  FMUL.FTZ R37, R9, R26.reuse ;  /* 0x0000001a09257220 */ /* 0x080fe20000410000 */
[----:B------:R-:W-:Y:S02]  /*9070*/  IMAD.U32 R20, R13, 0x10000, RZ ;  /* 0x000100000d147824 */ /* 0x000fe400078e00ff */
[----:B------:R-:W-:Y:S01]  /*9080*/  FFMA.FTZ R35, R0, R26, -R35 ;  /* 0x0000001a00237223 */ /* 0x000fe20000010823 */
[----:B------:R-:W-:Y:S02]  /*9090*/  IMAD.U32 R9, R43, 0x10000, RZ ;  /* 0x000100002b097824 */ /* 0x000fe400078e00ff */
[----:B------:R-:W-:Y:S02]  /*90a0*/  IMAD.U32 R23, R15, 0x10000, RZ ;  /* 0x000100000f177824 */ /* 0x000fe400078e00ff */
[----:B------:R-:W-:Y:S01]  /*90b0*/  IMAD.U32 R26, R34, 0x10000, RZ ;  /* 0x00010000221a7824 */ /* 0x000fe200078e00ff */
[C---:B------:R-:W-:Y:S01]  /*90c0*/  LOP3.LUT R6, R10.reuse, 0xffff0000, RZ, 0xc0, !PT ;  /* 0xffff00000a067812 */ /* 0x040fe200078ec0ff */
[----:B------:R-:W-:-:S02]  /*90d0*/  IMAD.U32 R5, R10, 0x10000, RZ ;  /* 0x000100000a057824 */ /* 0x000fc400078e00ff */
[----:B------:R-:W-:Y:S01]  /*90e0*/  FFMA.FTZ R37, R0, R30, R37 ;  /* 0x0000001e00257223 */ /* 0x000fe20000010025 */
[C---:B------:R-:W-:Y:S01]  /*90f0*/  IMAD.U32 R7, R11.reuse, 0x10000, RZ ;  /* 0x000100000b077824 */ /* 0x040fe200078e00ff */
[----:B------:R-:W-:Y:S01]  /*9100*/  LOP3.LUT R10, R11, 0xffff0000, RZ, 0xc0, !PT ;  /* 0xffff00000b0a7812 */ /* 0x000fe200078ec0ff */
[----:B------:R-:W-:Y:S01]  /*9110*/  FMUL.FTZ R39, R20, R33 ;  /* 0x0000002114277220 */ /* 0x000fe20000410000 */
[----:B------:R-:W-:Y:S02]  /*9120*/  IMAD.U32 R0, R28, 0x10000, RZ ;  /* 0x000100001c007824 */ /* 0x000fe400078e00ff */
[-C--:B------:R-:W-:Y:S01]  /*9130*/  FMUL.FTZ R41, R20, R9.reuse ;  /* 0x0000000914297220 */ /* 0x080fe20000410000 */
[----:B------:R-:W-:Y:S01]  /*9140*/  LOP3.LUT R11, R12, 0xffff0000, RZ, 0xc0, !PT ;  /* 0xffff00000c0b7812 */ /* 0x000fe200078ec0ff */
[----:B------:R-:W-:Y:S01]  /*9150*/  FMUL.FTZ R30, R23, R26 ;  /* 0x0000001a171e7220 */ /* 0x000fe20000410000 */
[----:B------:R-:W-:Y:S01]  /*9160*/  LOP3.LUT R20, R29, 0xffff0000, RZ, 0xc0, !PT ;  /* 0xffff00001d147812 */ /* 0x000fe200078ec0ff */
[-C--:B------:R-:W-:Y:S01]  /*9170*/  FMUL.FTZ R29, R23, R0.reuse ;  /* 0x00000000171d7220 */ /* 0x080fe20000410000 */
[----:B------:R-:W-:Y:S01]  /*9180*/  LOP3.LUT R12, R13, 0xffff0000, RZ, 0xc0, !PT ;  /* 0xffff00000d0c7812 */ /* 0x000fe200078ec0ff */
[----:B------:R-:W-:Y:S01]  /*9190*/  FFMA.FTZ R23, R7, R0, -R30 ;  /* 0x0000000007177223 */ /* 0x000fe2000001081e */
[----:B------:R-:W-:Y:S01]  /*91a0*/  LOP3.LUT R43, R43, 0xffff0000, RZ, 0xc0, !PT ;  /* 0xffff00002b2b7812 */ /* 0x000fe200078ec0ff */
[----:B------:R-:W-:Y:S01]  /*91b0*/  FMUL.FTZ R0, R11, R20 ;  /* 0x000000140b007220 */ /* 0x000fe20000410000 */
[C---:B------:R-:W-:Y:S01]  /*91c0*/  FFMA.FTZ R39, R4.reuse, R9, -R39 ;  /* 0x0000000904277223 */ /* 0x040fe20000010827 */
[----:B------:R-:W-:Y:S01]  /*91d0*/  FFMA.FTZ R29, R7, R26, R29 ;  /* 0x0000001a071d7223 */ /* 0x000fe2000001001d */
[----:B------:R-:W-:Y:S01]  /*91e0*/  FFMA.FTZ R9, R4, R33, R41 ;  /* 0x0000002104097223 */ /* 0x000fe20000010029 */
[----:B------:R-:W-:Y:S01]  /*91f0*/  FMUL.FTZ R26, R11, R44 ;  /* 0x0000002c0b1a7220 */ /* 0x000fe20000410000 */
[----:B------:R-:W-:-:S02]  /*9200*/  IMAD.U32 R13, R14, 0x10000, RZ ;  /* 0x000100000e0d7824 */ /* 0x000fc400078e00ff */
[----:B------:R-:W-:Y:S01]  /*9210*/  FFMA.FTZ R44, R3, R44, -R0 ;  /* 0x0000002c032c7223 */ /* 0x000fe20000010800 */
[----:B------:R-:W-:Y:S02]  /*9220*/  IMAD.U32 R4, R32, 0x10000, RZ ;  /* 0x0001000020047824 */ /* 0x000fe400078e00ff */
[C---:B------:R-:W-:Y:S01]  /*9230*/  FMUL.FTZ R7, R12.reuse, R31 ;  /* 0x0000001f0c077220 */ /* 0x040fe20000410000 */
[-C--:B------:R-:W-:Y:S01]  /*9240*/  FMUL.FTZ R30, R12, R43.reuse ;  /* 0x0000002b0c1e7220 */ /* 0x080fe20000410000 */
[----:B------:R-:W-:Y:S02]  /*9250*/  IMAD.U32 R0, R27, 0x10000, RZ ;  /* 0x000100001b007824 */ /* 0x000fe400078e00ff */
[----:B------:R-:W-:Y:S01]  /*9260*/  FFMA.FTZ R26, R3, R20, R26 ;  /* 0x00000014031a7223 */ /* 0x000fe2000001001a */
[C---:B------:R-:W-:Y:S01]  /*9270*/  FMUL.FTZ R20, R13.reuse, R4 ;  /* 0x000000040d147220 */ /* 0x040fe20000410000 */
[C---:B------:R-:W-:Y:S01]  /*9280*/  FFMA.FTZ R12, R8.reuse, R43, -R7 ;  /* 0x0000002b080c7223 */ /* 0x040fe20000010807 */
[----:B------:R-:W-:Y:S01]  /*9290*/  FFMA.FTZ R30, R8, R31, R30 ;  /* 0x0000001f081e7223 */ /* 0x000fe2000001001e */
[----:B------:R-:W-:Y:S01]  /*92a0*/  LOP3.LUT R14, R14, 0xffff0000, RZ, 0xc0, !PT ;  /* 0xffff00000e0e7812 */ /* 0x000fe200078ec0ff */
[----:B------:R-:W-:Y:S01]  /*92b0*/  FMUL.FTZ R8, R13, R0 ;  /* 0x000000000d087220 */ /* 0x000fe20000410000 */
[----:B------:R-:W-:-:S02]  /*92c0*/  LOP3.LUT R15, R15, 0xffff0000, RZ, 0xc0, !PT ;  /* 0xffff00000f0f7812 */ /* 0x000fc400078ec0ff */
[----:B------:R-:W-:Y:S02]  /*92d0*/  LOP3.LUT R3, R32, 0xffff0000, RZ, 0xc0, !PT ;  /* 0xffff000020037812 */ /* 0x000fe400078ec0ff */
[----:B------:R-:W-:Y:S02]  /*92e0*/  LOP3.LUT R34, R34, 0xffff0000, RZ, 0xc0, !PT ;  /* 0xffff000022227812 */ /* 0x000fe400078ec0ff */
[----:B------:R-:W-:Y:S02]  /*92f0*/  LOP3.LUT R27, R27, 0xffff0000, RZ, 0xc0, !PT ;  /* 0xffff00001b1b7812 */ /* 0x000fe400078ec0ff */
[----:B------:R-:W-:Y:S01]  /*9300*/  LOP3.LUT R28, R28, 0xffff0000, RZ, 0xc0, !PT ;  /* 0xffff00001c1c7812 */ /* 0x000fe200078ec0ff */
[C---:B------:R-:W-:Y:S01]  /*9310*/  FFMA.FTZ R20, R5.reuse, R0, -R20 ;  /* 0x0000000005147223 */ /* 0x040fe20000010814 */
[----:B------:R-:W-:Y:S01]  /*9320*/  FFMA.FTZ R0, R5, R4, R8 ;  /* 0x0000000405007223 */ /* 0x000fe20000010008 */
[C---:B------:R-:W-:Y:S01]  /*9330*/  FMUL.FTZ R5, R14.reuse, R3 ;  /* 0x000000030e057220 */ /* 0x040fe20000410000 */
[C---:B------:R-:W-:Y:S01]  /*9340*/  FMUL.FTZ R7, R15.reuse, R34 ;  /* 0x000000220f077220 */ /* 0x040fe20000410000 */
[-C--:B------:R-:W-:Y:S01]  /*9350*/  FMUL.FTZ R14, R14, R27.reuse ;  /* 0x0000001b0e0e7220 */ /* 0x080fe20000410000 */
[-C--:B------:R-:W-:Y:S01]  /*9360*/  FMUL.FTZ R15, R15, R28.reuse ;  /* 0x0000001c0f0f7220 */ /* 0x080fe20000410000 */
[----:B------:R-:W-:Y:S01]  /*9370*/  FFMA.FTZ R27, R6, R27, -R5 ;  /* 0x0000001b061b7223 */ /* 0x000fe20000010805 */
[----:B------:R-:W-:Y:S01]  /*9380*/  FFMA.FTZ R28, R10, R28, -R7 ;  /* 0x0000001c0a1c7223 */ /* 0x000fe20000010807 */
[----:B------:R-:W-:Y:S01]  /*9390*/  FFMA.FTZ R3, R6, R3, R14 ;  /* 0x0000000306037223 */ /* 0x000fe2000001000e */
[----:B------:R-:W-:Y:S01]  /*93a0*/  FFMA.FTZ R34, R10, R34, R15 ;  /* 0x000000220a227223 */ /* 0x000fe2000001000f */
        /* <DEDUP_REMOVED lines=8> */
[----:B------:R4:W-:Y:S04]  /*9430*/  STS.128 [R36+0x8400], R4 ;  /* 0x0084000424007388 */ /* 0x0009e80000000c00 */
[----:B------:R4:W-:Y:S02]  /*9440*/  STS.128 [R21+0x8400], R8 ;  /* 0x0084000815007388 */ /* 0x0009e40000000c00 */
.L_x_1204:
[----:B------:R-:W-:Y:S05]  /*9450*/  BSYNC B0 ;  /* 0x0000000000007941 */ /* 0x000fea0003800000 */
.L_x_1184:
[----:B------:R-:W-:Y:S01]  /*9460*/  @!PT LDS RZ, [RZ] ;  /* 0x00000000fffff984 */ /* 0x000fe20000000800 */
[----:B------:R-:W-:Y:S01]  /*9470*/  @!PT LDS RZ, [RZ] ;  /* 0x00000000fffff984 */ /* 0x000fe20000000800 */
[----:B------:R-:W-:Y:S01]  /*9480*/  @!PT LDS RZ, [RZ] ;  /* 0x00000000fffff984 */ /* 0x000fe20000000800 */
[----:B------:R-:W-:Y:S01]  /*9490*/  @!PT LDS RZ, [RZ] ;  /* 0x00000000fffff984 */ /* 0x000fe20000000800 */
[----:B------:R5:W-:Y:S06]  /*94a0*/  MEMBAR.ALL.CTA ;  /* 0x0000000000007992 */ /* 0x000bec0000008000 */
[----:B-----5:R-:W5:Y:S01]  /*94b0*/  FENCE.VIEW.ASYNC.S ;  /* 0x00000000000073c6 */ /* 0x020f620000000000 */
[----:B------:R-:W-:Y:S05]  /*94c0*/  WARPSYNC.ALL ;  /* 0x0000000000007948 */ /* 0x000fea0003800000 */
[----:B-----5:R-:W-:Y:S06]  /*94d0*/  BAR.SYNC.DEFER_BLOCKING 0xd, 0x180 ;  /* 0x0346000000007b1d */ /* 0x020fec0000010000 */
.L_x_1181:
[----:B--23--:R-:W-:-:S05]  /*94e0*/  IMAD.U32 R0, RZ, RZ, UR37 ;  /* 0x00000025ff007e24 */ /* 0x00cfca000f8e00ff */
[----:B------:R-:W-:-:S13]  /*94f0*/  ISETP.NE.AND P0, PT, R0, 0x3, PT ;  /* 0x000000030000780c */ /* 0x000fda0003f05270 */
[----:B------:R-:W-:Y:S05]  /*9500*/  @!P0 BRA `(.L_x_1219) ;  /* 0x0000000000048947 */ /* 0x000fea0003800000 */
[----:B------:R-:W-:Y:S01]  /*9510*/  BPT.TRAP 0x1 ;  /* 0x000000040000795c */ /* 0x000fe20000300000 */
.L_x_1219:
[----:B01--4-:R-:W-:Y:S01]  /*9520*/  IMAD R7, R16, 0x8, R2 ;  /* 0x0000000810077824 */ /* 0x013fe200078e0202 */
[----:B------:R-:W-:-:S04]  /*9530*/  SHF.L.U32 R0, R19, 0x1f, RZ ;  /* 0x0000001f13007819 */ /* 0x000fc800000006ff */
[----:B------:R0:W1:Y:S01]  /*9540*/  SYNCS.PHASECHK.TRANS64.TRYWAIT P2, [R7+URZ+0x16830], R0 ;  /* 0x01683000070075a7 */ /* 0x000062000804017f */
[----:B------:R-:W-:Y:S05]  /*9550*/  @!P0 BRA `(.L_x_1220) ;  /* 0x0000000000048947 */ /* 0x000fea0003800000 */
[----:B------:R-:W-:Y:S01]  /*9560*/  BPT.TRAP 0x1 ;  /* 0x000000040000795c */ /* 0x000fe20000300000 */
.L_x_1220:
[----:B------:R-:W2:Y:S01]  /*9570*/  S2R R3, SR_TID.X ;  /* 0x0000000000037919 */ /* 0x000ea20000002100 */
[----:B------:R-:W-:Y:S01]  /*9580*/  LOP3.LUT R40, R40, 0xffffff80, RZ, 0xc0, !PT ;  /* 0xffffff8028287812 */ /* 0x000fe200078ec0ff */
[----:B------:R-:W3:Y:S01]  /*9590*/  S2R R8, SR_TID.X ;  /* 0x0000000000087919 */ /* 0x000ee20000002100 */
[----:B--2---:R-:W-:-:S04]  /*95a0*/  VIADD R3, R3, 0xffffff80 ;  /* 0xffffff8003037836 */ /* 0x004fc80000000000 */
[----:B------:R-:W-:Y:S01]  /*95b0*/  IMAD.IADD R40, R3, 0x1, -R40 ;  /* 0x0000000103287824 */ /* 0x000fe200078e0a28 */
[----:B---3--:R-:W-:-:S04]  /*95c0*/  LOP3.LUT R8, R8, 0x7f, RZ, 0xc0, !PT ;  /* 0x0000007f08087812 */ /* 0x008fc800078ec0ff */
[----:B------:R-:W-:Y:S02]  /*95d0*/  SHF.R.S32.HI R5, RZ, 0x1f, R40 ;  /* 0x0000001fff057819 */ /* 0x000fe40000011428 */
[----:B------:R-:W-:Y:S02]  /*95e0*/  ISETP.NE.AND P1, PT, R8, RZ, PT ;  /* 0x000000ff0800720c */ /* 0x000fe40003f25270 */
[CC--:B------:R-:W-:Y:S02]  /*95f0*/  LEA.HI R3, R5.reuse, R40.reuse, RZ, 0x2 ;  /* 0x0000002805037211 */ /* 0x0c0fe400078f10ff */
[----:B------:R-:W-:Y:S02]  /*9600*/  LEA.HI R5, R5, R40, RZ, 0x5 ;  /* 0x0000002805057211 */ /* 0x000fe400078f28ff */
[--C-:B------:R-:W-:Y:S02]  /*9610*/  SHF.R.S32.HI R4, RZ, 0x2, R3.reuse ;  /* 0x00000002ff047819 */ /* 0x100fe40000011403 */
[----:B------:R-:W-:-:S02]  /*9620*/  SHF.R.S32.HI R3, RZ, 0x1f, R3 ;  /* 0x0000001fff037819 */ /* 0x000fc40000011403 */
[----:B------:R-:W-:Y:S02]  /*9630*/  SHF.R.S32.HI R5, RZ, 0x5, R5 ;  /* 0x00000005ff057819 */ /* 0x000fe40000011405 */
[----:B------:R-:W-:Y:S01]  /*9640*/  LEA.HI R6, R3, R4, RZ, 0x3 ;  /* 0x0000000403067211 */ /* 0x000fe200078f18ff */
[----:B------:R-:W-:-:S03]  /*9650*/  IMAD.HI R3, R24, 0x55555556, RZ ;  /* 0x5555555618037827 */ /* 0x000fc600078e02ff */
[----:B------:R-:W-:Y:S02]  /*9660*/  LOP3.LUT R9, R6, 0xfffffff8, RZ, 0xc0, !PT ;  /* 0xfffffff806097812 */ /* 0x000fe400078ec0ff */
[----:B------:R-:W-:-:S03]  /*9670*/  LEA.HI R3, R3, R3, RZ, 0x1 ;  /* 0x0000000303037211 */ /* 0x000fc600078f08ff */
[----:B------:R-:W-:Y:S02]  /*9680*/  IMAD.IADD R4, R4, 0x1, -R9 ;  /* 0x0000000104047824 */ /* 0x000fe400078e0a09 */
[----:B------:R-:W-:Y:S02]  /*9690*/  IMAD R3, R3, -0x3, R24 ;  /* 0xfffffffd03037824 */ /* 0x000fe400078e0218 */
[----:B------:R-:W-:Y:S01]  /*96a0*/  IMAD R4, R5, 0x10, R4 ;  /* 0x0000001005047824 */ /* 0x000fe200078e0204 */
[----:B-1----:R-:W-:Y:S06]  /*96b0*/  @P2 BRA `(.L_x_1221) ;  /* 0x0000000000082947 */ /* 0x002fec0003800000 */
[----:B------:R-:W1:Y:S02]  /*96c0*/  SYNCS.PHASECHK.TRANS64.TRYWAIT P2, [R7+URZ+0x16830], R0 ;  /* 0x01683000070075a7 */ /* 0x000e64000804017f */
[----:B-1----:R-:W-:Y:S05]  /*96d0*/  @!P2 BRA `(.L_x_1222) ;  /* 0x0000013400e8a947 */ /* 0x002fea0003800000 */
.L_x_1221:
[----:B------:R-:W-:Y:S05]  /*96e0*/  WARPSYNC.ALL ;  /* 0x0000000000007948 */ /* 0x000fea0003800000 */
[----:B------:R-:W-:Y:S02]  /*96f0*/  IMAD R6, R3, 0x40, R4 ;  /* 0x0000004003067824 */ /* 0x000fe400078e0204 */
[----:B01----:R-:W-:Y:S01]  /*9700*/  VIADD R0, R2, 0xe400 ;  /* 0x0000e40002007836 */ /* 0x003fe20000000000 */
[----:B------:R-:W-:-:S04]  /*9710*/  LOP3.LUT R8, R25, 0x10000, RZ, 0xfc, !PT ;  /* 0x0001000019087812 */ /* 0x000fc800078efcff */
[----:B------:R-:W-:-:S04]  /*9720*/  SHF.R.U32.HI R0, RZ, 0x4, R0 ;  /* 0x00000004ff007819 */ /* 0x000fc80000011600 */
[----:B------:R-:W-:-:S04]  /*9730*/  LOP3.LUT R0, R0, 0x3fff, RZ, 0xc0, !PT ;  /* 0x00003fff00007812 */ /* 0x000fc800078ec0ff */
[----:B------:R-:W-:Y:S01]  /*9740*/  LOP3.LUT R3, R0, 0x10000, RZ, 0xfc, !PT ;  /* 0x0001000000037812 */ /* 0x000fe200078efcff */
[----:B------:R-:W-:Y:S02]  /*9750*/  IMAD.MOV.U32 R9, RZ, RZ, 0x40000040 ;  /* 0x40000040ff097424 */ /* 0x000fe400078e00ff */
[----:B------:R-:W-:Y:S02]  /*9760*/  IMAD.MOV.U32 R5, RZ, RZ, 0x40000040 ;  /* 0x40000040ff057424 */ /* 0x000fe400078e00ff */
[----:B------:R-:W-:Y:S01]  /*9770*/  IMAD R4, R16, 0x400, R3 ;  /* 0x0000040010047824 */ /* 0x000fe200078e0203 */
[C---:B------:R-:W-:Y:S01]  /*9780*/  R2UR UR4, R8.reuse ;  /* 0x00000000080472ca */ /* 0x040fe200000e0000 */
[----:B------:R-:W-:Y:S01]  /*9790*/  WARPGROUP.ARRIVE ;  /* 0x00000000000079c5 */ /* 0x000fe20000000000 */
[----:B------:R-:W-:Y:S01]  /*97a0*/  R2UR UR5, R9 ;  /* 0x00000000090572ca */ /* 0x000fe200000e0000 */
[----:B------:R-:W-:Y:S01]  /*97b0*/  VIADD R156, R8, 0x2 ;  /* 0x00000002089c7836 */ /* 0x000fe20000000000 */
[C---:B------:R-:W-:Y:S01]  /*97c0*/  R2UR UR6, R4.reuse ;  /* 0x00000000040672ca */ /* 0x040fe200000e0000 */
[----:B------:R-:W-:Y:S01]  /*97d0*/  IMAD.MOV.U32 R157, RZ, RZ, 0x40000040 ;  /* 0x40000040ff9d7424 */ /* 0x000fe200078e00ff */
[----:B------:R-:W-:Y:S01]  /*97e0*/  R2UR UR7, R5 ;  /* 0x00000000050772ca */ /* 0x000fe200000e0000 */
[----:B------:R-:W-:Y:S01]  /*97f0*/  IMAD.MOV.U32 R11, RZ, RZ, 0x40000040 ;  /* 0x40000040ff0b7424 */ /* 0x000fe200078e00ff */
[----:B------:R0:W-:Y:S01]  /*9800*/  STL [R1+0x14], R3 ;  /* 0x0000140301007387 */ /* 0x0001e20000100800 */
[----:B------:R-:W-:-:S03]  /*9810*/  VIADD R10, R4, 0x2 ;  /* 0x00000002040a7836 */ /* 0x000fc60000000000 */
[----:B------:R-:W2:Y:S04]  /*9820*/  LDL R91, [R1+0x1c] ;  /* 0x00001c00015b7983 */ /* 0x000ea80000100800 */
[----:B------:R-:W3:Y:S03]  /*9830*/  LDL R92, [R1+0x20] ;  /* 0x00002000015c7983 */ /* 0x000ee60000100800 */
[----:B------:R-:W-:Y:S01]  /*9840*/  HGMMA.64x128x16.F32.BF16 R24, gdesc[UR4], RZ, !UPT, gsb0 ;  /* 0x01e00000041879f0 */ /* 0x000fe2000c0018ff */
[----:B------:R-:W-:Y:S01]  /*9850*/  R2UR UR4, R156 ;  /* 0x000000009c0472ca */ /* 0x000fe200000e0000 */
[----:B------:R-:W4:Y:S01]  /*9860*/  LDL R89, [R1+0x4] ;  /* 0x0000040001597983 */ /* 0x000f220000100800 */
[----:B------:R-:W-:-:S02]  /*9870*/  R2UR UR5, R157 ;  /* 0x000000009d0572ca */ /* 0x000fc400000e0000 */
[----:B------:R-:W-:Y:S02]  /*9880*/  R2UR UR6, R10 ;  /* 0x000000000a0672ca */ /* 0x000fe400000e0000 */
[----:B------:R-:W-:Y:S01]  /*9890*/  R2UR UR7, R11 ;  /* 0x000000000b0772ca */ /* 0x000fe200000e0000 */
[----:B------:R-:W-:Y:S02]  /*98a0*/  VIADD R14, R8, 0x4 ;  /* 0x00000004080e7836 */ /* 0x000fe40000000000 */
[----:B------:R-:W-:Y:S02]  /*98b0*/  VIADD R10, R4, 0x4 ;  /* 0x00000004040a7836 */ /* 0x000fe40000000000 */
[----:B------:R-:W-:Y:S02]  /*98c0*/  IMAD.MOV.U32 R15, RZ, RZ, 0x40000040 ;  /* 0x40000040ff0f7424 */ /* 0x000fe400078e00ff */
[----:B------:R-:W-:Y:S01]  /*98d0*/  IMAD.MOV.U32 R11, RZ, RZ, 0x40000040 ;  /* 0x40000040ff0b7424 */ /* 0x000fe200078e00ff */
[----:B------:R-:W-:-:S02]  /*98e0*/  WARPGROUP.DEPBAR.LE gsb0, 0x0 ;  /* 0x00008000000079c5 */ /* 0x000fc40000010000 */
[----:B------:R-:W-:-:S06]  /*98f0*/  WARPGROUP.ARRIVE ;  /* 0x00000000000079c5 */ /* 0x000fcc0000000000 */
[----:B------:R-:W-:Y:S01]  /*9900*/  HGMMA.64x128x16.F32.BF16 R24, gdesc[UR4], R24, gsb0 ;  /* 0x01e00000041879f0 */ /* 0x000fe20008001818 */
        /* <DEDUP_REMOVED lines=10> */
[----:B------:R-:W-:Y:S01]  /*99b0*/  HGMMA.64x128x16.F32.BF16 R24, gdesc[UR4], R24, gsb0 ;  /* 0x01e00000041879f0 */ /* 0x000fe20008001818 */
[----:B------:R-:W-:Y:S02]  /*99c0*/  R2UR UR4, R10 ;  /* 0x000000000a0472ca */ /* 0x000fe400000e0000 */
[----:B------:R-:W-:Y:S02]  /*99d0*/  R2UR UR5, R11 ;  /* 0x000000000b0572ca */ /* 0x000fe400000e0000 */
[----:B------:R-:W-:Y:S02]  /*99e0*/  R2UR UR6, R4 ;  /* 0x00000000040672ca */ /* 0x000fe400000e0000 */
[----:B------:R-:W-:Y:S01]  /*99f0*/  R2UR UR7, R5 ;  /* 0x00000000050772ca */ /* 0x000fe200000e0000 */
[----:B0-----:R-:W-:Y:S02]  /*9a00*/  IMAD.MOV.U32 R3, RZ, RZ, -0x80 ;  /* 0xffffff80ff037424 */ /* 0x001fe400078e00ff */
[----:B------:R-:W-:-:S02]  /*9a10*/  @!P1 VIADD R0, R7, 0x16840 ;  /* 0x0001684007009836 */ /* 0x000fc40000000000 */
[----:B------:R-:W-:-:S03]  /*9a20*/  IMAD R7, R88, R3, 0x80 ;  /* 0x0000008058077424 */ /* 0x000fc600078e0203 */
[----:B------:R-:W-:Y:S01]  /*9a30*/  @!P1 PRMT R0, RZ, 0x654, R0 ;  /* 0x00000654ff009816 */ /* 0x000fe20000000000 */
[----:B--2---:R-:W-:Y:S01]  /*9a40*/  IMAD.IADD R4, R91, 0x1, R7 ;  /* 0x000000015b047824 */ /* 0x004fe200078e0207 */
[----:B------:R-:W-:Y:S02]  /*9a50*/  WARPGROUP.DEPBAR.LE gsb0, 0x0 ;  /* 0x00008000000079c5 */ /* 0x000fe40000010000 */
[----:B------:R-:W-:-:S06]  /*9a60*/  WARPGROUP.ARRIVE ;  /* 0x00000000000079c5 */ /* 0x000fcc0000000000 */
[----:B------:R-:W-:Y:S01]  /*9a70*/  HGMMA.64x128x16.F32.BF16 R24, gdesc[UR4], R24, gsb0 ;  /* 0x01e00000041879f0 */ /* 0x000fe20008001818 */
[----:B------:R-:W-:Y:S01]  /*9a80*/  ULDC.64 UR4, c[0x0][0x9e0] ;  /* 0x0002780000047ab9 */ /* 0x000fe20000000a00 */
[----:B------:R-:W-:Y:S01]  /*9a90*/  ULDC UR6, c[0x0][0x9dc] ;  /* 0x0002770000067ab9 */ /* 0x000fe20000000800 */
[----:B------:R-:W-:Y:S01]  /*9aa0*/  UISETP.GE.AND UP0, UPT, UR5, 0x1, UPT ;  /* 0x000000010500788c */ /* 0x000fe2000bf06270 */
[----:B------:R-:W-:-:S05]  /*9ab0*/  IMAD.U32 R12, RZ, RZ, UR6 ;  /* 0x00000006ff0c7e24 */ /* 0x000fca000f8e00ff */
[----:B------:R-:W-:Y:S02]  /*9ac0*/  PLOP3.LUT P2, PT, PT, PT, UP0, 0x40, 0x0 ;  /* 0x000000000000781c */ /* 0x000fe40003f4e808 */
[----:B------:R-:W-:Y:S01]  /*9ad0*/  LOP3.LUT R3, RZ, R12, RZ, 0x33, !PT ;  /* 0x0000000cff037212 */ /* 0x000fe200078e33ff */
[----:B----4-:R-:W-:Y:S02]  /*9ae0*/  IMAD R5, R89, 0xc0, R6 ;  /* 0x000000c059057824 */ /* 0x010fe400078e0206 */
[--C-:B------:R-:W-:Y:S01]  /*9af0*/  IMAD R13, R155, -0x2, R4.reuse ;  /* 0xfffffffe9b0d7824 */ /* 0x100fe200078e0204 */
[----:B------:R-:W-:Y:S01]  /*9b00*/  LEA R6, R88, 0xffffff80, 0x7 ;  /* 0xffffff8058067811 */ /* 0x000fe200078e38ff */
[----:B------:R-:W-:Y:S02]  /*9b10*/  WARPGROUP.DEPBAR.LE gsb0, 0x0 ;  /* 0x00008000000079c5 */ /* 0x000fe40000010000 */
[----:B------:R3:W-:Y:S02]  /*9b20*/  @!P1 SYNCS.ARRIVE.TRANS64.RED.A1T0 RZ, [R0+URZ], RZ ;  /* 0x000000ff00ff99a7 */ /* 0x0007e4000810043f */
[----:B---3--:R-:W-:-:S05]  /*9b30*/  IADD3 R0, -R92, 0x1, R4 ;  /* 0x000000015c007810 */ /* 0x008fca0007ffe104 */
[----:B------:R-:W-:-:S04]  /*9b40*/  IMAD R0, R155, -0x2, R0 ;  /* 0xfffffffe9b007824 */ /* 0x000fc800078e0200 */
[C---:B------:R-:W-:Y:S02]  /*9b50*/  VIADD R20, R0.reuse, UR4 ;  /* 0x0000000400147c36 */ /* 0x040fe40008000000 */
[----:B------:R-:W-:-:S03]  /*9b60*/  IMAD.IADD R90, R0, 0x1, R3 ;  /* 0x00000001005a7824 */ /* 0x000fc600078e0203 */
[----:B------:R-:W-:Y:S01]  /*9b70*/  VIADDMNMX R0, R5, R20, R13, PT ;  /* 0x0000001405007246 */ /* 0x000fe2000380010d */
[----:B------:R-:W-:Y:S01]  /*9b80*/  IMAD.IADD R3, R90, 0x1, R5 ;  /* 0x000000015a037824 */ /* 0x000fe200078e0205 */
        /* <DEDUP_REMOVED lines=13> */
.L_x_1225:
[----:B------:R-:W-:-:S06]  /*9c60*/  UISETP.NE.AND UP1, UPT, UR5, 0x1, UPT ;  /* 0x000000010500788c */ /* 0x000fcc000bf25270 */
[----:B------:R-:W-:-:S05]  /*9c70*/  PLOP3.LUT P2, PT, PT, PT, UP1, 0x80, 0x0 ;  /* 0x000000000000781c */ /* 0x000fca0003f4f018 */
[----:B------:R-:W-:-:S08]  /*9c80*/  @UP1 ULDC.64 UR6, c[0x0][0x9e8] ;  /* 0x00027a0000061ab9 */ /* 0x000fd00000000a00 */
[----:B------:R-:W-:-:S05]  /*9c90*/  @P2 IMAD.HI.U32 R21, R4, UR6, RZ ;  /* 0x0000000604152c27 */ /* 0x000fca000f8e00ff */
[----:B------:R-:W-:-:S07]  /*9ca0*/  @P2 SHF.R.U32.HI R4, RZ, UR7, R21 ;  /* 0x00000007ff042c19 */ /* 0x000fce0008011615 */
.L_x_1226:
[----:B------:R-:W-:Y:S05]  /*9cb0*/  BSYNC B0 ;  /* 0x0000000000007941 */ /* 0x000fea0003800000 */
.L_x_1224:
[----:B------:R-:W-:-:S04]  /*9cc0*/  IMAD R4, R4, UR5, -R6 ;  /* 0x0000000504047c24 */ /* 0x000fc8000f8e0a06 */
[----:B------:R-:W-:-:S05]  /*9cd0*/  IMAD R4, R155, -0x2, R4 ;  /* 0xfffffffe9b047824 */ /* 0x000fca00078e0204 */
[----:B------:R-:W-:Y:S02]  /*9ce0*/  VIMNMX R3, R3, R4, !PT ;  /* 0x0000000403037248 */ /* 0x000fe40007fe0100 */
[----:B------:R-:W-:-:S07]  /*9cf0*/  VIADDMNMX R0, R4, UR5, R0, PT ;  /* 0x0000000504007c46 */ /* 0x000fce000b800100 */
.L_x_1223:
[C---:B------:R-:W-:Y:S02]  /*9d00*/  ISETP.GE.AND P3, PT, R7.reuse, 0x9, PT ;  /* 0x000000090700780c */ /* 0x040fe40003f66270 */
[----:B------:R-:W-:Y:S02]  /*9d10*/  ISETP.GE.AND P2, PT, R7, 0x2, PT ;  /* 0x000000020700780c */ /* 0x000fe40003f46270 */
[----:B------:R-:W-:Y:S02]  /*9d20*/  LOP3.LUT R22, R22, 0xfffffffd, RZ, 0xc0, !PT ;  /* 0xfffffffd16167812 */ /* 0x000fe400078ec0ff */
[----:B------:R-:W-:Y:S02]  /*9d30*/  ISETP.GT.AND P4, PT, R3, 0x1, !P2 ;  /* 0x000000010300780c */ /* 0x000fe40005784270 */
[----:B------:R-:W-:Y:S02]  /*9d40*/  ISETP.GE.AND P5, PT, R7, 0xa, PT ;  /* 0x0000000a0700780c */ /* 0x000fe40003fa6270 */
[----:B------:R-:W-:-:S02]  /*9d50*/  ISETP.LT.OR P4, PT, R0, 0x2, P4 ;  /* 0x000000020000780c */ /* 0x000fc40002781670 */
[----:B------:R-:W-:Y:S02]  /*9d60*/  IADD3 R4, R90, 0x8, R5 ;  /* 0x000000085a047810 */ /* 0x000fe40007ffe005 */
[----:B------:R-:W-:Y:S02]  /*9d70*/  @P3 LOP3.LUT R22, R22, 0x2, RZ, 0xfc, !PT ;  /* 0x0000000216163812 */ /* 0x000fe400078efcff */
[----:B------:R-:W-:Y:S02]  /*9d80*/  ISETP.GT.AND P3, PT, R3, 0x8, !P3 ;  /* 0x000000080300780c */ /* 0x000fe40005f64270 */
[----:B------:R-:W-:Y:S02]  /*9d90*/  FSEL R25, R25, -INF , !P4 ;  /* 0xff80000019197808 */ /* 0x000fe40006000000 */
[----:B------:R-:W-:Y:S02]  /*9da0*/  ISETP.LT.OR P3, PT, R0, 0x9, P3 ;  /* 0x000000090000780c */ /* 0x000fe40001f61670 */
        /* <DEDUP_REMOVED lines=192> */
.L_x_1229:
[----:B------:R-:W-:-:S06]  /*a9b0*/  UISETP.NE.AND UP1, UPT, UR5, 0x1, UPT ;  /* 0x000000010500788c */ /* 0x000fcc000bf25270 */
[----:B------:R-:W-:-:S05]  /*a9c0*/  PLOP3.LUT P6, PT, PT, PT, UP1, 0x80, 0x0 ;  /* 0x000000000000781c */ /* 0x000fca0003fcf018 */
[----:B------:R-:W-:-:S08]  /*a9d0*/  @UP1 ULDC.64 UR6, c[0x0][0x9e8] ;  /* 0x00027a0000061ab9 */ /* 0x000fd00000000a00 */
[----:B------:R-:W-:Y:S01]  /*a9e0*/  @P6 IMAD.HI.U32 R7, R3, UR6, RZ ;  /* 0x0000000603076c27 */ /* 0x000fe2000f8e00ff */
[----:B------:R-:W-:-:S13]  /*a9f0*/  PLOP3.LUT P6, PT, PT, PT, UP1, 0x80, 0x0 ;  /* 0x000000000000781c */ /* 0x000fda0003fcf018 */
[----:B------:R-:W-:-:S07]  /*aa00*/  @P6 SHF.R.U32.HI R3, RZ, UR7, R7 ;  /* 0x00000007ff036c19 */ /* 0x000fce0008011607 */
.L_x_1230:
[----:B------:R-:W-:Y:S05]  /*aa10*/  BSYNC B0 ;  /* 0x0000000000007941 */ /* 0x000fea0003800000 */
.L_x_1228:
[----:B------:R-:W-:-:S04]  /*aa20*/  IMAD R6, R3, UR5, -R6 ;  /* 0x0000000503067c24 */ /* 0x000fc8000f8e0a06 */
[----:B------:R-:W-:-:S05]  /*aa30*/  IMAD R3, R155, -0x2, R6 ;  /* 0xfffffffe9b037824 */ /* 0x000fca00078e0206 */
[----:B------:R-:W-:Y:S02]  /*aa40*/  VIMNMX R4, R4, R3, !PT ;  /* 0x0000000304047248 */ /* 0x000fe40007fe0100 */
[----:B------:R-:W-:-:S07]  /*aa50*/  VIADDMNMX R0, R3, UR5, R0, PT ;  /* 0x0000000503007c46 */ /* 0x000fce000b800100 */
.L_x_1227:
        /* <DEDUP_REMOVED lines=27> */
[----:B------:R-:W-:Y:S02]  /*ac10*/  ISETP.GT.AND P2, PT, R4, 0x11, !P6 ;  /* 0x000000110400780c */ /* 0x000fe40007744270 */
[----:B------:R-:W-:Y:S02]  /*ac20*/  LOP3.LUT P6, RZ, R22, 0x8000, RZ, 0xc0, !PT ;  /* 0x0000800016ff7812 */ /* 0x000fe400078cc0ff */
        /* <DEDUP_REMOVED lines=67> */
[----:B------:R-:W-:Y:S01]  /*b060*/  LOP3.LUT P2, RZ, R22, 0x10000, RZ, 0xc0, !PT ;  /* 0x0001000016ff7812 */ /* 0x000fe2000784c0ff */
[----:B------:R-:W0:Y:S01]  /*b070*/  SHFL.BFLY PT, R6, R13, 0x1, 0x1f ;  /* 0x0c201f000d067f89 */ /* 0x000e2200000e0000 */
[----:B------:R-:W-:-:S02]  /*b080*/  ISETP.LT.OR P5, PT, R0, 0x79, P5 ;  /* 0x000000790000780c */ /* 0x000fc40002fa1670 */
[----:B------:R-:W-:Y:S02]  /*b090*/  ISETP.GT.AND P2, PT, R4, 0x39, !P2 ;  /* 0x000000390400780c */ /* 0x000fe40005744270 */
[----:B------:R-:W-:Y:S02]  /*b0a0*/  FSEL R83, R83, -INF , !P4 ;  /* 0xff80000053537808 */ /* 0x000fe40006000000 */
[----:B------:R-:W-:Y:S02]  /*b0b0*/  ISETP.LT.OR P2, PT, R0, 0x3a, P2 ;  /* 0x0000003a0000780c */ /* 0x000fe40001741670 */
[----:B------:R-:W-:Y:S02]  /*b0c0*/  FSEL R86, R86, -INF , !P5 ;  /* 0xff80000056567808 */ /* 0x000fe40006800000 */
[----:B------:R-:W-:Y:S02]  /*b0d0*/  FSEL R55, R55, -INF , !P2 ;  /* 0xff80000037377808 */ /* 0x000fe40005000000 */
[----:B------:R-:W-:-:S02]  /*b0e0*/  ISETP.GT.AND P2, PT, R4, 0x40, !P6 ;  /* 0x000000400400780c */ /* 0x000fc40007744270 */
[----:B------:R-:W-:Y:S02]  /*b0f0*/  LOP3.LUT P6, RZ, R22, 0x10, RZ, 0xc0, !PT ;  /* 0x0000001016ff7812 */ /* 0x000fe400078cc0ff */
        /* <DEDUP_REMOVED lines=55> */
[--C-:B------:R-:W-:Y:S01]  /*b470*/  FFMA.FTZ R33, R33, UR41, -R6.reuse ;  /* 0x0000002921217c23 */ /* 0x100fe20008010806 */
[--C-:B------:R-:W-:Y:S01]  /*b480*/  FFMA.FTZ R37, R37, UR41, -R6.reuse ;  /* 0x0000002925257c23 */ /* 0x100fe20008010806 */
[----:B------:R-:W-:Y:S01]  /*b490*/  FSEL R26, R26, -INF , !P2 ;  /* 0xff8000001a1a7808 */ /* 0x000fe20005000000 */
[--C-:B------:R-:W-:Y:S01]  /*b4a0*/  FFMA.FTZ R41, R41, UR41, -R6.reuse ;  /* 0x0000002929297c23 */ /* 0x100fe20008010806 */
[----:B------:R-:W-:Y:S01]  /*b4b0*/  ISETP.GT.AND P2, PT, R4, 0x79, !P6 ;  /* 0x000000790400780c */ /* 0x000fe20007744270 */
        /* <DEDUP_REMOVED lines=16> */
[----:B------:R0:W-:Y:S01]  /*b5c0*/  MUFU.EX2 R21, R33 ;  /* 0x0000002100157308 */ /* 0x0001e20000000800 */
[----:B-----5:R-:W-:Y:S01]  /*b5d0*/  FMNMX.FTZ R23, R35, R20, !PT ;  /* 0x0000001423177209 */ /* 0x020fe20007810000 */
[--C-:B------:R-:W-:Y:S01]  /*b5e0*/  FFMA.FTZ R136, R48, UR41, -R6.reuse ;  /* 0x0000002930887c23 */ /* 0x100fe20008010806 */
[--C-:B------:R-:W-:Y:S01]  /*b5f0*/  FFMA.FTZ R138, R52, UR41, -R6.reuse ;  /* 0x00000029348a7c23 */ /* 0x100fe20008010806 */
[--C-:B------:R-:W-:Y:S01]  /*b600*/  FFMA.FTZ R132, R56, UR41, -R6.reuse ;  /* 0x0000002938847c23 */ /* 0x100fe20008010806 */
[----:B------:R-:W-:Y:S01]  /*b610*/  FMNMX.FTZ R20, R38, R23, !PT ;  /* 0x0000001726147209 */ /* 0x000fe20007810000 */
[--C-:B------:R-:W-:Y:S01]  /*b620*/  FFMA.FTZ R134, R60, UR41, -R6.reuse ;  /* 0x000000293c867c23 */ /* 0x100fe20008010806 */
[--C-:B------:R-:W-:Y:S01]  /*b630*/  FFMA.FTZ R128, R64, UR41, -R6.reuse ;  /* 0x0000002940807c23 */ /* 0x100fe20008010806 */
[----:B------:R-:W1:Y:S01]  /*b640*/  MUFU.EX2 R148, R148 ;  /* 0x0000009400947308 */ /* 0x000e620000000800 */
[----:B------:R-:W-:Y:S01]  /*b650*/  FMNMX.FTZ R23, R39, R20, !PT ;  /* 0x0000001427177209 */ /* 0x000fe20007810000 */
[--C-:B------:R-:W-:Y:S01]  /*b660*/  FFMA.FTZ R130, R68, UR41, -R6.reuse ;  /* 0x0000002944827c23 */ /* 0x100fe20008010806 */
[--C-:B------:R-:W-:Y:S01]  /*b670*/  FFMA.FTZ R124, R72, UR41, -R6.reuse ;  /* 0x00000029487c7c23 */ /* 0x100fe20008010806 */
[--C-:B------:R-:W-:Y:S01]  /*b680*/  FFMA.FTZ R126, R76, UR41, -R6.reuse ;  /* 0x000000294c7e7c23 */ /* 0x100fe20008010806 */
[----:B------:R-:W-:Y:S01]  /*b690*/  FMNMX.FTZ R20, R42, R23, !PT ;  /* 0x000000172a147209 */ /* 0x000fe20007810000 */
[--C-:B------:R-:W-:Y:S01]  /*b6a0*/  FFMA.FTZ R120, R80, UR41, -R6.reuse ;  /* 0x0000002950787c23 */ /* 0x100fe20008010806 */
[----:B------:R-:W-:Y:S01]  /*b6b0*/  FFMA.FTZ R122, R84, UR41, -R6 ;  /* 0x00000029547a7c23 */ /* 0x000fe20008010806 */
[----:B------:R2:W-:Y:S01]  /*b6c0*/  MUFU.EX2 R23, R37 ;  /* 0x0000002500177308 */ /* 0x0005e20000000800 */
[----:B------:R-:W-:-:S04]  /*b6d0*/  FMNMX.FTZ R25, R43, R20, !PT ;  /* 0x000000142b197209 */ /* 0x000fc80007810000 */
[----:B------:R-:W-:-:S03]  /*b6e0*/  FMNMX.FTZ R20, R46, R25, !PT ;  /* 0x000000192e147209 */ /* 0x000fc60007810000 */
[----:B------:R-:W3:Y:S01]  /*b6f0*/  MUFU.EX2 R150, R150 ;  /* 0x0000009600967308 */ /* 0x000ee20000000800 */
[----:B------:R-:W-:-:S04]  /*b700*/  FMNMX.FTZ R25, R47, R20, !PT ;  /* 0x000000142f197209 */ /* 0x000fc80007810000 */
[----:B------:R-:W-:-:S03]  /*b710*/  FMNMX.FTZ R20, R50, R25, !PT ;  /* 0x0000001932147209 */ /* 0x000fc60007810000 */
[----:B------:R4:W-:Y:S01]  /*b720*/  MUFU.EX2 R25, R41 ;  /* 0x0000002900197308 */ /* 0x0009e20000000800 */
[----:B------:R-:W-:-:S04]  /*b730*/  FMNMX.FTZ R29, R51, R20, !PT ;  /* 0x00000014331d7209 */ /* 0x000fc80007810000 */
[----:B------:R-:W-:-:S03]  /*b740*/  FMNMX.FTZ R20, R54, R29, !PT ;  /* 0x0000001d36147209 */ /* 0x000fc60007810000 */
[----:B------:R-:W3:Y:S01]  /*b750*/  MUFU.EX2 R13, R13 ;  /* 0x0000000d000d7308 */ /* 0x000ee20000000800 */
[----:B------:R-:W-:-:S04]  /*b760*/  FMNMX.FTZ R29, R55, R20, !PT ;  /* 0x00000014371d7209 */ /* 0x000fc80007810000 */
[----:B------:R-:W-:-:S03]  /*b770*/  FMNMX.FTZ R20, R58, R29, !PT ;  /* 0x0000001d3a147209 */ /* 0x000fc60007810000 */
[----:B------:R-:W-:Y:S01]  /*b780*/  MUFU.EX2 R29, R45 ;  /* 0x0000002d001d7308 */ /* 0x000fe20000000800 */
[----:B0-----:R-:W-:-:S04]  /*b790*/  FMNMX.FTZ R33, R59, R20, !PT ;  /* 0x000000143b217209 */ /* 0x001fc80007810000 */
[----:B------:R-:W-:-:S03]  /*b7a0*/  FMNMX.FTZ R20, R62, R33, !PT ;  /* 0x000000213e147209 */ /* 0x000fc60007810000 */
[----:B------:R-:W0:Y:S01]  /*b7b0*/  MUFU.EX2 R144, R144 ;  /* 0x0000009000907308 */ /* 0x000e220000000800 */
[----:B------:R-:W-:-:S04]  /*b7c0*/  FMNMX.FTZ R33, R63, R20, !PT ;  /* 0x000000143f217209 */ /* 0x000fc80007810000 */
[----:B------:R-:W-:-:S03]  /*b7d0*/  FMNMX.FTZ R20, R66, R33, !PT ;  /* 0x0000002142147209 */ /* 0x000fc60007810000 */
[----:B------:R-:W0:Y:S01]  /*b7e0*/  MUFU.EX2 R146, R146 ;  /* 0x0000009200927308 */ /* 0x000e220000000800 */
[----:B--2---:R-:W-:-:S04]  /*b7f0*/  FMNMX.FTZ R37, R67, R20, !PT ;  /* 0x0000001443257209 */ /* 0x004fc80007810000 */
[----:B------:R-:W-:-:S03]  /*b800*/  FMNMX.FTZ R20, R70, R37, !PT ;  /* 0x0000002546147209 */ /* 0x000fc60007810000 */
[----:B------:R2:W-:Y:S01]  /*b810*/  MUFU.EX2 R33, R49 ;  /* 0x0000003100217308 */ /* 0x0005e20000000800 */
[----:B------:R-:W-:-:S04]  /*b820*/  FMNMX.FTZ R37, R71, R20, !PT ;  /* 0x0000001447257209 */ /* 0x000fc80007810000 */
[----:B------:R-:W-:-:S03]  /*b830*/  FMNMX.FTZ R20, R74, R37, !PT ;  /* 0x000000254a147209 */ /* 0x000fc60007810000 */
[----:B------:R1:W-:Y:S01]  /*b840*/  MUFU.EX2 R37, R53 ;  /* 0x0000003500257308 */ /* 0x0003e20000000800 */
[----:B----4-:R-:W-:Y:S01]  /*b850*/  FMNMX.FTZ R41, R75, R20, !PT ;  /* 0x000000144b297209 */ /* 0x010fe20007810000 */
[--C-:B------:R-:W-:Y:S01]  /*b860*/  FFMA.FTZ R20, R57, UR41, -R6.reuse ;  /* 0x0000002939147c23 */ /* 0x100fe20008010806 */
[--C-:B--2---:R-:W-:Y:S01]  /*b870*/  FFMA.FTZ R49, R65, UR41, -R6.reuse ;  /* 0x0000002941317c23 */ /* 0x104fe20008010806 */
[----:B------:R-:W-:Y:S01]  /*b880*/  FFMA.FTZ R65, R81, UR41, -R6 ;  /* 0x0000002951417c23 */ /* 0x000fe20008010806 */
[----:B------:R-:W-:-:S03]  /*b890*/  FMNMX.FTZ R4, R78, R41, !PT ;  /* 0x000000294e047209 */ /* 0x000fc60007810000 */
[----:B------:R-:W2:Y:S01]  /*b8a0*/  MUFU.EX2 R140, R140 ;  /* 0x0000008c008c7308 */ /* 0x000ea20000000800 */
[----:B------:R-:W-:Y:S01]  /*b8b0*/  FMNMX.FTZ R41, R79, R4, !PT ;  /* 0x000000044f297209 */ /* 0x000fe20007810000 */
[----:B-1----:R-:W-:-:S03]  /*b8c0*/  FFMA.FTZ R53, R69, UR41, -R6 ;  /* 0x0000002945357c23 */ /* 0x002fc60008010806 */
[----:B------:R-:W-:-:S03]  /*b8d0*/  FMNMX.FTZ R4, R82, R41, !PT ;  /* 0x0000002952047209 */ /* 0x000fc60007810000 */
[----:B------:R1:W-:Y:S01]  /*b8e0*/  MUFU.EX2 R41, R20 ;  /* 0x0000001400297308 */ /* 0x0003e20000000800 */
[----:B------:R-:W-:-:S04]  /*b8f0*/  FMNMX.FTZ R45, R83, R4, !PT ;  /* 0x00000004532d7209 */ /* 0x000fc80007810000 */
[----:B------:R-:W-:Y:S01]  /*b900*/  FMNMX.FTZ R0, R86, R45, !PT ;  /* 0x0000002d56007209 */ /* 0x000fe20007810000 */
[--C-:B------:R-:W-:Y:S01]  /*b910*/  FFMA.FTZ R45, R61, UR41, -R6.reuse ;  /* 0x000000293d2d7c23 */ /* 0x100fe20008010806 */
[----:B------:R-:W-:Y:S01]  /*b920*/  FFMA.FTZ R61, R77, UR41, -R6 ;  /* 0x000000294d3d7c23 */ /* 0x000fe20008010806 */
[----:B------:R-:W-:Y:S01]  /*b930*/  MUFU.EX2 R142, R142 ;  /* 0x0000008e008e7308 */ /* 0x000fe20000000800 */
[----:B------:R-:W-:-:S05]  /*b940*/  FMNMX.FTZ R0, R87, R0, !PT ;  /* 0x0000000057007209 */ /* 0x000fca0007810000 */
[----:B------:R-:W4:Y:S02]  /*b950*/  SHFL.BFLY PT, R57, R0, 0x2, 0x1f ;  /* 0x0c401f0000397f89 */ /* 0x000f2400000e0000 */
[----:B------:R-:W-:Y:S08]  /*b960*/  MUFU.EX2 R136, R136 ;  /* 0x0000008800887308 */ /* 0x000ff00000000800 */
[----:B------:R-:W-:Y:S08]  /*b970*/  MUFU.EX2 R138, R138 ;  /* 0x0000008a008a7308 */ /* 0x000ff00000000800 */
[----:B------:R-:W-:Y:S01]  /*b980*/  MUFU.EX2 R132, R132 ;  /* 0x0000008400847308 */ /* 0x000fe20000000800 */
[----:B----4-:R-:W-:Y:S01]  /*b990*/  FMNMX.FTZ R4, R0, R57, !PT ;  /* 0x0000003900047209 */ /* 0x010fe20007810000 */
[----:B------:R-:W-:-:S06]  /*b9a0*/  FFMA.FTZ R57, R73, UR41, -R6 ;  /* 0x0000002949397c23 */ /* 0x000fcc0008010806 */
[----:B------:R-:W-:Y:S01]  /*b9b0*/  MUFU.EX2 R134, R134 ;  /* 0x0000008600867308 */ /* 0x000fe20000000800 */
[----:B------:R-:W4:Y:S07]  /*b9c0*/  SHFL.BFLY PT, R69, R4, 0x1, 0x1f ;  /* 0x0c201f0004457f89 */ /* 0x000f2e00000e0000 */
[----:B------:R-:W-:Y:S08]  /*b9d0*/  MUFU.EX2 R45, R45 ;  /* 0x0000002d002d7308 */ /* 0x000ff00000000800 */
[----:B------:R-:W-:Y:S08]  /*b9e0*/  MUFU.EX2 R128, R128 ;  /* 0x0000008000807308 */ /* 0x000ff00000000800 */
[----:B------:R-:W-:Y:S01]  /*b9f0*/  MUFU.EX2 R49, R49 ;  /* 0x0000003100317308 */ /* 0x000fe20000000800 */
[----:B----4-:R-:W-:Y:S01]  /*ba00*/  FMNMX.FTZ R0, R4, R69, !PT ;  /* 0x0000004504007209 */ /* 0x010fe20007810000 */
[----:B------:R-:W-:-:S03]  /*ba10*/  FFMA.FTZ R69, R85, UR41, -R6 ;  /* 0x0000002955457c23 */ /* 0x000fc60008010806 */
        /* <DEDUP_REMOVED lines=11> */
[----:B---3--:R-:W-:Y:S01]  /*bad0*/  FADD.FTZ R36, R150, R27 ;  /* 0x0000001b96247221 */ /* 0x008fe20000010000 */
[--C-:B------:R-:W-:Y:S01]  /*bae0*/  FFMA.FTZ R147, R38, UR41, -R28.reuse ;  /* 0x0000002926937c23 */ /* 0x100fe2000801081c */
[----:B------:R-:W-:Y:S01]  /*baf0*/  MUFU.EX2 R4, R4 ;  /* 0x0000000400047308 */ /* 0x000fe20000000800 */
[----:B------:R-:W-:Y:S01]  /*bb00*/  FFMA.FTZ R145, R34, UR41, -R28 ;  /* 0x0000002922917c23 */ /* 0x000fe2000801081c */
[----:B------:R-:W-:Y:S01]  /*bb10*/  FADD.FTZ R27, R13, R36 ;  /* 0x000000240d1b7221 */ /* 0x000fe20000010000 */
[--C-:B-1----:R-:W-:Y:S01]  /*bb20*/  FFMA.FTZ R20, R35, UR41, -R28.reuse ;  /* 0x0000002923147c23 */ /* 0x102fe2000801081c */
[--C-:B------:R-:W-:Y:S01]  /*bb30*/  FFMA.FTZ R24, R39, UR41, -R28.reuse ;  /* 0x0000002927187c23 */ /* 0x100fe2000801081c */
[--C-:B------:R-:W-:Y:S01]  /*bb40*/  FFMA.FTZ R141, R42, UR41, -R28.reuse ;  /* 0x000000292a8d7c23 */ /* 0x100fe2000801081c */
[----:B0-----:R-:W-:Y:S01]  /*bb50*/  FADD.FTZ R38, R144, R27 ;  /* 0x0000001b90267221 */ /* 0x001fe20000010000 */
[--C-:B------:R-:W-:Y:S01]  /*bb60*/  FFMA.FTZ R26, R43, UR41, -R28.reuse ;  /* 0x000000292b1a7c23 */ /* 0x100fe2000801081c */
[----:B------:R-:W0:Y:S01]  /*bb70*/  MUFU.EX2 R149, R149 ;  /* 0x0000009500957308 */ /* 0x000e220000000800 */
[----:B------:R-:W-:Y:S01]  /*bb80*/  FFMA.FTZ R143, R46, UR41, -R28 ;  /* 0x000000292e8f7c23 */ /* 0x000fe2000801081c */
[----:B------:R-:W-:Y:S01]  /*bb90*/  FADD.FTZ R27, R21, R38 ;  /* 0x00000026151b7221 */ /* 0x000fe20000010000 */
[--C-:B------:R-:W-:Y:S01]  /*bba0*/  FFMA.FTZ R30, R47, UR41, -R28.reuse ;  /* 0x000000292f1e7c23 */ /* 0x100fe2000801081c */
[--C-:B------:R-:W-:Y:S01]  /*bbb0*/  FFMA.FTZ R137, R50, UR41, -R28.reuse ;  /* 0x0000002932897c23 */ /* 0x100fe2000801081c */
[--C-:B------:R-:W-:Y:S01]  /*bbc0*/  FFMA.FTZ R32, R51, UR41, -R28.reuse ;  /* 0x0000002933207c23 */ /* 0x100fe2000801081c */
[----:B------:R-:W-:Y:S01]  /*bbd0*/  FADD.FTZ R38, R146, R27 ;  /* 0x0000001b92267221 */ /* 0x000fe20000010000 */
[--C-:B------:R-:W-:Y:S01]  /*bbe0*/  FFMA.FTZ R139, R54, UR41, -R28.reuse ;  /* 0x00000029368b7c23 */ /* 0x100fe2000801081c */
[----:B------:R-:W1:Y:S01]  /*bbf0*/  MUFU.EX2 R151, R151 ;  /* 0x0000009700977308 */ /* 0x000e620000000800 */
[----:B------:R-:W-:Y:S01]  /*bc00*/  FFMA.FTZ R34, R55, UR41, -R28 ;  /* 0x0000002937227c23 */ /* 0x000fe2000801081c */
[----:B------:R-:W-:Y:S01]  /*bc10*/  FADD.FTZ R27, R23, R38 ;  /* 0x00000026171b7221 */ /* 0x000fe20000010000 */
[--C-:B------:R-:W-:Y:S01]  /*bc20*/  FFMA.FTZ R133, R58, UR41, -R28.reuse ;  /* 0x000000293a857c23 */ /* 0x100fe2000801081c */
[--C-:B------:R-:W-:Y:S01]  /*bc30*/  FFMA.FTZ R36, R59, UR41, -R28.reuse ;  /* 0x000000293b247c23 */ /* 0x100fe2000801081c */
[--C-:B------:R-:W-:Y:S01]  /*bc40*/  FFMA.FTZ R135, R62, UR41, -R28.reuse ;  /* 0x000000293e877c23 */ /* 0x100fe2000801081c */
[----:B--2---:R-:W-:Y:S01]  /*bc50*/  FADD.FTZ R42, R140, R27 ;  /* 0x0000001b8c2a7221 */ /* 0x004fe20000010000 */
[----:B------:R-:W-:Y:S01]  /*bc60*/  FFMA.FTZ R38, R63, UR41, -R28 ;  /* 0x000000293f267c23 */ /* 0x000fe2000801081c */
[----:B------:R-:W2:Y:S01]  /*bc70*/  MUFU.EX2 R6, R6 ;  /* 0x0000000600067308 */ /* 0x000ea20000000800 */
[----:B0-----:R-:W-:Y:S01]  /*bc80*/  FADD.FTZ R40, R149, R4 ;  /* 0x0000000495287221 */ /* 0x001fe20000010000 */
[----:B------:R-:W-:Y:S01]  /*bc90*/  FADD.FTZ R31, R25, R42 ;  /* 0x0000002a191f7221 */ /* 0x000fe20000010000 */
[--C-:B------:R-:W-:Y:S01]  /*bca0*/  FFMA.FTZ R129, R66, UR41, -R28.reuse ;  /* 0x0000002942817c23 */ /* 0x100fe2000801081c */
[----:B------:R-:W-:Y:S01]  /*bcb0*/  F2FP.BF16.F32.PACK_AB R148, R7, R148 ;  /* 0x000000940794723e */ /* 0x000fe200000010ff */
[----:B------:R-:W-:Y:S01]  /*bcc0*/  FFMA.FTZ R131, R70, UR41, -R28 ;  /* 0x0000002946837c23 */ /* 0x000fe2000801081c */
[----:B------:R-:W-:Y:S01]  /*bcd0*/  FADD.FTZ R42, R142, R31 ;  /* 0x0000001f8e2a7221 */ /* 0x000fe20000010000 */
[----:B------:R-:W-:Y:S01]  /*bce0*/  F2FP.BF16.F32.PACK_AB R150, R13, R150 ;  /* 0x000000960d96723e */ /* 0x000fe200000010ff */
[----:B------:R-:W0:Y:S01]  /*bcf0*/  MUFU.EX2 R145, R145 ;  /* 0x0000009100917308 */ /* 0x000e220000000800 */
[----:B-1----:R-:W-:Y:S01]  /*bd00*/  FADD.FTZ R27, R151, R40 ;  /* 0x00000028971b7221 */ /* 0x002fe20000010000 */
[----:B------:R-:W-:Y:S01]  /*bd10*/  FADD.FTZ R31, R29, R42 ;  /* 0x0000002a1d1f7221 */ /* 0x000fe20000010000 */
[--C-:B------:R-:W-:Y:S01]  /*bd20*/  FFMA.FTZ R125, R74, UR41, -R28.reuse ;  /* 0x000000294a7d7c23 */ /* 0x100fe2000801081c */
[--C-:B------:R-:W-:Y:S01]  /*bd30*/  FFMA.FTZ R75, R75, UR41, -R28.reuse ;  /* 0x000000294b4b7c23 */ /* 0x100fe2000801081c */
[--C-:B------:R-:W-:Y:S01]  /*bd40*/  FFMA.FTZ R78, R78, UR41, -R28.reuse ;  /* 0x000000294e4e7c23 */ /* 0x100fe2000801081c */
        /* <DEDUP_REMOVED lines=11> */
[----:B0-----:R-:W-:Y:S01]  /*be00*/  FADD.FTZ R27, R145, R40 ;  /* 0x00000028911b7221 */ /* 0x001fe20000010000 */
[----:B------:R-:W-:Y:S01]  /*be10*/  FADD.FTZ R31, R37, R44 ;  /* 0x0000002c251f7221 */ /* 0x000fe20000010000 */
[----:B------:R-:W-:Y:S01]  /*be20*/  FFMA.FTZ R40, R67, UR41, -R28 ;  /* 0x0000002943287c23 */ /* 0x000fe2000801081c */
[----:B------:R-:W-:-:S02]  /*be30*/  F2FP.BF16.F32.PACK_AB R149, R4, R149 ;  /* 0x000000950495723e */ /* 0x000fc400000010ff */
[----:B------:R-:W-:Y:S01]  /*be40*/  FADD.FTZ R46, R132, R31 ;  /* 0x0000001f842e7221 */ /* 0x000fe20000010000 */
[----:B------:R-:W-:Y:S01]  /*be50*/  F2FP.BF16.F32.PACK_AB R144, R21, R144 ;  /* 0x000000901590723e */ /* 0x000fe200000010ff */
[----:B------:R-:W0:Y:S01]  /*be60*/  MUFU.EX2 R24, R24 ;  /* 0x0000001800187308 */ /* 0x000e220000000800 */
[----:B-1----:R-:W-:Y:S01]  /*be70*/  FADD.FTZ R42, R20, R27 ;  /* 0x0000001b142a7221 */ /* 0x002fe20000010000 */
[----:B------:R-:W-:Y:S01]  /*be80*/  FADD.FTZ R31, R41, R46 ;  /* 0x0000002e291f7221 */ /* 0x000fe20000010000 */
[----:B------:R-:W-:Y:S02]  /*be90*/  F2FP.BF16.F32.PACK_AB R151, R6, R151 ;  /* 0x000000970697723e */ /* 0x000fe400000010ff */
[----:B------:R-:W-:Y:S01]  /*bea0*/  F2FP.BF16.F32.PACK_AB R146, R23, R146 ;  /* 0x000000921792723e */ /* 0x000fe200000010ff */
[----:B------:R-:W-:Y:S01]  /*beb0*/  FADD.FTZ R46, R134, R31 ;  /* 0x0000001f862e7221 */ /* 0x000fe20000010000 */
[----:B------:R-:W-:Y:S01]  /*bec0*/  F2FP.BF16.F32.PACK_AB R140, R25, R140 ;  /* 0x0000008c198c723e */ /* 0x000fe200000010ff */
        /* <DEDUP_REMOVED lines=8> */
[C---:B0-----:R-:W-:Y:S01]  /*bf50*/  FADD.FTZ R42, R24.reuse, R27 ;  /* 0x0000001b182a7221 */ /* 0x041fe20000010000 */
[----:B------:R-:W-:Y:S01]  /*bf60*/  FADD.FTZ R31, R49, R46 ;  /* 0x0000002e311f7221 */ /* 0x000fe20000010000 */
[----:B------:R-:W-:Y:S01]  /*bf70*/  F2FP.BF16.F32.PACK_AB R147, R24, R147 ;  /* 0x000000931893723e */ /* 0x000fe200000010ff */
[----:B------:R-:W-:Y:S01]  /*bf80*/  IMAD.IADD R24, R91, 0x1, -R92 ;  /* 0x000000015b187824 */ /* 0x000fe200078e0a5c */
[----:B------:R-:W-:Y:S01]  /*bf90*/  F2FP.BF16.F32.PACK_AB R132, R41, R132 ;  /* 0x000000842984723e */ /* 0x000fe200000010ff */
[----:B------:R-:W-:Y:S01]  /*bfa0*/  FADD.FTZ R46, R130, R31 ;  /* 0x0000001f822e7221 */ /* 0x000fe20000010000 */
[----:B------:R-:W-:Y:S01]  /*bfb0*/  F2FP.BF16.F32.PACK_AB R134, R45, R134 ;  /* 0x000000862d86723e */ /* 0x000fe200000010ff */
[----:B------:R-:W0:Y:S01]  /*bfc0*/  MUFU.EX2 R143, R143 ;  /* 0x0000008f008f7308 */ /* 0x000e220000000800 */
[----:B-1----:R-:W-:Y:S01]  /*bfd0*/  FADD.FTZ R27, R141, R42 ;  /* 0x0000002a8d1b7221 */ /* 0x002fe20000010000 */
[----:B------:R-:W-:Y:S01]  /*bfe0*/  FADD.FTZ R13, R53, R46 ;  /* 0x0000002e350d7221 */ /* 0x000fe20000010000 */
[----:B------:R-:W-:Y:S01]  /*bff0*/  FFMA.FTZ R42, R71, UR41, -R28 ;  /* 0x00000029472a7c23 */ /* 0x000fe2000801081c */
[----:B------:R-:W-:Y:S01]  /*c000*/  IMAD R21, R89, 0xc0, R24 ;  /* 0x000000c059157824 */ /* 0x000fe200078e0218 */
[----:B------:R-:W-:-:S02]  /*c010*/  F2FP.BF16.F32.PACK_AB R128, R49, R128 ;  /* 0x000000803180723e */ /* 0x000fc400000010ff */
[----:B------:R-:W-:Y:S01]  /*c020*/  F2FP.BF16.F32.PACK_AB R130, R53, R130 ;  /* 0x000000823582723e */ /* 0x000fe200000010ff */
[----:B------:R-:W1:Y:S01]  /*c030*/  MUFU.EX2 R30, R30 ;  /* 0x0000001e001e7308 */ /* 0x000e620000000800 */
[----:B--2---:R-:W-:Y:S01]  /*c040*/  FADD.FTZ R44, R26, R27 ;  /* 0x0000001b1a2c7221 */ /* 0x004fe20000010000 */
[----:B------:R-:W-:Y:S02]  /*c050*/  F2FP.BF16.F32.PACK_AB R145, R20, R145 ;  /* 0x000000911491723e */ /* 0x000fe400000010ff */
[----:B------:R-:W-:-:S04]  /*c060*/  F2FP.BF16.F32.PACK_AB R141, R26, R141 ;  /* 0x0000008d1a8d723e */ /* 0x000fc800000010ff */
        /* <DEDUP_REMOVED lines=66> */
[----:B------:R-:W-:Y:S01]  /*c490*/  F2FP.BF16.F32.PACK_AB R121, R83, R82 ;  /* 0x000000525379723e */ /* 0x000fe200000010ff */
[----:B------:R-:W-:-:S05]  /*c4a0*/  VIADD R4, R88, 0xfffffffe ;  /* 0xfffffffe58047836 */ /* 0x000fca0000000000 */
[----:B------:R-:W2:Y:S01]  /*c4b0*/  MUFU.EX2 R87, R87 ;  /* 0x0000005700577308 */ /* 0x000ea20000000800 */
[----:B0-----:R-:W-:Y:S01]  /*c4c0*/  FADD.FTZ R6, R86, R13 ;  /* 0x0000000d56067221 */ /* 0x001fe20000010000 */
[----:B------:R-:W-:Y:S02]  /*c4d0*/  VIADD R13, R21, UR4 ;  /* 0x00000004150d7c36 */ /* 0x000fe40008000000 */
[C---:B-1----:R-:W-:Y:S01]  /*c4e0*/  FADD.FTZ R7, R69.reuse, R46 ;  /* 0x0000002e45077221 */ /* 0x042fe20000010000 */
[----:B------:R-:W-:Y:S01]  /*c4f0*/  F2FP.BF16.F32.PACK_AB R122, R69, R122 ;  /* 0x0000007a457a723e */ /* 0x000fe200000010ff */
[C---:B--2---:R-:W-:Y:S01]  /*c500*/  FADD.FTZ R6, R87.reuse, R6 ;  /* 0x0000000657067221 */ /* 0x044fe20000010000 */
[----:B------:R-:W-:Y:S01]  /*c510*/  F2FP.BF16.F32.PACK_AB R123, R87, R86 ;  /* 0x00000056577b723e */ /* 0x000fe200000010ff */
[----:B------:R-:W-:Y:S06]  /*c520*/  @P2 BRA `(.L_x_1231) ;  /* 0x0000000000542947 */ /* 0x000fec0003800000 */
[C---:B------:R-:W-:Y:S01]  /*c530*/  ISETP.GT.AND P2, PT, R21.reuse, RZ, PT ;  /* 0x000000ff1500720c */ /* 0x040fe20003f44270 */
[----:B------:R-:W-:Y:S01]  /*c540*/  BSSY B0, `(.L_x_1232) ;  /* 0x0000010000007945 */ /* 0x000fe20003800000 */
[----:B------:R-:W-:-:S11]  /*c550*/  VIADD R20, R21, 0xffffffff ;  /* 0xffffffff15147836 */ /* 0x000fd60000000000 */
[----:B------:R-:W-:Y:S05]  /*c560*/  @P2 BRA `(.L_x_1233) ;  /* 0x0000000000202947 */ /* 0x000fea0003800000 */
[----:B------:R-:W-:Y:S01]  /*c570*/  UISETP.NE.AND UP1, UPT, UR5, 0x1, UPT ;  /* 0x000000010500788c */ /* 0x000fe2000bf25270 */
[----:B------:R-:W-:-:S05]  /*c580*/  IMAD.MOV R20, RZ, RZ, -R21 ;  /* 0x000000ffff147224 */ /* 0x000fca00078e0a15 */
[----:B------:R-:W-:-:S05]  /*c590*/  PLOP3.LUT P2, PT, PT, PT, UP1, 0x80, 0x0 ;  /* 0x000000000000781c */ /* 0x000fca0003f4f018 */
[----:B------:R-:W-:-:S08]  /*c5a0*/  @UP1 ULDC.64 UR6, c[0x0][0x9e8] ;  /* 0x00027a0000061ab9 */ /* 0x000fd00000000a00 */
[----:B------:R-:W-:-:S05]  /*c5b0*/  @P2 IMAD.HI.U32 R21, R20, UR6, RZ ;  /* 0x0000000614152c27 */ /* 0x000fca000f8e00ff */
[----:B------:R-:W-:-:S04]  /*c5c0*/  @P2 SHF.R.U32.HI R20, RZ, UR7, R21 ;  /* 0x00000007ff142c19 */ /* 0x000fc80008011615 */
[----:B------:R-:W-:Y:S01]  /*c5d0*/  LOP3.LUT R20, RZ, R20, RZ, 0x33, !PT ;  /* 0x00000014ff147212 */ /* 0x000fe200078e33ff */
[----:B------:R-:W-:Y:S06]  /*c5e0*/  BRA `(.L_x_1234) ;  /* 0x0000000000147947 */ /* 0x000fec0003800000 */
.L_x_1233:
[----:B------:R-:W-:-:S06]  /*c5f0*/  UISETP.NE.AND UP1, UPT, UR5, 0x1, UPT ;  /* 0x000000010500788c */ /* 0x000fcc000bf25270 */
[----:B------:R-:W-:-:S05]  /*c600*/  PLOP3.LUT P2, PT, PT, PT, UP1, 0x80, 0x0 ;  /* 0x000000000000781c */ /* 0x000fca0003f4f018 */
[----:B------:R-:W-:-:S08]  /*c610*/  @UP1 ULDC.64 UR6, c[0x0][0x9e8] ;  /* 0x00027a0000061ab9 */ /* 0x000fd00000000a00 */
[----:B------:R-:W-:-:S05]  /*c620*/  @P2 IMAD.HI.U32 R21, R20, UR6, RZ ;  /* 0x0000000614152c27 */ /* 0x000fca000f8e00ff */
[----:B------:R-:W-:-:S07]  /*c630*/  @P2 SHF.R.U32.HI R20, RZ, UR7, R21 ;  /* 0x00000007ff142c19 */ /* 0x000fce0008011615 */
.L_x_1234:
[----:B------:R-:W-:Y:S05]  /*c640*/  BSYNC B0 ;  /* 0x0000000000007941 */ /* 0x000fea0003800000 */
.L_x_1232:
[----:B------:R-:W-:-:S04]  /*c650*/  IMAD.U32 R21, RZ, RZ, UR5 ;  /* 0x00000005ff157e24 */ /* 0x000fc8000f8e00ff */
[----:B------:R-:W-:-:S05]  /*c660*/  IMAD R20, R20, UR5, R21 ;  /* 0x0000000514147c24 */ /* 0x000fca000f8e0215 */
[----:B------:R-:W-:-:S07]  /*c670*/  VIMNMX R13, R13, R20, PT ;  /* 0x000000140d0d7248 */ /* 0x000fce0003fe0100 */
.L_x_1231:
[----:B------:R-:W2:Y:S01]  /*c680*/  LDL R21, [R1+0x24] ;  /* 0x0000240001157983 */ /* 0x000ea20000100800 */
[----:B------:R-:W-:Y:S01]  /*c690*/  SHF.R.S32.HI R20, RZ, 0x1f, R13 ;  /* 0x0000001fff147819 */ /* 0x000fe2000001140d */
[----:B------:R-:W-:Y:S01]  /*c6a0*/  ULDC UR24, c[0x0][0x9e4] ;  /* 0x0002790000187ab9 */ /* 0x000fe20000000800 */
[----:B------:R-:W-:Y:S01]  /*c6b0*/  ULDC UR4, c[0x0][0x9e4] ;  /* 0x0002790000047ab9 */ /* 0x000fe20000000800 */
[----:B------:R-:W-:Y:S01]  /*c6c0*/  ULDC UR25, c[0x0][0x9dc] ;  /* 0x0002770000197ab9 */ /* 0x000fe20000000800 */
[----:B------:R-:W-:Y:S01]  /*c6d0*/  LEA.HI R20, R20, R13, RZ, 0x7 ;  /* 0x0000000d14147211 */ /* 0x000fe200078f38ff */
[----:B------:R-:W-:Y:S01]  /*c6e0*/  ULDC UR27, c[0x0][0x9dc] ;  /* 0x00027700001b7ab9 */ /* 0x000fe20000000800 */
[----:B------:R-:W-:Y:S01]  /*c6f0*/  ULDC UR5, c[0x0][0x988] ;  /* 0x0002620000057ab9 */ /* 0x000fe20000000800 */
[----:B------:R-:W-:Y:S01]  /*c700*/  ULDC UR7, c[0x0][0x988] ;  /* 0x0002620000077ab9 */ /* 0x000fe20000000800 */
[----:B------:R-:W-:Y:S01]  /*c710*/  SHF.R.S32.HI R20, RZ, 0x7, R20 ;  /* 0x00000007ff147819 */ /* 0x000fe20000011414 */
[----:B------:R-:W-:Y:S01]  /*c720*/  ULDC UR6, c[0x0][0x988] ;  /* 0x0002620000067ab9 */ /* 0x000fe20000000800 */
[----:B------:R-:W-:Y:S01]  /*c730*/  ULDC UR28, c[0x0][0x9e0] ;  /* 0x00027800001c7ab9 */ /* 0x000fe20000000800 */
[----:B------:R-:W-:Y:S01]  /*c740*/  ULDC UR26, c[0x0][0x9e0] ;  /* 0x00027800001a7ab9 */ /* 0x000fe20000000800 */
        /* <DEDUP_REMOVED lines=16> */
[----:B--2---:R-:W-:-:S04]  /*c850*/  VIMNMX R21, R21, R20, !PT ;  /* 0x0000001415157248 */ /* 0x004fc80007fe0100 */
[----:B------:R-:W-:Y:S01]  /*c860*/  ISETP.GE.AND P2, PT, R4, R21, PT ;  /* 0x000000150400720c */ /* 0x000fe20003f46270 */
[----:B------:R0:W-:-:S12]  /*c870*/  STL [R1+0x18], R21 ;  /* 0x0000181501007387 */ /* 0x0001d80000100800 */
[----:B0-----:R-:W-:Y:S05]  /*c880*/  @!P2 BRA `(.L_x_1235) ;  /* 0x0000002c00f8a947 */ /* 0x001fea0003800000 */
[----:B------:R-:W-:Y:S02]  /*c890*/  IMAD.IADD R23, R5, 0x1, R24 ;  /* 0x0000000105177824 */ /* 0x000fe400078e0218 */
[----:B------:R-:W-:Y:S02]  /*c8a0*/  IMAD.MOV.U32 R119, RZ, RZ, RZ ;  /* 0x000000ffff777224 */ /* 0x000fe400078e00ff */
[----:B------:R-:W-:Y:S01]  /*c8b0*/  VIADD R152, R23, 0x8 ;  /* 0x0000000817987836 */ /* 0x000fe20000000000 */
[----:B------:R-:W-:-:S04]  /*c8c0*/  LOP3.LUT R13, RZ, R23, RZ, 0x33, !PT ;  /* 0x00000017ff0d7212 */ /* 0x000fc800078e33ff */
[----:B------:R-:W-:-:S05]  /*c8d0*/  LOP3.LUT R12, RZ, R152, RZ, 0x33, !PT ;  /* 0x00000098ff0c7212 */ /* 0x000fca00078e33ff */
[----:B------:R0:W-:Y:S04]  /*c8e0*/  STL [R1], R12 ;  /* 0x0000000c01007387 */ /* 0x0001e80000100800 */
[----:B------:R0:W-:Y:S02]  /*c8f0*/  STL [R1+0x8], R13 ;  /* 0x0000080d01007387 */ /* 0x0001e40000100800 */
.L_x_1253:
[----:B0-----:R-:W2:Y:S01]  /*c900*/  LDL R12, [R1+0xc] ;  /* 0x00000c00010c7983 */ /* 0x001ea20000100800 */
        /* <DEDUP_REMOVED lines=10> */
.L_x_1237:
[----:B------:R-:W-:Y:S01]  /*c9b0*/  IMAD R13, R153, 0x8, R2 ;  /* 0x00000008990d7824 */ /* 0x000fe200078e0202 */
[----:B------:R-:W-:-:S04]  /*c9c0*/  SHF.L.U32 R12, R154, 0x1f, RZ ;  /* 0x0000001f9a0c7819 */ /* 0x000fc800000006ff */
[----:B------:R0:W1:Y:S01]  /*c9d0*/  SYNCS.PHASECHK.TRANS64.TRYWAIT P3, [R13+URZ+0x16830], R12 ;  /* 0x0168300c0d0075a7 */ /* 0x000062000806017f */
[----:B------:R-:W-:Y:S05]  /*c9e0*/  @!P0 BRA `(.L_x_1238) ;  /* 0x0000000000048947 */ /* 0x000fea0003800000 */
[----:B------:R-:W-:Y:S01]  /*c9f0*/  BPT.TRAP 0x1 ;  /* 0x000000040000795c */ /* 0x000fe20000300000 */
.L_x_1238:
[----:B------:R-:W-:Y:S04]  /*ca00*/  BSSY B0, `(.L_x_1236) ;  /* 0x0000004000007945 */ /* 0x000fe80003800000 */
[----:B-1----:R-:W-:Y:S05]  /*ca10*/  @P3 BRA `(.L_x_1239) ;  /* 0x0000000000083947 */ /* 0x002fea0003800000 */
[----:B------:R-:W1:Y:S02]  /*ca20*/  SYNCS.PHASECHK.TRANS64.TRYWAIT P3, [R13+URZ+0x16830], R12 ;  /* 0x0168300c0d0075a7 */ /* 0x000e64000806017f */
[----:B-1----:R-:W-:Y:S05]  /*ca30*/  @!P3 BRA `(.L_x_1240) ;  /* 0x000001040024b947 */ /* 0x002fea0003800000 */
.L_x_1239:
[----:B------:R-:W-:Y:S05]  /*ca40*/  BSYNC B0 ;  /* 0x0000000000007941 */ /* 0x000fea0003800000 */
.L_x_1236:
[----:B01----:R-:W2:Y:S01]  /*ca50*/  LDL R13, [R1+0x14] ;  /* 0x00001400010d7983 */ /* 0x003ea20000100800 */
[----:B------:R-:W0:Y:S01]  /*ca60*/  S2R R12, SR_TID.X ;  /* 0x00000000000c7919 */ /* 0x000e220000002100 */
[----:B------:R-:W-:Y:S05]  /*ca70*/  WARPSYNC.ALL ;  /* 0x0000000000007948 */ /* 0x000fea0003800000 */
[----:B------:R-:W-:Y:S01]  /*ca80*/  IMAD.MOV.U32 R25, RZ, RZ, 0x40000040 ;  /* 0x40000040ff197424 */ /* 0x000fe200078e00ff */
[----:B0-----:R-:W-:Y:S02]  /*ca90*/  SHF.R.U32.HI R12, RZ, 0x7, R12 ;  /* 0x00000007ff0c7819 */ /* 0x001fe4000001160c */
[----:B------:R-:W-:-:S02]  /*caa0*/  R2UR UR8, R8 ;  /* 0x00000000080872ca */ /* 0x000fc400000e0000 */
[----:B------:R-:W-:Y:S02]  /*cab0*/  R2UR UR9, R9 ;  /* 0x00000000090972ca */ /* 0x000fe400000e0000 */
[C---:B------:R-:W-:Y:S02]  /*cac0*/  R2UR UR11, R25.reuse ;  /* 0x00000000190b72ca */ /* 0x040fe400000e0000 */
[----:B------:R-:W-:Y:S01]  /*cad0*/  R2UR UR23, R25 ;  /* 0x00000000191772ca */ /* 0x000fe200000e0000 */
[----:B------:R-:W-:Y:S01]  /*cae0*/  IMAD.MOV.U32 R21, RZ, RZ, 0x40000040 ;  /* 0x40000040ff157424 */ /* 0x000fe200078e00ff */
[----:B------:R-:W-:Y:S02]  /*caf0*/  R2UR UR12, R156 ;  /* 0x000000009c0c72ca */ /* 0x000fe400000e0000 */
[----:B------:R-:W-:Y:S02]  /*cb00*/  R2UR UR13, R157 ;  /* 0x000000009d0d72ca */ /* 0x000fe400000e0000 */
[----:B------:R-:W-:Y:S01]  /*cb10*/  R2UR UR15, R21 ;  /* 0x00000000150f72ca */ /* 0x000fe200000e0000 */
[----:B--2---:R-:W-:-:S02]  /*cb20*/  IMAD R24, R153, 0x400, R13 ;  /* 0x0000040099187824 */ /* 0x004fc400078e020d */
[----:B------:R-:W-:-:S05]  /*cb30*/  VIADD R13, R12, 0x8 ;  /* 0x000000080c0d7836 */ /* 0x000fca0000000000 */
[----:B------:R0:W-:Y:S01]  /*cb40*/  BAR.SYNC.DEFER_BLOCKING R13, 0x100 ;  /* 0x0004000d0000751d */ /* 0x0001e20000010000 */
[C---:B------:R-:W-:Y:S01]  /*cb50*/  R2UR UR10, R24.reuse ;  /* 0x00000000180a72ca */ /* 0x040fe200000e0000 */
[C---:B------:R-:W-:Y:S02]  /*cb60*/  VIADD R20, R24.reuse, 0x2 ;  /* 0x0000000218147836 */ /* 0x040fe40000000000 */
[C---:B------:R-:W-:Y:S02]  /*cb70*/  VIADD R12, R24.reuse, 0x4 ;  /* 0x00000004180c7836 */ /* 0x040fe40000000000 */
[----:B------:R-:W-:-:S05]  /*cb80*/  VIADD R24, R24, 0x6 ;  /* 0x0000000618187836 */ /* 0x000fca0000000000 */
[----:B------:R-:W-:Y:S02]  /*cb90*/  R2UR UR22, R24 ;  /* 0x00000000181672ca */ /* 0x000fe400000e0000 */
[----:B------:R-:W-:-:S06]  /*cba0*/  WARPGROUP.ARRIVE ;  /* 0x00000000000079c5 */ /* 0x000fcc0000000000 */
[----:B------:R-:W-:Y:S01]  /*cbb0*/  HGMMA.64x128x16.F32.BF16 R24, gdesc[UR8], RZ, !UPT, gsb0 ;  /* 0x01e00000081879f0 */ /* 0x000fe2000c0018ff */
[----:B------:R-:W-:Y:S01]  /*cbc0*/  R2UR UR14, R20 ;  /* 0x00000000140e72ca */ /* 0x000fe200000e0000 */
[----:B0-----:R-:W-:Y:S01]  /*cbd0*/  IMAD.MOV.U32 R13, RZ, RZ, 0x40000040 ;  /* 0x40000040ff0d7424 */ /* 0x001fe200078e00ff */
[----:B------:R-:W-:Y:S02]  /*cbe0*/  R2UR UR18, R12 ;  /* 0x000000000c1272ca */ /* 0x000fe400000e0000 */
[----:B------:R-:W-:Y:S02]  /*cbf0*/  R2UR UR16, R14 ;  /* 0x000000000e1072ca */ /* 0x000fe400000e0000 */
[----:B------:R-:W-:Y:S02]  /*cc00*/  R2UR UR19, R13 ;  /* 0x000000000d1372ca */ /* 0x000fe400000e0000 */
[----:B------:R-:W-:Y:S01]  /*cc10*/  R2UR UR17, R15 ;  /* 0x000000000f1172ca */ /* 0x000fe200000e0000 */
[----:B------:R-:W-:-:S02]  /*cc20*/  WARPGROUP.DEPBAR.LE gsb0, 0x0 ;  /* 0x00008000000079c5 */ /* 0x000fc40000010000 */
[----:B------:R-:W-:-:S06]  /*cc30*/  WARPGROUP.ARRIVE ;  /* 0x00000000000079c5 */ /* 0x000fcc0000000000 */
[----:B------:R-:W-:Y:S01]  /*cc40*/  HGMMA.64x128x16.F32.BF16 R24, gdesc[UR12], R24, gsb0 ;  /* 0x01e000000c1879f0 */ /* 0x000fe20008001818 */
[----:B------:R-:W-:Y:S02]  /*cc50*/  R2UR UR20, R10 ;  /* 0x000000000a1472ca */ /* 0x000fe400000e0000 */
[----:B------:R-:W-:Y:S01]  /*cc60*/  R2UR UR21, R11 ;  /* 0x000000000b1572ca */ /* 0x000fe200000e0000 */
[----:B------:R-:W-:Y:S02]  /*cc70*/  WARPGROUP.DEPBAR.LE gsb0, 0x0 ;  /* 0x00008000000079c5 */ /* 0x000fe40000010000 */
[----:B------:R-:W-:-:S06]  /*cc80*/  WARPGROUP.ARRIVE ;  /* 0x00000000000079c5 */ /* 0x000fcc0000000000 */
[----:B------:R-:W-:Y:S03]  /*cc90*/  HGMMA.64x128x16.F32.BF16 R24, gdesc[UR16], R24, gsb0 ;  /* 0x01e00000101879f0 */ /* 0x000fe60008001818 */
[----:B------:R-:W-:Y:S02]  /*cca0*/  WARPGROUP.DEPBAR.LE gsb0, 0x0 ;  /* 0x00008000000079c5 */ /* 0x000fe40000010000 */
[----:B------:R-:W-:-:S07]  /*ccb0*/  WARPGROUP.ARRIVE ;  /* 0x00000000000079c5 */ /* 0x000fce0000000000 */
[----:B------:R-:W-:Y:S03]  /*ccc0*/  HGMMA.64x128x16.F32.BF16 R24, gdesc[UR20], R24, gsb0 ;  /* 0x01e00000141879f0 */ /* 0x000fe60008001818 */
[----:B------:R-:W-:Y:S02]  /*ccd0*/  WARPGROUP.DEPBAR.LE gsb0, 0x0 ;  /* 0x00008000000079c5 */ /* 0x000fe40000010000 */
[----:B------:R-:W-:Y:S05]  /*cce0*/  @P2 BRA `(.L_x_1241) ;  /* 0x0000000000282947 */ /* 0x000fea0003800000 */
[----:B------:R-:W-:Y:S05]  /*ccf0*/  @!P0 BRA `(.L_x_1242) ;  /* 0x0000000000048947 */ /* 0x000fea0003800000 */
[----:B------:R-:W-:Y:S01]  /*cd00*/  BPT.TRAP 0x1 ;  /* 0x000000040000795c */ /* 0x000fe20000300000 */
.L_x_1242:
[----:B------:R-:W-:Y:S01]  /*cd10*/  SHF.L.U32 R12, R19, 0x1f, RZ ;  /* 0x0000001f130c7819 */ /* 0x000fe200000006ff */
[----:B------:R-:W-:-:S04]  /*cd20*/  IMAD R13, R16, 0x8, R2 ;  /* 0x00000008100d7824 */ /* 0x000fc800078e0202 */
[----:B------:R0:W1:Y:S01]  /*cd30*/  SYNCS.PHASECHK.TRANS64.TRYWAIT P2, [R13+URZ+0x16850], R12 ;  /* 0x0168500c0d0075a7 */ /* 0x000062000804017f */
[----:B------:R-:W-:Y:S05]  /*cd40*/  @!P0 BRA `(.L_x_1243) ;  /* 0x0000000000048947 */ /* 0x000fea0003800000 */
[----:B------:R-:W-:Y:S01]  /*cd50*/  BPT.TRAP 0x1 ;  /* 0x000000040000795c */ /* 0x000fe20000300000 */
.L_x_1243:
[----:B-1----:R-:W-:Y:S05]  /*cd60*/  @P2 BRA `(.L_x_1241) ;  /* 0x0000000000082947 */ /* 0x002fea0003800000 */
[----:B------:R-:W1:Y:S02]  /*cd70*/  SYNCS.PHASECHK.TRANS64.TRYWAIT P2, [R13+URZ+0x16850], R12 ;  /* 0x0168500c0d0075a7 */ /* 0x000e64000804017f */
[----:B-1----:R-:W-:Y:S05]  /*cd80*/  @!P2 BRA `(.L_x_1244) ;  /* 0x000001000064a947 */ /* 0x002fea0003800000 */
.L_x_1241:
[----:B01----:R-:W-:Y:S01]  /*cd90*/  VIADD R12, R2, 0x400 ;  /* 0x00000400020c7836 */ /* 0x003fe20000000000 */
[----:B------:R-:W-:Y:S05]  /*cda0*/  WARPSYNC.ALL ;  /* 0x0000000000007948 */ /* 0x000fea0003800000 */
[----:B------:R-:W-:Y:S01]  /*cdb0*/  SHF.R.U32.HI R12, RZ, 0x4, R12 ;  /* 0x00000004ff0c7819 */ /* 0x000fe2000001160c */
[----:B------:R-:W-:Y:S01]  /*cdc0*/  IMAD.MOV.U32 R13, RZ, RZ, 0x40000040 ;  /* 0x40000040ff0d7424 */ /* 0x000fe200078e00ff */
[----:B------:R-:W-:Y:S02]  /*cdd0*/  WARPGROUP.ARRIVE ;  /* 0x00000000000079c5 */ /* 0x000fe40000000000 */
[----:B------:R-:W-:-:S02]  /*cde0*/  LOP3.LUT R12, R12, 0x3fff, RZ, 0xc0, !PT ;  /* 0x00003fff0c0c7812 */ /* 0x000fc400078ec0ff */
[----:B------:R-:W-:-:S03]  /*cdf0*/  R2UR UR11, R13 ;  /* 0x000000000d0b72ca */ /* 0x000fc600000e0000 */
[----:B------:R-:W-:-:S05]  /*ce00*/  IMAD R12, R16, 0x400, R12 ;  /* 0x00000400100c7824 */ /* 0x000fca00078e020c */
[----:B------:R-:W-:-:S13]  /*ce10*/  R2UR UR10, R12 ;  /* 0x000000000c0a72ca */ /* 0x000fda00000e0000 */
[----:B------:R-:W-:Y:S01]  /*ce20*/  HGMMA.64x64x16.F32.BF16 R88, R148, gdesc[UR8].tnspB, R88, gsb0 ;  /* 0x40e0000894587df0 */ /* 0x000fe20008001858 */
[----:B------:R-:W-:Y:S02]  /*ce30*/  VIADD R20, R12, 0x80 ;  /* 0x000000800c147836 */ /* 0x000fe40000000000 */
[----:B------:R-:W-:-:S03]  /*ce40*/  IMAD.MOV.U32 R21, RZ, RZ, 0x40000040 ;  /* 0x40000040ff157424 */ /* 0x000fc600078e00ff */
[----:B------:R-:W-:Y:S02]  /*ce50*/  R2UR UR10, R20 ;  /* 0x00000000140a72ca */ /* 0x000fe400000e0000 */
[----:B------:R-:W-:Y:S01]  /*ce60*/  R2UR UR11, R21 ;  /* 0x00000000150b72ca */ /* 0x000fe200000e0000 */
[----:B------:R-:W-:Y:S02]  /*ce70*/  VIADD R20, R12, 0x100 ;  /* 0x000001000c147836 */ /* 0x000fe40000000000 */
[----:B------:R-:W-:Y:S01]  /*ce80*/  IMAD.MOV.U32 R21, RZ, RZ, 0x40000040 ;  /* 0x40000040ff157424 */ /* 0x000fe200078e00ff */
[----:B------:R-:W-:Y:S02]  /*ce90*/  WARPGROUP.DEPBAR.LE gsb0, 0x0 ;  /* 0x00008000000079c5 */ /* 0x000fe40000010000 */
[----:B------:R-:W-:Y:S01]  /*cea0*/  WARPGROUP.ARRIVE ;  /* 0x00000000000079c5 */ /* 0x000fe20000000000 */
[----:B------:R-:W2:Y:S04]  /*ceb0*/  LDL R150, [R1+0x1c] ;  /* 0x00001c0001967983 */ /* 0x000ea80000100800 */
[----:B------:R-:W3:Y:S02]  /*cec0*/  LDL R151, [R1+0x20] ;  /* 0x0000200001977983 */ /* 0x000ee40000100800 */
[----:B------:R-:W-:Y:S01]  /*ced0*/  HGMMA.64x64x16.F32.BF16 R88, R144, gdesc[UR8].tnspB, R88, gsb0 ;  /* 0x40e0000890587df0 */ /* 0x000fe20008001858 */
[----:B------:R-:W-:Y:S01]  /*cee0*/  R2UR UR10, R20 ;  /* 0x00000000140a72ca */ /* 0x000fe200000e0000 */
[----:B------:R-:W-:Y:S01]  /*cef0*/  VIADD R20, R12, 0x180 ;  /* 0x000001800c147836 */ /* 0x000fe20000000000 */
[----:B------:R-:W-:Y:S01]  /*cf00*/  R2UR UR11, R21 ;  /* 0x00000000150b72ca */ /* 0x000fe200000e0000 */
[----:B------:R-:W-:Y:S01]  /*cf10*/  IMAD.MOV.U32 R21, RZ, RZ, 0x40000040 ;  /* 0x40000040ff157424 */ /* 0x000fe200078e00ff */
[----:B------:R-:W0:Y:S01]  /*cf20*/  S2R R148, SR_TID.X ;  /* 0x0000000000947919 */ /* 0x000e220000002100 */
[----:B------:R-:W-:-:S02]  /*cf30*/  IMAD.MOV.U32 R13, RZ, RZ, 0x40000040 ;  /* 0x40000040ff0d7424 */ /* 0x000fc400078e00ff */
[----:B------:R-:W-:-:S04]  /*cf40*/  @!P1 IMAD R19, R153, 0x8, R2 ;  /* 0x0000000899139824 */ /* 0x000fc800078e0202 */
[----:B------:R-:W-:-:S05]  /*cf50*/  @!P1 VIADD R19, R19, 0x16840 ;  /* 0x0001684013139836 */ /* 0x000fca0000000000 */
[----:B------:R-:W-:Y:S02]  /*cf60*/  @!P1 PRMT R19, RZ, 0x654, R19 ;  /* 0x00000654ff139816 */ /* 0x000fe40000000013 */
[----:B0-----:R-:W-:Y:S02]  /*cf70*/  SHF.R.U32.HI R149, RZ, 0x7, R148 ;  /* 0x00000007ff957819 */ /* 0x001fe40000011694 */
[----:B------:R-:W-:Y:S01]  /*cf80*/  ISETP.GE.U32.AND P2, PT, R148, 0x180, PT ;  /* 0x000001809400780c */ /* 0x000fe20003f46070 */
[----:B------:R-:W-:Y:S02]  /*cf90*/  WARPGROUP.DEPBAR.LE gsb0, 0x0 ;  /* 0x00008000000079c5 */ /* 0x000fe40000010000 */
[----:B------:R-:W-:-:S06]  /*cfa0*/  WARPGROUP.ARRIVE ;  /* 0x00000000000079c5 */ /* 0x000fcc0000000000 */
[----:B------:R-:W-:Y:S01]  /*cfb0*/  HGMMA.64x64x16.F32.BF16 R88, R140, gdesc[UR8].tnspB, R88, gsb0 ;  /* 0x40e000088c587df0 */ /* 0x000fe20008001858 */
[----:B------:R-:W-:Y:S01]  /*cfc0*/  R2UR UR10, R20 ;  /* 0x00000000140a72ca */ /* 0x000fe200000e0000 */
[----:B------:R-:W-:Y:S01]  /*cfd0*/  VIADD R20, R12, 0x200 ;  /* 0x000002000c147836 */ /* 0x000fe20000000000 */
[----:B------:R-:W-:Y:S01]  /*cfe0*/  R2UR UR11, R21 ;  /* 0x00000000150b72ca */ /* 0x000fe200000e0000 */
[----:B------:R-:W-:Y:S01]  /*cff0*/  IMAD.MOV.U32 R21, RZ, RZ, 0x40000040 ;  /* 0x40000040ff157424 */ /* 0x000fe200078e00ff */
[----:B------:R-:W-:Y:S02]  /*d000*/  WARPGROUP.DEPBAR.LE gsb0, 0x0 ;  /* 0x00008000000079c5 */ /* 0x000fe40000010000 */
[----:B------:R-:W-:-:S09]  /*d010*/  WARPGROUP.ARRIVE ;  /* 0x00000000000079c5 */ /* 0x000fd20000000000 */
        /* <DEDUP_REMOVED lines=9> */
[C---:B------:R-:W-:Y:S01]  /*d0b0*/  VIADD R20, R12.reuse, 0x300 ;  /* 0x000003000c147836 */ /* 0x040fe20000000000 */
[----:B------:R-:W-:Y:S01]  /*d0c0*/  R2UR UR11, R21 ;  /* 0x00000000150b72ca */ /* 0x000fe200000e0000 */
[----:B------:R-:W-:Y:S02]  /*d0d0*/  IMAD.MOV.U32 R21, RZ, RZ, 0x40000040 ;  /* 0x40000040ff157424 */ /* 0x000fe400078e00ff */
[----:B------:R-:W-:Y:S01]  /*d0e0*/  VIADD R12, R12, 0x380 ;  /* 0x000003800c0c7836 */ /* 0x000fe20000000000 */
[----:B------:R-:W-:Y:S02]  /*d0f0*/  WARPGROUP.DEPBAR.LE gsb0, 0x0 ;  /* 0x00008000000079c5 */ /* 0x000fe40000010000 */
[----:B------:R-:W-:-:S07]  /*d100*/  WARPGROUP.ARRIVE ;  /* 0x00000000000079c5 */ /* 0x000fce0000000000 */
[----:B------:R-:W-:Y:S01]  /*d110*/  HGMMA.64x64x16.F32.BF16 R88, R128, gdesc[UR8].tnspB, R88, gsb0 ;  /* 0x40e0000880587df0 */ /* 0x000fe20008001858 */
[----:B------:R-:W-:Y:S02]  /*d120*/  R2UR UR10, R20 ;  /* 0x00000000140a72ca */ /* 0x000fe400000e0000 */
[----:B------:R-:W-:Y:S01]  /*d130*/  R2UR UR11, R21 ;  /* 0x00000000150b72ca */ /* 0x000fe200000e0000 */
[----:B------:R-:W-:Y:S02]  /*d140*/  WARPGROUP.DEPBAR.LE gsb0, 0x0 ;  /* 0x00008000000079c5 */ /* 0x000fe40000010000 */
[----:B------:R-:W-:-:S10]  /*d150*/  WARPGROUP.ARRIVE ;  /* 0x00000000000079c5 */ /* 0x000fd40000000000 */
[----:B------:R-:W-:Y:S01]  /*d160*/  HGMMA.64x64x16.F32.BF16 R88, R124, gdesc[UR8].tnspB, R88, gsb0 ;  /* 0x40e000087c587df0 */ /* 0x000fe20008001858 */
[----:B------:R-:W-:Y:S01]  /*d170*/  R2UR UR10, R12 ;  /* 0x000000000c0a72ca */ /* 0x000fe200000e0000 */
[----:B------:R-:W-:Y:S01]  /*d180*/  VIADD R12, R149, 0x9 ;  /* 0x00000009950c7836 */ /* 0x000fe20000000000 */
[----:B------:R-:W-:Y:S01]  /*d190*/  R2UR UR11, R13 ;  /* 0x000000000d0b72ca */ /* 0x000fe200000e0000 */
[----:B------:R-:W-:-:S03]  /*d1a0*/  IMAD.SHL.U32 R13, R4, 0x80, RZ ;  /* 0x00000080040d7824 */ /* 0x000fc600078e00ff */
[----:B------:R-:W-:Y:S02]  /*d1b0*/  SEL R20, R12, 0x9, !P2 ;  /* 0x000000090c147807 */ /* 0x000fe40005000000 */
[----:B--2---:R-:W-:Y:S02]  /*d1c0*/  IADD3 R12, R150, 0x1, -R13 ;  /* 0x00000001960c7810 */ /* 0x004fe40007ffe80d */
[----:B------:R-:W-:Y:S01]  /*d1d0*/  PLOP3.LUT P2, PT, PT, PT, UP0, 0x40, 0x0 ;  /* 0x000000000000781c */ /* 0x000fe20003f4e808 */
[----:B------:R-:W-:Y:S02]  /*d1e0*/  WARPGROUP.DEPBAR.LE gsb0, 0x0 ;  /* 0x00008000000079c5 */ /* 0x000fe40000010000 */
[----:B------:R-:W-:-:S06]  /*d1f0*/  WARPGROUP.ARRIVE ;  /* 0x00000000000079c5 */ /* 0x000fcc0000000000 */
[----:B------:R-:W-:Y:S03]  /*d200*/  HGMMA.64x64x16.F32.BF16 R88, R120, gdesc[UR8].tnspB, R88, gsb0 ;  /* 0x40e0000878587df0 */ /* 0x000fe60008001858 */
[----:B------:R-:W-:Y:S02]  /*d210*/  WARPGROUP.DEPBAR.LE gsb0, 0x0 ;  /* 0x00008000000079c5 */ /* 0x000fe40000010000 */
[----:B---3--:R-:W-:Y:S01]  /*d220*/  IMAD.IADD R120, R12, 0x1, -R151 ;  /* 0x000000010c787824 */ /* 0x008fe200078e0a97 */
[----:B------:R0:W-:Y:S06]  /*d230*/  BAR.ARV R20, 0x100 ;  /* 0x000400140000751d */ /* 0x0001ec0000002000 */
[----:B------:R-:W-:Y:S01]  /*d240*/  IMAD.U32 R12, RZ, RZ, UR25 ;  /* 0x00000019ff0c7e24 */ /* 0x000fe2000f8e00ff */
[----:B------:R1:W-:Y:S01]  /*d250*/  @!P1 SYNCS.ARRIVE.TRANS64.RED.A1T0 RZ, [R19+URZ], RZ ;  /* 0x000000ff13ff99a7 */ /* 0x0003e2000810043f */
[----:B------:R-:W-:-:S03]  /*d260*/  IMAD R120, R155, -0x2, R120 ;  /* 0xfffffffe9b787824 */ /* 0x000fc600078e0278 */
[----:B------:R-:W-:Y:S01]  /*d270*/  LOP3.LUT R121, RZ, R12, RZ, 0x33, !PT ;  /* 0x0000000cff797212 */ /* 0x000fe200078e33ff */
[----:B------:R-:W-:-:S04]  /*d280*/  VIADD R122, R120, UR28 ;  /* 0x0000001c787a7c36 */ /* 0x000fc80008000000 */
[----:B------:R-:W-:Y:S02]  /*d290*/  IMAD.IADD R121, R121, 0x1, R120 ;  /* 0x0000000179797824 */ /* 0x000fe400078e0278 */
[C---:B------:R-:W-:Y:S02]  /*d2a0*/  IMAD.IADD R120, R5.reuse, 0x1, R122 ;  /* 0x0000000105787824 */ /* 0x040fe400078e027a */
[----:B-1----:R-:W-:Y:S01]  /*d2b0*/  IMAD.IADD R19, R5, 0x1, R121 ;  /* 0x0000000105137824 */ /* 0x002fe200078e0279 */
[----:B0-----:R-:W-:Y:S06]  /*d2c0*/  @P2 BRA `(.L_x_1245) ;  /* 0x00000000005c2947 */ /* 0x001fec0003800000 */
[----:B------:R-:W-:Y:S01]  /*d2d0*/  ISETP.GT.AND P2, PT, R23, -0x1, PT ;  /* 0xffffffff1700780c */ /* 0x000fe20003f44270 */
[----:B------:R-:W-:-:S12]  /*d2e0*/  BSSY B0, `(.L_x_1246) ;  /* 0x0000011000007945 */ /* 0x000fd80003800000 */
[----:B------:R-:W-:Y:S05]  /*d2f0*/  @P2 BRA `(.L_x_1247) ;  /* 0x0000000000242947 */ /* 0x000fea0003800000 */
[----:B------:R-:W2:Y:S01]  /*d300*/  LDL R151, [R1+0x8] ;  /* 0x0000080001977983 */ /* 0x000ea20000100800 */
[----:B------:R-:W-:-:S05]  /*d310*/  IMAD.U32 R123, RZ, RZ, UR24 ;  /* 0x00000018ff7b7e24 */ /* 0x000fca000f8e00ff */
[----:B------:R-:W-:-:S13]  /*d320*/  ISETP.NE.AND P2, PT, R123, 0x1, PT ;  /* 0x000000017b00780c */ /* 0x000fda0003f45270 */
[----:B------:R-:W2:Y:S02]  /*d330*/  @P2 LDC.64 R20, c[0x0][0x9e8] ;  /* 0x00027a00ff142b82 */ /* 0x000ea40000000a00 */
[----:B--2---:R-:W-:-:S04]  /*d340*/  @P2 IMAD.HI.U32 R124, R151, R20, RZ ;  /* 0x00000014977c2227 */ /* 0x004fc800078e00ff */
[----:B------:R-:W-:Y:S01]  /*d350*/  IMAD.MOV.U32 R20, RZ, RZ, R151 ;  /* 0x000000ffff147224 */ /* 0x000fe200078e0097 */
[----:B------:R-:W-:-:S04]  /*d360*/  @P2 SHF.R.U32.HI R20, RZ, R21, R124 ;  /* 0x00000015ff142219 */ /* 0x000fc8000001167c */
[----:B------:R-:W-:Y:S01]  /*d370*/  LOP3.LUT R20, RZ, R20, RZ, 0x33, !PT ;  /* 0x00000014ff147212 */ /* 0x000fe200078e33ff */
[----:B------:R-:W-:Y:S06]  /*d380*/  BRA `(.L_x_1248) ;  /* 0x0000000000187947 */ /* 0x000fec0003800000 */
.L_x_1247:
[----:B------:R-:W-:-:S05]  /*d390*/  IMAD.U32 R123, RZ, RZ, UR24 ;  /* 0x00000018ff7b7e24 */ /* 0x000fca000f8e00ff */
[----:B------:R-:W-:-:S13]  /*d3a0*/  ISETP.NE.AND P2, PT, R123, 0x1, PT ;  /* 0x000000017b00780c */ /* 0x000fda0003f45270 */
[----:B------:R-:W0:Y:S02]  /*d3b0*/  @P2 LDC.64 R20, c[0x0][0x9e8] ;  /* 0x00027a00ff142b82 */ /* 0x000e240000000a00 */
[----:B0-----:R-:W-:-:S04]  /*d3c0*/  @P2 IMAD.HI.U32 R124, R23, R20, RZ ;  /* 0x00000014177c2227 */ /* 0x001fc800078e00ff */
[----:B------:R-:W-:Y:S01]  /*d3d0*/  IMAD.MOV.U32 R20, RZ, RZ, R23 ;  /* 0x000000ffff147224 */ /* 0x000fe200078e0017 */
[----:B------:R-:W-:-:S07]  /*d3e0*/  @P2 SHF.R.U32.HI R20, RZ, R21, R124 ;  /* 0x00000015ff142219 */ /* 0x000fce000001167c */
.L_x_1248:
[----:B------:R-:W-:Y:S05]  /*d3f0*/  BSYNC B0 ;  /* 0x0000000000007941 */ /* 0x000fea0003800000 */
.L_x_1246:
[----:B------:R-:W-:-:S04]  /*d400*/  IMAD R20, R20, R123, -R13 ;  /* 0x0000007b14147224 */ /* 0x000fc800078e0a0d */
[----:B------:R-:W-:-:S05]  /*d410*/  IMAD R20, R155, -0x2, R20 ;  /* 0xfffffffe9b147824 */ /* 0x000fca00078e0214 */
[----:B------:R-:W-:Y:S02]  /*d420*/  VIADDMNMX R120, R20, R123, R120, PT ;  /* 0x0000007b14787246 */ /* 0x000fe40003800178 */
[----:B------:R-:W-:-:S07]  /*d430*/  VIMNMX R19, R19, R20, !PT ;  /* 0x0000001413137248 */ /* 0x000fce0007fe0100 */
.L_x_1245:
[----:B------:R-:W-:Y:S02]  /*d440*/  ISETP.GT.AND P2, PT, R4, -0x1, PT ;  /* 0xffffffff0400780c */ /* 0x000fe40003f44270 */
[----:B------:R-:W-:Y:S02]  /*d450*/  IADD3 R122, R122, 0x8, R5 ;  /* 0x000000087a7a7810 */ /* 0x000fe40007ffe005 */
[C---:B------:R-:W-:Y:S02]  /*d460*/  ISETP.GT.AND P5, PT, R19.reuse, 0x8, P2 ;  /* 0x000000081300780c */ /* 0x040fe400017a4270 */
[C---:B------:R-:W-:Y:S02]  /*d470*/  ISETP.GT.AND P4, PT, R19.reuse, RZ, P2 ;  /* 0x000000ff1300720c */ /* 0x040fe40001784270 */
[----:B------:R-:W-:Y:S02]  /*d480*/  ISETP.LT.OR P5, PT, R120, 0x9, P5 ;  /* 0x000000097800780c */ /* 0x000fe40002fa1670 */
[----:B------:R-:W-:-:S02]  /*d490*/  ISETP.GT.AND P3, PT, R19, 0x1, P2 ;  /* 0x000000011300780c */ /* 0x000fc40001764270 */
[----:B------:R-:W-:Y:S02]  /*d4a0*/  FSEL R28, R28, -INF , !P5 ;  /* 0xff8000001c1c7808 */ /* 0x000fe40006800000 */
[----:B------:R-:W-:Y:S02]  /*d4b0*/  ISETP.GT.AND P5, PT, R19, 0x11, P2 ;  /* 0x000000111300780c */ /* 0x000fe400017a4270 */
[C---:B------:R-:W-:Y:S02]  /*d4c0*/  ISETP.LT.OR P4, PT, R120.reuse, 0x1, P4 ;  /* 0x000000017800780c */ /* 0x040fe40002781670 */
[C---:B------:R-:W-:Y:S02]  /*d4d0*/  ISETP.LT.OR P3, PT, R120.reuse, 0x2, P3 ;  /* 0x000000027800780c */ /* 0x040fe40001f61670 */
[----:B------:R-:W-:Y:S02]  /*d4e0*/  ISETP.LT.OR P5, PT, R120, 0x12, P5 ;  /* 0x000000127800780c */ /* 0x000fe40002fa1670 */
[----:B------:R-:W-:-:S02]  /*d4f0*/  FSEL R24, R24, -INF , !P4 ;  /* 0xff80000018187808 */ /* 0x000fc40006000000 */
[----:B------:R-:W-:Y:S02]  /*d500*/  FSEL R25, R25, -INF , !P3 ;  /* 0xff80000019197808 */ /* 0x000fe40005800000 */
[C---:B------:R-:W-:Y:S02]  /*d510*/  ISETP.GT.AND P4, PT, R19.reuse, 0x9, P2 ;  /* 0x000000091300780c */ /* 0x040fe40001784270 */
[----:B------:R-:W-:Y:S02]  /*d520*/  ISETP.GT.AND P3, PT, R19, 0x10, P2 ;  /* 0x000000101300780c */ /* 0x000fe40001764270 */
[----:B------:R-:W-:Y:S02]  /*d530*/  FSEL R33, R33, -INF , !P5 ;  /* 0xff80000021217808 */ /* 0x000fe40006800000 */
[----:B------:R-:W-:Y:S02]  /*d540*/  ISETP.GT.AND P5, PT, R19, 0x20, P2 ;  /* 0x000000201300780c */ /* 0x000fe400017a4270 */
[----:B------:R-:W-:-:S02]  /*d550*/  ISETP.LT.OR P4, PT, R120, 0xa, P4 ;  /* 0x0000000a7800780c */ /* 0x000fc40002781670 */
[C---:B------:R-:W-:Y:S02]  /*d560*/  ISETP.LT.OR P3, PT, R120.reuse, 0x11, P3 ;  /* 0x000000117800780c */ /* 0x040fe40001f61670 */
[----:B------:R-:W-:Y:S02]  /*d570*/  ISETP.LT.OR P5, PT, R120, 0x21, P5 ;  /* 0x000000217800780c */ /* 0x000fe40002fa1670 */
[----:B------:R-:W-:Y:S02]  /*d580*/  FSEL R29, R29, -INF , !P4 ;  /* 0xff8000001d1d7808 */ /* 0x000fe40006000000 */
[----:B------:R-:W-:Y:S02]  /*d590*/  FSEL R32, R32, -INF , !P3 ;  /* 0xff80000020207808 */ /* 0x000fe40005800000 */
[C---:B------:R-:W-:Y:S02]  /*d5a0*/  ISETP.GT.AND P4, PT, R19.reuse, 0x18, P2 ;  /* 0x000000181300780c */ /* 0x040fe40001784270 */
        /* <DEDUP_REMOVED lines=65> */
[----:B------:R-:W-:Y:S02]  /*d9c0*/  PLOP3.LUT P5, PT, PT, PT, UP0, 0x40, 0x0 ;  /* 0x000000000000781c */ /* 0x000fe40003fae808 */
[----:B------:R-:W-:-:S02]  /*d9d0*/  ISETP.LT.OR P4, PT, R120, 0x6a, P4 ;  /* 0x0000006a7800780c */ /* 0x000fc40002781670 */
[----:B------:R-:W-:Y:S02]  /*d9e0*/  ISETP.LT.OR P3, PT, R120, 0x71, P3 ;  /* 0x000000717800780c */ /* 0x000fe40001f61670 */
[----:B------:R-:W-:Y:S02]  /*d9f0*/  FSEL R77, R77, -INF , !P4 ;  /* 0xff8000004d4d7808 */ /* 0x000fe40006000000 */
[----:B------:R-:W-:Y:S02]  /*da00*/  FSEL R80, R80, -INF , !P3 ;  /* 0xff80000050507808 */ /* 0x000fe40005800000 */
[C---:B------:R-:W-:Y:S02]  /*da10*/  ISETP.GT.AND P4, PT, R19.reuse, 0x78, P2 ;  /* 0x000000781300780c */ /* 0x040fe40001784270 */
[----:B------:R-:W-:Y:S02]  /*da20*/  ISETP.GT.AND P3, PT, R19, 0x79, P2 ;  /* 0x000000791300780c */ /* 0x000fe40001764270 */
[----:B------:R-:W-:-:S02]  /*da30*/  ISETP.LT.OR P4, PT, R120, 0x79, P4 ;  /* 0x000000797800780c */ /* 0x000fc40002781670 */
[----:B------:R-:W-:Y:S02]  /*da40*/  ISETP.LT.OR P3, PT, R120, 0x7a, P3 ;  /* 0x0000007a7800780c */ /* 0x000fe40001f61670 */
[----:B------:R-:W-:Y:S02]  /*da50*/  IADD3 R121, R121, 0x8, R5 ;  /* 0x0000000879797810 */ /* 0x000fe40007ffe005 */
[----:B------:R-:W-:Y:S02]  /*da60*/  FSEL R84, R84, -INF , !P4 ;  /* 0xff80000054547808 */ /* 0x000fe40006000000 */
[----:B------:R-:W-:Y:S01]  /*da70*/  FSEL R85, R85, -INF , !P3 ;  /* 0xff80000055557808 */ /* 0x000fe20005800000 */
[----:B------:R-:W-:Y:S06]  /*da80*/  @P5 BRA `(.L_x_1249) ;  /* 0x00000000005c5947 */ /* 0x000fec0003800000 */
[----:B------:R-:W-:Y:S01]  /*da90*/  ISETP.GT.AND P3, PT, R152, -0x1, PT ;  /* 0xffffffff9800780c */ /* 0x000fe20003f64270 */
[----:B------:R-:W-:-:S12]  /*daa0*/  BSSY B0, `(.L_x_1250) ;  /* 0x0000011000007945 */ /* 0x000fd80003800000 */
[----:B------:R-:W-:Y:S05]  /*dab0*/  @P3 BRA `(.L_x_1251) ;  /* 0x0000000000243947 */ /* 0x000fea0003800000 */
[----:B------:R-:W2:Y:S01]  /*dac0*/  LDL R123, [R1] ;  /* 0x00000000017b7983 */ /* 0x000ea20000100800 */
        /* <DEDUP_REMOVED lines=8> */
.L_x_1251:
[----:B------:R-:W-:-:S05]  /*db50*/  IMAD.U32 R19, RZ, RZ, UR24 ;  /* 0x00000018ff137e24 */ /* 0x000fca000f8e00ff */
[----:B------:R-:W-:-:S13]  /*db60*/  ISETP.NE.AND P3, PT, R19, 0x1, PT ;  /* 0x000000011300780c */ /* 0x000fda0003f65270 */
[----:B------:R-:W0:Y:S02]  /*db70*/  @P3 LDC.64 R20, c[0x0][0x9e8] ;  /* 0x00027a00ff143b82 */ /* 0x000e240000000a00 */
[----:B0-----:R-:W-:-:S04]  /*db80*/  @P3 IMAD.HI.U32 R120, R152, R20, RZ ;  /* 0x0000001498783227 */ /* 0x001fc800078e00ff */
[----:B------:R-:W-:Y:S01]  /*db90*/  IMAD.MOV.U32 R20, RZ, RZ, R152 ;  /* 0x000000ffff147224 */ /* 0x000fe200078e0098 */
[----:B------:R-:W-:-:S07]  /*dba0*/  @P3 SHF.R.U32.HI R20, RZ, R21, R120 ;  /* 0x00000015ff143219 */ /* 0x000fce0000011678 */
.L_x_1252:
[----:B------:R-:W-:Y:S05]  /*dbb0*/  BSYNC B0 ;  /* 0x0000000000007941 */ /* 0x000fea0003800000 */
.L_x_1250:
[----:B------:R-:W-:-:S04]  /*dbc0*/  IMAD R20, R20, R19, -R13 ;  /* 0x0000001314147224 */ /* 0x000fc800078e0a0d */
[----:B------:R-:W-:-:S05]  /*dbd0*/  IMAD R20, R155, -0x2, R20 ;  /* 0xfffffffe9b147824 */ /* 0x000fca00078e0214 */
[----:B------:R-:W-:Y:S02]  /*dbe0*/  VIADDMNMX R122, R20, R19, R122, PT ;  /* 0x00000013147a7246 */ /* 0x000fe4000380017a */
[----:B------:R-:W-:-:S07]  /*dbf0*/  VIMNMX R121, R121, R20, !PT ;  /* 0x0000001479797248 */ /* 0x000fce0007fe0100 */
.L_x_1249:
        /* <DEDUP_REMOVED lines=20> */
[C---:B------:R-:W-:Y:S02]  /*dd40*/  ISETP.GT.AND P4, PT, R121.reuse, 0x29, P2 ;  /* 0x000000297900780c */ /* 0x040fe40001784270 */
        /* <DEDUP_REMOVED lines=45> */
[----:B------:R-:W0:Y:S01]  /*e020*/  SHFL.BFLY PT, R13, R20, 0x2, 0x1f ;  /* 0x0c401f00140d7f89 */ /* 0x000e2200000e0000 */
[----:B------:R-:W-:-:S02]  /*e030*/  FSEL R50, R50, -INF , !P5 ;  /* 0xff80000032327808 */ /* 0x000fc40006800000 */
[----:B------:R-:W-:Y:S02]  /*e040*/  ISETP.GT.AND P5, PT, R121, 0x39, P2 ;  /* 0x000000397900780c */ /* 0x000fe400017a4270 */
[C---:B------:R-:W-:Y:S02]  /*e050*/  ISETP.LT.OR P4, PT, R122.reuse, 0x5a, P4 ;  /* 0x0000005a7a00780c */ /* 0x040fe40002781670 */
[----:B------:R-:W-:Y:S02]  /*e060*/  ISETP.LT.OR P5, PT, R122, 0x3a, P5 ;  /* 0x0000003a7a00780c */ /* 0x000fe40002fa1670 */
[----:B------:R-:W-:Y:S02]  /*e070*/  FSEL R71, R71, -INF , !P4 ;  /* 0xff80000047477808 */ /* 0x000fe40006000000 */
[----:B------:R-:W-:Y:S02]  /*e080*/  ISETP.GT.AND P4, PT, R121, 0x61, P2 ;  /* 0x000000617900780c */ /* 0x000fe40001784270 */
[----:B------:R-:W-:-:S02]  /*e090*/  FSEL R55, R55, -INF , !P5 ;  /* 0xff80000037377808 */ /* 0x000fc40006800000 */
[----:B------:R-:W-:Y:S02]  /*e0a0*/  ISETP.GT.AND P5, PT, R121, 0x48, P2 ;  /* 0x000000487900780c */ /* 0x000fe400017a4270 */
[C---:B------:R-:W-:Y:S02]  /*e0b0*/  ISETP.LT.OR P4, PT, R122.reuse, 0x62, P4 ;  /* 0x000000627a00780c */ /* 0x040fe40002781670 */
[----:B------:R-:W-:Y:S02]  /*e0c0*/  ISETP.LT.OR P5, PT, R122, 0x49, P5 ;  /* 0x000000497a00780c */ /* 0x000fe40002fa1670 */
[----:B------:R-:W-:Y:S02]  /*e0d0*/  FSEL R75, R75, -INF , !P4 ;  /* 0xff8000004b4b7808 */ /* 0x000fe40006000000 */
[----:B------:R-:W-:Y:S02]  /*e0e0*/  ISETP.GT.AND P4, PT, R121, 0x69, P2 ;  /* 0x000000697900780c */ /* 0x000fe40001784270 */
[----:B0-----:R-:W-:-:S02]  /*e0f0*/  FMNMX.FTZ R19, R20, R13, !PT ;  /* 0x0000000d14137209 */ /* 0x001fc40007810000 */
[----:B------:R-:W-:Y:S02]  /*e100*/  FSEL R62, R62, -INF , !P5 ;  /* 0xff8000003e3e7808 */ /* 0x000fe40006800000 */
[----:B------:R-:W-:Y:S01]  /*e110*/  ISETP.GT.AND P5, PT, R121, 0x51, P2 ;  /* 0x000000517900780c */ /* 0x000fe200017a4270 */
[----:B------:R-:W0:Y:S01]  /*e120*/  SHFL.BFLY PT, R120, R19, 0x1, 0x1f ;  /* 0x0c201f0013787f89 */ /* 0x000e2200000e0000 */
[C---:B------:R-:W-:Y:S02]  /*e130*/  ISETP.LT.OR P4, PT, R122.reuse, 0x6a, P4 ;  /* 0x0000006a7a00780c */ /* 0x040fe40002781670 */
[----:B------:R-:W-:Y:S02]  /*e140*/  ISETP.LT.OR P5, PT, R122, 0x52, P5 ;  /* 0x000000527a00780c */ /* 0x000fe40002fa1670 */
[----:B------:R-:W-:Y:S02]  /*e150*/  FSEL R79, R79, -INF , !P4 ;  /* 0xff8000004f4f7808 */ /* 0x000fe40006000000 */
[----:B------:R-:W-:-:S02]  /*e160*/  ISETP.GT.AND P4, PT, R121, RZ, P2 ;  /* 0x000000ff7900720c */ /* 0x000fc40001784270 */
[----:B------:R-:W-:Y:S02]  /*e170*/  FSEL R67, R67, -INF , !P5 ;  /* 0xff80000043437808 */ /* 0x000fe40006800000 */
[----:B------:R-:W-:Y:S02]  /*e180*/  ISETP.GT.AND P3, PT, R121, 0x1, P2 ;  /* 0x000000017900780c */ /* 0x000fe40001764270 */
[C---:B------:R-:W-:Y:S02]  /*e190*/  ISETP.LT.OR P4, PT, R122.reuse, 0x1, P4 ;  /* 0x000000017a00780c */ /* 0x040fe40002781670 */
[----:B------:R-:W-:Y:S02]  /*e1a0*/  ISETP.LT.OR P3, PT, R122, 0x2, P3 ;  /* 0x000000027a00780c */ /* 0x000fe40001f61670 */
[----:B------:R-:W-:Y:S02]  /*e1b0*/  FSEL R26, R26, -INF , !P4 ;  /* 0xff8000001a1a7808 */ /* 0x000fe40006000000 */
[----:B------:R-:W-:-:S02]  /*e1c0*/  FSEL R27, R27, -INF , !P3 ;  /* 0xff8000001b1b7808 */ /* 0x000fc40005800000 */
[C---:B------:R-:W-:Y:S02]  /*e1d0*/  ISETP.GT.AND P3, PT, R121.reuse, 0x10, P2 ;  /* 0x000000107900780c */ /* 0x040fe40001764270 */
        /* <DEDUP_REMOVED lines=8> */
[C---:B------:R-:W-:Y:S02]  /*e260*/  ISETP.LT.OR P3, PT, R122.reuse, 0x1a, P3 ;  /* 0x0000001a7a00780c */ /* 0x040fe40001f61670 */
[----:B------:R-:W-:Y:S01]  /*e270*/  ISETP.LT.OR P4, PT, R122, 0x79, P4 ;  /* 0x000000797a00780c */ /* 0x000fe20002781670 */
[--C-:B------:R-:W-:Y:S01]  /*e280*/  FFMA.FTZ R148, R24, UR41, -R19.reuse ;  /* 0x0000002918947c23 */ /* 0x100fe20008010813 */
[----:B------:R-:W-:Y:S01]  /*e290*/  FMNMX.FTZ R24, R26, R0, !PT ;  /* 0x000000001a187209 */ /* 0x000fe20007810000 */
[--C-:B------:R-:W-:Y:S01]  /*e2a0*/  FFMA.FTZ R20, R25, UR41, -R19.reuse ;  /* 0x0000002919147c23 */ /* 0x100fe20008010813 */
[--C-:B------:R-:W-:Y:S01]  /*e2b0*/  FFMA.FTZ R21, R29, UR41, -R19.reuse ;  /* 0x000000291d157c23 */ /* 0x100fe20008010813 */
[----:B------:R-:W-:Y:S01]  /*e2c0*/  FSEL R39, R39, -INF , !P3 ;  /* 0xff80000027277808 */ /* 0x000fe20005800000 */
[--C-:B------:R-:W-:Y:S01]  /*e2d0*/  FFMA.FTZ R33, R33, UR41, -R19.reuse ;  /* 0x0000002921217c23 */ /* 0x100fe20008010813 */
[----:B------:R-:W-:Y:S01]  /*e2e0*/  FMNMX.FTZ R25, R27, R24, !PT ;  /* 0x000000181b197209 */ /* 0x000fe20007810000 */
[--C-:B------:R-:W-:Y:S01]  /*e2f0*/  FFMA.FTZ R132, R56, UR41, -R19.reuse ;  /* 0x0000002938847c23 */ /* 0x100fe20008010813 */
[----:B------:R-:W-:Y:S01]  /*e300*/  ISETP.GT.AND P3, PT, R121, 0x28, P2 ;  /* 0x000000287900780c */ /* 0x000fe20001764270 */
[----:B------:R-:W2:Y:S01]  /*e310*/  LDL R56, [R1+0x18] ;  /* 0x0000180001387983 */ /* 0x000ea20000100800 */
[----:B------:R-:W-:Y:S01]  /*e320*/  FMNMX.FTZ R24, R30, R25, !PT ;  /* 0x000000191e187209 */ /* 0x000fe20007810000 */
[--C-:B------:R-:W-:Y:S01]  /*e330*/  FFMA.FTZ R150, R28, UR41, -R19.reuse ;  /* 0x000000291c967c23 */ /* 0x100fe20008010813 */
[----:B------:R-:W-:Y:S01]  /*e340*/  ISETP.LT.OR P3, PT, R122, 0x29, P3 ;  /* 0x000000297a00780c */ /* 0x000fe20001f61670 */
[----:B------:R0:W-:Y:S01]  /*e350*/  MUFU.EX2 R25, R33 ;  /* 0x0000002100197308 */ /* 0x0001e20000000800 */
        /* <DEDUP_REMOVED lines=18> */
[----:B------:R-:W-:Y:S01]  /*e480*/  ISETP.GT.AND P3, PT, R121, 0x40, P2 ;  /* 0x000000407900780c */ /* 0x000fe20001764270 */
[--C-:B------:R-:W-:Y:S01]  /*e490*/  FFMA.FTZ R142, R44, UR41, -R19.reuse ;  /* 0x000000292c8e7c23 */ /* 0x100fe20008010813 */
[----:B------:R-:W-:Y:S01]  /*e4a0*/  FMNMX.FTZ R24, R42, R29, !PT ;  /* 0x0000001d2a187209 */ /* 0x000fe20007810000 */
[--C-:B------:R-:W-:Y:S01]  /*e4b0*/  FFMA.FTZ R136, R48, UR41, -R19.reuse ;  /* 0x0000002930887c23 */ /* 0x100fe20008010813 */
[----:B------:R-:W-:Y:S01]  /*e4c0*/  ISETP.LT.OR P3, PT, R122, 0x41, P3 ;  /* 0x000000417a00780c */ /* 0x000fe20001f61670 */
[----:B------:R-:W-:Y:S01]  /*e4d0*/  MUFU.EX2 R20, R20 ;  /* 0x0000001400147308 */ /* 0x000fe20000000800 */
[----:B------:R-:W-:Y:S01]  /*e4e0*/  FMNMX.FTZ R29, R43, R24, !PT ;  /* 0x000000182b1d7209 */ /* 0x000fe20007810000 */
[----:B------:R-:W-:Y:S01]  /*e4f0*/  FFMA.FTZ R49, R49, UR41, -R19 ;  /* 0x0000002931317c23 */ /* 0x000fe20008010813 */
[----:B------:R-:W-:-:S02]  /*e500*/  FSEL R58, R58, -INF , !P3 ;  /* 0xff8000003a3a7808 */ /* 0x000fc40005800000 */
[----:B------:R-:W-:Y:S02]  /*e510*/  FMNMX.FTZ R24, R46, R29, !PT ;  /* 0x0000001d2e187209 */ /* 0x000fe40007810000 */
[----:B------:R-:W-:Y:S01]  /*e520*/  ISETP.GT.AND P3, PT, R121, 0x49, P2 ;  /* 0x000000497900780c */ /* 0x000fe20001764270 */
[----:B------:R1:W-:Y:S01]  /*e530*/  MUFU.EX2 R29, R41 ;  /* 0x00000029001d7308 */ /* 0x0003e20000000800 */
[----:B0-----:R-:W-:Y:S02]  /*e540*/  FMNMX.FTZ R33, R47, R24, !PT ;  /* 0x000000182f217209 */ /* 0x001fe40007810000 */
[----:B------:R-:W-:Y:S02]  /*e550*/  ISETP.LT.OR P3, PT, R122, 0x4a, P3 ;  /* 0x0000004a7a00780c */ /* 0x000fe40001f61670 */
[----:B------:R-:W-:Y:S02]  /*e560*/  FMNMX.FTZ R24, R50, R33, !PT ;  /* 0x0000002132187209 */ /* 0x000fe40007810000 */
[----:B------:R-:W-:Y:S01]  /*e570*/  FSEL R63, R63, -INF , !P3 ;  /* 0xff8000003f3f7808 */ /* 0x000fe20005800000 */
[----:B------:R-:W-:Y:S01]  /*e580*/  MUFU.EX2 R150, R150 ;  /* 0x0000009600967308 */ /* 0x000fe20000000800 */
[----:B------:R-:W-:-:S02]  /*e590*/  FMNMX.FTZ R33, R51, R24, !PT ;  /* 0x0000001833217209 */ /* 0x000fc40007810000 */
[----:B------:R-:W-:Y:S02]  /*e5a0*/  ISETP.GT.AND P3, PT, R121, 0x58, P2 ;  /* 0x000000587900780c */ /* 0x000fe40001764270 */
[----:B------:R-:W-:Y:S02]  /*e5b0*/  FMNMX.FTZ R24, R54, R33, !PT ;  /* 0x0000002136187209 */ /* 0x000fe40007810000 */
[----:B------:R-:W-:Y:S01]  /*e5c0*/  ISETP.LT.OR P3, PT, R122, 0x59, P3 ;  /* 0x000000597a00780c */ /* 0x000fe20001f61670 */
[----:B------:R-:W-:Y:S01]  /*e5d0*/  MUFU.EX2 R21, R21 ;  /* 0x0000001500157308 */ /* 0x000fe20000000800 */
[----:B------:R-:W-:Y:S02]  /*e5e0*/  FMNMX.FTZ R33, R55, R24, !PT ;  /* 0x0000001837217209 */ /* 0x000fe40007810000 */
[----:B------:R-:W-:Y:S02]  /*e5f0*/  FSEL R70, R70, -INF , !P3 ;  /* 0xff80000046467808 */ /* 0x000fe40005800000 */
[----:B------:R-:W-:-:S02]  /*e600*/  FMNMX.FTZ R24, R58, R33, !PT ;  /* 0x000000213a187209 */ /* 0x000fc40007810000 */
[----:B------:R-:W-:Y:S01]  /*e610*/  ISETP.GT.AND P3, PT, R121, 0x60, P2 ;  /* 0x000000607900780c */ /* 0x000fe20001764270 */
[----:B------:R-:W-:Y:S01]  /*e620*/  MUFU.EX2 R144, R144 ;  /* 0x0000009000907308 */ /* 0x000fe20000000800 */
[----:B------:R-:W-:Y:S02]  /*e630*/  FMNMX.FTZ R33, R59, R24, !PT ;  /* 0x000000183b217209 */ /* 0x000fe40007810000 */
        /* <DEDUP_REMOVED lines=24> */
[----:B-1----:R-:W-:Y:S02]  /*e7c0*/  FMNMX.FTZ R41, R79, R24, !PT ;  /* 0x000000184f297209 */ /* 0x002fe40007810000 */
[----:B------:R-:W-:Y:S02]  /*e7d0*/  ISETP.GT.AND P2, PT, R121, 0x79, P2 ;  /* 0x000000797900780c */ /* 0x000fe40001744270 */
[----:B------:R-:W-:-:S02]  /*e7e0*/  FSEL R83, R83, -INF , !P3 ;  /* 0xff80000053537808 */ /* 0x000fc40005800000 */
[----:B------:R-:W-:Y:S01]  /*e7f0*/  FMNMX.FTZ R24, R82, R41, !PT ;  /* 0x0000002952187209 */ /* 0x000fe20007810000 */
[----:B------:R-:W-:Y:S01]  /*e800*/  MUFU.EX2 R136, R136 ;  /* 0x0000008800887308 */ /* 0x000fe20000000800 */
[----:B------:R-:W-:Y:S02]  /*e810*/  ISETP.LT.OR P2, PT, R122, 0x7a, P2 ;  /* 0x0000007a7a00780c */ /* 0x000fe40001741670 */
[----:B------:R-:W-:Y:S02]  /*e820*/  FSEL R86, R86, -INF , !P4 ;  /* 0xff80000056567808 */ /* 0x000fe40006000000 */
[----:B------:R-:W-:Y:S02]  /*e830*/  FMNMX.FTZ R41, R83, R24, !PT ;  /* 0x0000001853297209 */ /* 0x000fe40007810000 */
[----:B------:R-:W-:Y:S01]  /*e840*/  FSEL R87, R87, -INF , !P2 ;  /* 0xff80000057577808 */ /* 0x000fe20005000000 */
[----:B------:R-:W-:Y:S01]  /*e850*/  MUFU.EX2 R33, R49 ;  /* 0x0000003100217308 */ /* 0x000fe20000000800 */
[----:B------:R-:W-:-:S04]  /*e860*/  FMNMX.FTZ R24, R86, R41, !PT ;  /* 0x0000002956187209 */ /* 0x000fc80007810000 */
[----:B------:R-:W-:-:S03]  /*e870*/  FMNMX.FTZ R24, R87, R24, !PT ;  /* 0x0000001857187209 */ /* 0x000fc60007810000 */
[----:B------:R-:W-:Y:S02]  /*e880*/  MUFU.EX2 R138, R138 ;  /* 0x0000008a008a7308 */ /* 0x000fe40000000800 */
[----:B------:R-:W0:Y:S01]  /*e890*/  SHFL.BFLY PT, R45, R24, 0x2, 0x1f ;  /* 0x0c401f00182d7f89 */ /* 0x000e2200000e0000 */
[----:B------:R-:W-:-:S05]  /*e8a0*/  FFMA.FTZ R57, R57, UR41, -R19 ;  /* 0x0000002939397c23 */ /* 0x000fca0008010813 */
[----:B------:R-:W-:Y:S01]  /*e8b0*/  MUFU.EX2 R36, R36 ;  /* 0x0000002400247308 */ /* 0x000fe20000000800 */
[----:B0-----:R-:W-:-:S05]  /*e8c0*/  FMNMX.FTZ R52, R24, R45, !PT ;  /* 0x0000002d18347209 */ /* 0x001fca0007810000 */
[----:B------:R-:W0:Y:S02]  /*e8d0*/  SHFL.BFLY PT, R53, R52, 0x1, 0x1f ;  /* 0x0c201f0034357f89 */ /* 0x000e2400000e0000 */
[----:B0-----:R-:W-:Y:S02]  /*e8e0*/  FMNMX.FTZ R24, R52, R53, !PT ;  /* 0x0000003534187209 */ /* 0x001fe40007810000 */
[----:B------:R-:W-:-:S05]  /*e8f0*/  FSEL R52, R13, RZ, P5 ;  /* 0x000000ff0d347208 */ /* 0x000fca0002800000 */
[----:B------:R-:W-:-:S04]  /*e900*/  FADD.FTZ R52, -R52, R3 ;  /* 0x0000000334347221 */ /* 0x000fc80000010100 */
[----:B------:R-:W-:-:S06]  /*e910*/  FMUL.FTZ R3, R52, UR41 ;  /* 0x0000002934037c20 */ /* 0x000fcc0008410000 */
[----:B------:R-:W0:Y:S01]  /*e920*/  MUFU.EX2 R3, R3 ;  /* 0x0000000300037308 */ /* 0x000e220000000800 */
[C---:B------:R-:W-:Y:S01]  /*e930*/  FMUL.FTZ R53, R24.reuse, UR41 ;  /* 0x0000002918357c20 */ /* 0x040fe20008410000 */
[----:B------:R-:W-:-:S04]  /*e940*/  FSETP.NEU.FTZ.AND P2, PT, R24, -INF , PT ;  /* 0xff8000001800780b */ /* 0x000fc80003f5d000 */
[----:B------:R-:W-:-:S05]  /*e950*/  FSEL R52, R53, RZ, P2 ;  /* 0x000000ff35347208 */ /* 0x000fca0001000000 */
[--C-:B------:R-:W-:Y:S01]  /*e960*/  FFMA.FTZ R149, R26, UR41, -R52.reuse ;  /* 0x000000291a957c23 */ /* 0x100fe20008010834 */
[--C-:B------:R-:W-:Y:S01]  /*e970*/  FFMA.FTZ R26, R27, UR41, -R52.reuse ;  /* 0x000000291b1a7c23 */ /* 0x100fe20008010834 */
[--C-:B------:R-:W-:Y:S01]  /*e980*/  FFMA.FTZ R27, R31, UR41, -R52.reuse ;  /* 0x000000291f1b7c23 */ /* 0x100fe20008010834 */
[----:B------:R-:W-:Y:S01]  /*e990*/  FFMA.FTZ R31, R39, UR41, -R52 ;  /* 0x00000029271f7c23 */ /* 0x000fe20008010834 */
[----:B0-----:R-:W-:Y:S01]  /*e9a0*/  FFMA.FTZ R7, R3, R7, R148 ;  /* 0x0000000703077223 */ /* 0x001fe20000010094 */
[----:B------:R-:W-:-:S03]  /*e9b0*/  FFMA.FTZ R147, R38, UR41, -R52 ;  /* 0x0000002926937c23 */ /* 0x000fc60008010834 */
[----:B------:R-:W-:Y:S01]  /*e9c0*/  FADD.FTZ R39, R20, R7 ;  /* 0x0000000714277221 */ /* 0x000fe20000010000 */
[----:B------:R-:W-:-:S03]  /*e9d0*/  FSEL R7, R24, RZ, P2 ;  /* 0x000000ff18077208 */ /* 0x000fc60001000000 */
[----:B------:R-:W-:Y:S02]  /*e9e0*/  FADD.FTZ R38, R150, R39 ;  /* 0x0000002796267221 */ /* 0x000fe40000010000 */
[----:B------:R-:W-:Y:S02]  /*e9f0*/  FADD.FTZ R0, -R7, R0 ;  /* 0x0000000007007221 */ /* 0x000fe40000010100 */
[----:B------:R-:W-:Y:S01]  /*ea00*/  FADD.FTZ R7, R21, R38 ;  /* 0x0000002615077221 */ /* 0x000fe20000010000 */
[----:B------:R-:W-:-:S03]  /*ea10*/  FFMA.FTZ R143, R46, UR41, -R52 ;  /* 0x000000292e8f7c23 */ /* 0x000fc60008010834 */
[----:B------:R-:W-:Y:S01]  /*ea20*/  FADD.FTZ R46, R144, R7 ;  /* 0x00000007902e7221 */ /* 0x000fe20000010000 */
[----:B------:R-:W-:-:S03]  /*ea30*/  FMUL.FTZ R0, R0, UR41 ;  /* 0x0000002900007c20 */ /* 0x000fc60008410000 */
[----:B------:R-:W-:-:S04]  /*ea40*/  FADD.FTZ R7, R25, R46 ;  /* 0x0000002e19077221 */ /* 0x000fc80000010000 */
[----:B------:R-:W-:Y:S01]  /*ea50*/  FADD.FTZ R7, R146, R7 ;  /* 0x0000000792077221 */ /* 0x000fe20000010000 */
[----:B------:R-:W-:Y:S01]  /*ea60*/  MUFU.EX2 R149, R149 ;  /* 0x0000009500957308 */ /* 0x000fe20000000800 */
[----:B------:R-:W-:Y:S02]  /*ea70*/  FFMA.FTZ R151, R30, UR41, -R52 ;  /* 0x000000291e977c23 */ /* 0x000fe40008010834 */
[----:B------:R-:W-:-:S05]  /*ea80*/  FADD.FTZ R7, R28, R7 ;  /* 0x000000071c077221 */ /* 0x000fca0000010000 */
[----:B------:R-:W0:Y:S01]  /*ea90*/  MUFU.EX2 R0, R0 ;  /* 0x0000000000007308 */ /* 0x000e220000000800 */
[----:B------:R-:W-:Y:S01]  /*eaa0*/  FADD.FTZ R46, R140, R7 ;  /* 0x000000078c2e7221 */ /* 0x000fe20000010000 */
[----:B------:R-:W-:-:S06]  /*eab0*/  FFMA.FTZ R145, R34, UR41, -R52 ;  /* 0x0000002922917c23 */ /* 0x000fcc0008010834 */
[----:B------:R-:W1:Y:S01]  /*eac0*/  MUFU.EX2 R26, R26 ;  /* 0x0000001a001a7308 */ /* 0x000e620000000800 */
[----:B------:R-:W-:Y:S01]  /*ead0*/  FADD.FTZ R7, R29, R46 ;  /* 0x0000002e1d077221 */ /* 0x000fe20000010000 */
[----:B------:R-:W-:-:S06]  /*eae0*/  FFMA.FTZ R30, R35, UR41, -R52 ;  /* 0x00000029231e7c23 */ /* 0x000fcc0008010834 */
[----:B------:R-:W3:Y:S01]  /*eaf0*/  MUFU.EX2 R151, R151 ;  /* 0x0000009700977308 */ /* 0x000ee20000000800 */
[----:B------:R-:W-:Y:S01]  /*eb00*/  FADD.FTZ R7, R142, R7 ;  /* 0x000000078e077221 */ /* 0x000fe20000010000 */
[----:B------:R-:W-:-:S06]  /*eb10*/  FFMA.FTZ R34, R43, UR41, -R52 ;  /* 0x000000292b227c23 */ /* 0x000fcc0008010834 */
[----:B------:R-:W4:Y:S01]  /*eb20*/  MUFU.EX2 R27, R27 ;  /* 0x0000001b001b7308 */ /* 0x000f220000000800 */
[----:B------:R-:W-:Y:S01]  /*eb30*/  FADD.FTZ R43, R32, R7 ;  /* 0x00000007202b7221 */ /* 0x000fe20000010000 */
[----:B0-----:R-:W-:Y:S01]  /*eb40*/  FFMA.FTZ R7, R0, R6, R149 ;  /* 0x0000000600077223 */ /* 0x001fe20000010095 */
[----:B------:R-:W-:-:S05]  /*eb50*/  FFMA.FTZ R134, R60, UR41, -R19 ;  /* 0x000000293c867c23 */ /* 0x000fca0008010813 */
[----:B------:R-:W0:Y:S01]  /*eb60*/  MUFU.EX2 R145, R145 ;  /* 0x0000009100917308 */ /* 0x000e220000000800 */
[----:B------:R-:W-:Y:S01]  /*eb70*/  FADD.FTZ R46, R136, R43 ;  /* 0x0000002b882e7221 */ /* 0x000fe20000010000 */
[----:B-1----:R-:W-:-:S06]  /*eb80*/  FADD.FTZ R6, R26, R7 ;  /* 0x000000071a067221 */ /* 0x002fcc0000010000 */
[----:B------:R-:W1:Y:S01]  /*eb90*/  MUFU.EX2 R132, R132 ;  /* 0x0000008400847308 */ /* 0x000e620000000800 */
[----:B------:R-:W-:Y:S01]  /*eba0*/  FADD.FTZ R7, R33, R46 ;  /* 0x0000002e21077221 */ /* 0x000fe20000010000 */
[----:B------:R-:W-:Y:S01]  /*ebb0*/  FFMA.FTZ R40, R61, UR41, -R19 ;  /* 0x000000293d287c23 */ /* 0x000fe20008010813 */
[----:B---3--:R-:W-:-:S05]  /*ebc0*/  FADD.FTZ R6, R151, R6 ;  /* 0x0000000697067221 */ /* 0x008fca0000010000 */
[----:B------:R-:W3:Y:S01]  /*ebd0*/  MUFU.EX2 R30, R30 ;  /* 0x0000001e001e7308 */ /* 0x000ee20000000800 */
[----:B------:R-:W-:Y:S01]  /*ebe0*/  FFMA.FTZ R141, R42, UR41, -R52 ;  /* 0x000000292a8d7c23 */ /* 0x000fe20008010834 */
[----:B------:R-:W-:-:S06]  /*ebf0*/  FADD.FTZ R7, R138, R7 ;  /* 0x000000078a077221 */ /* 0x000fcc0000010000 */
[----:B------:R-:W5:Y:S01]  /*ec00*/  MUFU.EX2 R37, R57 ;  /* 0x0000003900257308 */ /* 0x000f620000000800 */
[----:B------:R-:W-:Y:S01]  /*ec10*/  FFMA.FTZ R128, R64, UR41, -R19 ;  /* 0x0000002940807c23 */ /* 0x000fe20008010813 */
[----:B----4-:R-:W-:-:S06]  /*ec20*/  FADD.FTZ R6, R27, R6 ;  /* 0x000000061b067221 */ /* 0x010fcc0000010000 */
[----:B------:R-:W4:Y:S01]  /*ec30*/  MUFU.EX2 R147, R147 ;  /* 0x0000009300937308 */ /* 0x000f220000000800 */
[----:B------:R-:W-:Y:S02]  /*ec40*/  @!P1 IMAD R35, R16, 0x8, R2 ;  /* 0x0000000810239824 */ /* 0x000fe400078e0202 */
[----:B------:R-:W-:-:S05]  /*ec50*/  FADD.FTZ R43, R36, R7 ;  /* 0x00000007242b7221 */ /* 0x000fca0000010000 */
[----:B------:R-:W2:Y:S01]  /*ec60*/  MUFU.EX2 R134, R134 ;  /* 0x0000008600867308 */ /* 0x000ea20000000800 */
[----:B------:R-:W-:Y:S01]  /*ec70*/  FFMA.FTZ R41, R65, UR41, -R19 ;  /* 0x0000002941297c23 */ /* 0x000fe20008010813 */
[----:B0-----:R-:W-:-:S06]  /*ec80*/  FADD.FTZ R7, R145, R6 ;  /* 0x0000000691077221 */ /* 0x001fcc0000010000 */
[----:B------:R-:W0:Y:S01]  /*ec90*/  MUFU.EX2 R31, R31 ;  /* 0x0000001f001f7308 */ /* 0x000e220000000800 */
[----:B------:R-:W-:Y:S01]  /*eca0*/  FFMA.FTZ R137, R50, UR41, -R52 ;  /* 0x0000002932897c23 */ /* 0x000fe20008010834 */
[----:B------:R-:W-:Y:S02]  /*ecb0*/  @!P1 VIADD R35, R35, 0x16860 ;  /* 0x0001686023239836 */ /* 0x000fe40000000000 */
[----:B-1----:R-:W-:-:S04]  /*ecc0*/  FADD.FTZ R50, R132, R43 ;  /* 0x0000002b84327221 */ /* 0x002fc80000010000 */
[----:B------:R-:W1:Y:S01]  /*ecd0*/  MUFU.EX2 R40, R40 ;  /* 0x0000002800287308 */ /* 0x000e620000000800 */
[----:B------:R-:W-:Y:S01]  /*ece0*/  FFMA.FTZ R130, R68, UR41, -R19 ;  /* 0x0000002944827c23 */ /* 0x000fe20008010813 */
[----:B---3--:R-:W-:-:S06]  /*ecf0*/  FADD.FTZ R46, R30, R7 ;  /* 0x000000071e2e7221 */ /* 0x008fcc0000010000 */
[----:B------:R-:W3:Y:S01]  /*ed00*/  MUFU.EX2 R141, R141 ;  /* 0x0000008d008d7308 */ /* 0x000ee20000000800 */
[----:B------:R-:W-:Y:S01]  /*ed10*/  FFMA.FTZ R47, R47, UR41, -R52 ;  /* 0x000000292f2f7c23 */ /* 0x000fe20008010834 */
[----:B-----5:R-:W-:-:S06]  /*ed20*/  FADD.FTZ R7, R37, R50 ;  /* 0x0000003225077221 */ /* 0x020fcc0000010000 */
[----:B------:R-:W5:Y:S01]  /*ed30*/  MUFU.EX2 R128, R128 ;  /* 0x0000008000807308 */ /* 0x000f620000000800 */
[----:B------:R-:W-:Y:S01]  /*ed40*/  FFMA.FTZ R44, R69, UR41, -R19 ;  /* 0x00000029452c7c23 */ /* 0x000fe20008010813 */
[----:B------:R-:W-:Y:S01]  /*ed50*/  @!P1 PRMT R35, RZ, 0x654, R35 ;  /* 0x00000654ff239816 */ /* 0x000fe20000000023 */
[----:B----4-:R-:W-:-:S05]  /*ed60*/  FADD.FTZ R46, R147, R46 ;  /* 0x0000002e932e7221 */ /* 0x010fca0000010000 */
[----:B------:R-:W4:Y:S01]  /*ed70*/  MUFU.EX2 R34, R34 ;  /* 0x0000002200227308 */ /* 0x000f220000000800 */
[----:B--2---:R-:W-:Y:S01]  /*ed80*/  FADD.FTZ R7, R134, R7 ;  /* 0x0000000786077221 */ /* 0x004fe20000010000 */
[----:B------:R-:W-:Y:S01]  /*ed90*/  FFMA.FTZ R124, R72, UR41, -R19 ;  /* 0x00000029487c7c23 */ /* 0x000fe20008010813 */
[----:B------:R2:W-:Y:S05]  /*eda0*/  @!P1 SYNCS.ARRIVE.TRANS64.RED.A1T0 RZ, [R35+URZ], RZ ;  /* 0x000000ff23ff99a7 */ /* 0x0005ea000810043f */
[----:B------:R-:W4:Y:S01]  /*edb0*/  MUFU.EX2 R41, R41 ;  /* 0x0000002900297308 */ /* 0x000f220000000800 */
[----:B0-----:R-:W-:-:S07]  /*edc0*/  FADD.FTZ R46, R31, R46 ;  /* 0x0000002e1f2e7221 */ /* 0x001fce0000010000 */
[----:B------:R-:W0:Y:S01]  /*edd0*/  MUFU.EX2 R143, R143 ;  /* 0x0000008f008f7308 */ /* 0x000e220000000800 */
[----:B--2---:R-:W-:Y:S01]  /*ede0*/  FFMA.FTZ R35, R51, UR41, -R52 ;  /* 0x0000002933237c23 */ /* 0x004fe20008010834 */
[----:B-1----:R-:W-:-:S06]  /*edf0*/  FADD.FTZ R43, R40, R7 ;  /* 0x00000007282b7221 */ /* 0x002fcc0000010000 */
[----:B------:R-:W1:Y:S01]  /*ee00*/  MUFU.EX2 R130, R130 ;  /* 0x0000008200827308 */ /* 0x000e620000000800 */
[----:B------:R-:W-:Y:S01]  /*ee10*/  FFMA.FTZ R45, R73, UR41, -R19 ;  /* 0x00000029492d7c23 */ /* 0x000fe20008010813 */
[----:B---3--:R-:W-:-:S06]  /*ee20*/  FADD.FTZ R7, R141, R46 ;  /* 0x0000002e8d077221 */ /* 0x008fcc0000010000 */
[----:B------:R-:W2:Y:S01]  /*ee30*/  MUFU.EX2 R16, R47 ;  /* 0x0000002f00107308 */ /* 0x000ea20000000800 */
[----:B------:R-:W-:Y:S01]  /*ee40*/  FFMA.FTZ R139, R54, UR41, -R52 ;  /* 0x00000029368b7c23 */ /* 0x000fe20008010834 */
[----:B------:R-:W-:Y:S01]  /*ee50*/  F2FP.BF16.F32.PACK_AB R148, R20, R148 ;  /* 0x000000941494723e */ /* 0x000fe200000010ff */
[----:B-----5:R-:W-:-:S05]  /*ee60*/  FADD.FTZ R46, R128, R43 ;  /* 0x0000002b802e7221 */ /* 0x020fca0000010000 */
[----:B------:R-:W3:Y:S01]  /*ee70*/  MUFU.EX2 R44, R44 ;  /* 0x0000002c002c7308 */ /* 0x000ee20000000800 */
[----:B------:R-:W-:Y:S01]  /*ee80*/  FFMA.FTZ R126, R76, UR41, -R19 ;  /* 0x000000294c7e7c23 */ /* 0x000fe20008010813 */
[----:B----4-:R-:W-:-:S06]  /*ee90*/  FADD.FTZ R20, R34, R7 ;  /* 0x0000000722147221 */ /* 0x010fcc0000010000 */
[----:B------:R-:W4:Y:S01]  /*eea0*/  MUFU.EX2 R137, R137 ;  /* 0x0000008900897308 */ /* 0x000f220000000800 */
[----:B------:R-:W-:Y:S01]  /*eeb0*/  FFMA.FTZ R38, R55, UR41, -R52 ;  /* 0x0000002937267c23 */ /* 0x000fe20008010834 */
[----:B------:R-:W-:-:S06]  /*eec0*/  FADD.FTZ R43, R41, R46 ;  /* 0x0000002e292b7221 */ /* 0x000fcc0000010000 */
[----:B------:R-:W5:Y:S01]  /*eed0*/  MUFU.EX2 R124, R124 ;  /* 0x0000007c007c7308 */ /* 0x000f620000000800 */
[----:B------:R-:W-:Y:S01]  /*eee0*/  FFMA.FTZ R48, R77, UR41, -R19 ;  /* 0x000000294d307c23 */ /* 0x000fe20008010813 */
[----:B0-----:R-:W-:-:S06]  /*eef0*/  FADD.FTZ R7, R143, R20 ;  /* 0x000000148f077221 */ /* 0x001fcc0000010000 */
[----:B------:R-:W0:Y:S01]  /*ef00*/  MUFU.EX2 R35, R35 ;  /* 0x0000002300237308 */ /* 0x000e220000000800 */
[----:B------:R-:W-:Y:S01]  /*ef10*/  FFMA.FTZ R133, R58, UR41, -R52 ;  /* 0x000000293a857c23 */ /* 0x000fe20008010834 */
[----:B-1----:R-:W-:-:S06]  /*ef20*/  FADD.FTZ R43, R130, R43 ;  /* 0x0000002b822b7221 */ /* 0x002fcc0000010000 */
[----:B------:R-:W1:Y:S01]  /*ef30*/  MUFU.EX2 R45, R45 ;  /* 0x0000002d002d7308 */ /* 0x000e620000000800 */
[----:B------:R-:W-:Y:S01]  /*ef40*/  FFMA.FTZ R120, R80, UR41, -R19 ;  /* 0x0000002950787c23 */ /* 0x000fe20008010813 */
[----:B--2---:R-:W-:-:S06]  /*ef50*/  FADD.FTZ R46, R16, R7 ;  /* 0x00000007102e7221 */ /* 0x004fcc0000010000 */
[----:B------:R-:W2:Y:S01]  /*ef60*/  MUFU.EX2 R139, R139 ;  /* 0x0000008b008b7308 */ /* 0x000ea20000000800 */
[----:B------:R-:W-:Y:S01]  /*ef70*/  FFMA.FTZ R39, R59, UR41, -R52 ;  /* 0x000000293b277c23 */ /* 0x000fe20008010834 */
[----:B---3--:R-:W-:-:S06]  /*ef80*/  FADD.FTZ R43, R44, R43 ;  /* 0x0000002b2c2b7221 */ /* 0x008fcc0000010000 */
[----:B------:R-:W3:Y:S01]  /*ef90*/  MUFU.EX2 R126, R126 ;  /* 0x0000007e007e7308 */ /* 0x000ee20000000800 */
[----:B------:R-:W-:Y:S01]  /*efa0*/  FFMA.FTZ R49, R81, UR41, -R19 ;  /* 0x0000002951317c23 */ /* 0x000fe20008010813 */
[----:B----4-:R-:W-:-:S06]  /*efb0*/  FADD.FTZ R46, R137, R46 ;  /* 0x0000002e892e7221 */ /* 0x010fcc0000010000 */
[----:B------:R-:W4:Y:S01]  /*efc0*/  MUFU.EX2 R38, R38 ;  /* 0x0000002600267308 */ /* 0x000f220000000800 */
[----:B------:R-:W-:Y:S01]  /*efd0*/  FFMA.FTZ R135, R62, UR41, -R52 ;  /* 0x000000293e877c23 */ /* 0x000fe20008010834 */
[----:B------:R-:W-:Y:S01]  /*efe0*/  F2FP.BF16.F32.PACK_AB R146, R28, R146 ;  /* 0x000000921c92723e */ /* 0x000fe200000010ff */
[----:B-----5:R-:W-:-:S05]  /*eff0*/  FADD.FTZ R28, R124, R43 ;  /* 0x0000002b7c1c7221 */ /* 0x020fca0000010000 */
[----:B------:R-:W5:Y:S01]  /*f000*/  MUFU.EX2 R48, R48 ;  /* 0x0000003000307308 */ /* 0x000f620000000800 */
[----:B------:R-:W-:Y:S01]  /*f010*/  FFMA.FTZ R122, R84, UR41, -R19 ;  /* 0x00000029547a7c23 */ /* 0x000fe20008010813 */
[----:B0-----:R-:W-:-:S06]  /*f020*/  FADD.FTZ R46, R35, R46 ;  /* 0x0000002e232e7221 */ /* 0x001fcc0000010000 */
[----:B------:R-:W0:Y:S01]  /*f030*/  MUFU.EX2 R133, R133 ;  /* 0x0000008500857308 */ /* 0x000e220000000800 */
[----:B------:R-:W-:Y:S01]  /*f040*/  FFMA.FTZ R42, R63, UR41, -R52 ;  /* 0x000000293f2a7c23 */ /* 0x000fe20008010834 */
[----:B------:R-:W-:Y:S01]  /*f050*/  F2FP.BF16.F32.PACK_AB R150, R21, R150 ;  /* 0x000000961596723e */ /* 0x000fe200000010ff */
[----:B-1----:R-:W-:-:S05]  /*f060*/  FADD.FTZ R21, R45, R28 ;  /* 0x0000001c2d157221 */ /* 0x002fca0000010000 */
[----:B------:R-:W1:Y:S01]  /*f070*/  MUFU.EX2 R120, R120 ;  /* 0x0000007800787308 */ /* 0x000e620000000800 */
[----:B------:R-:W-:Y:S01]  /*f080*/  FFMA.FTZ R19, R85, UR41, -R19 ;  /* 0x0000002955137c23 */ /* 0x000fe20008010813 */
[----:B--2---:R-:W-:-:S06]  /*f090*/  FADD.FTZ R7, R139, R46 ;  /* 0x0000002e8b077221 */ /* 0x004fcc0000010000 */
[----:B------:R-:W2:Y:S01]  /*f0a0*/  MUFU.EX2 R39, R39 ;  /* 0x0000002700277308 */ /* 0x000ea20000000800 */
[----:B------:R-:W-:Y:S01]  /*f0b0*/  FFMA.FTZ R66, R66, UR41, -R52 ;  /* 0x0000002942427c23 */ /* 0x000fe20008010834 */
[----:B------:R-:W-:Y:S01]  /*f0c0*/  F2FP.BF16.F32.PACK_AB R142, R32, R142 ;  /* 0x0000008e208e723e */ /* 0x000fe200000010ff */
[----:B---3--:R-:W-:-:S05]  /*f0d0*/  FADD.FTZ R21, R126, R21 ;  /* 0x000000157e157221 */ /* 0x008fca0000010000 */
[----:B------:R-:W3:Y:S01]  /*f0e0*/  MUFU.EX2 R49, R49 ;  /* 0x0000003100317308 */ /* 0x000ee20000000800 */
[----:B----4-:R-:W-:Y:S01]  /*f0f0*/  FADD.FTZ R32, R38, R7 ;  /* 0x0000000726207221 */ /* 0x010fe20000010000 */
[----:B------:R-:W-:-:S06]  /*f100*/  FFMA.FTZ R129, R67, UR41, -R52 ;  /* 0x0000002943817c23 */ /* 0x000fcc0008010834 */
[----:B------:R-:W4:Y:S01]  /*f110*/  MUFU.EX2 R135, R135 ;  /* 0x0000008700877308 */ /* 0x000f220000000800 */
[----:B-----5:R-:W-:Y:S01]  /*f120*/  FADD.FTZ R21, R48, R21 ;  /* 0x0000001530157221 */ /* 0x020fe20000010000 */
[----:B0-----:R-:W-:-:S06]  /*f130*/  FADD.FTZ R32, R133, R32 ;  /* 0x0000002085207221 */ /* 0x001fcc0000010000 */
[----:B------:R-:W0:Y:S01]  /*f140*/  MUFU.EX2 R122, R122 ;  /* 0x0000007a007a7308 */ /* 0x000e220000000800 */
[----:B------:R-:W-:-:S07]  /*f150*/  FFMA.FTZ R131, R70, UR41, -R52 ;  /* 0x0000002946837c23 */ /* 0x000fce0008010834 */
[----:B------:R-:W5:Y:S01]  /*f160*/  MUFU.EX2 R42, R42 ;  /* 0x0000002a002a7308 */ /* 0x000f620000000800 */
[----:B------:R-:W-:Y:S01]  /*f170*/  F2FP.BF16.F32.PACK_AB R138, R36, R138 ;  /* 0x0000008a248a723e */ /* 0x000fe200000010ff */
[----:B-1----:R-:W-:-:S06]  /*f180*/  FADD.FTZ R36, R120, R21 ;  /* 0x0000001578247221 */ /* 0x002fcc0000010000 */
[----:B------:R-:W1:Y:S01]  /*f190*/  MUFU.EX2 R19, R19 ;  /* 0x0000001300137308 */ /* 0x000e620000000800 */
[----:B--2---:R-:W-:-:S07]  /*f1a0*/  FADD.FTZ R32, R39, R32 ;  /* 0x0000002027207221 */ /* 0x004fce0000010000 */
[----:B------:R-:W2:Y:S01]  /*f1b0*/  MUFU.EX2 R6, R66 ;  /* 0x0000004200067308 */ /* 0x000ea20000000800 */
[----:B------:R-:W-:Y:S01]  /*f1c0*/  FFMA.FTZ R71, R71, UR41, -R52 ;  /* 0x0000002947477c23 */ /* 0x000fe20008010834 */
[----:B---3--:R-:W-:Y:S01]  /*f1d0*/  FADD.FTZ R21, R49, R36 ;  /* 0x0000002431157221 */ /* 0x008fe20000010000 */
[----:B----4-:R-:W-:-:S05]  /*f1e0*/  FADD.FTZ R7, R135, R32 ;  /* 0x0000002087077221 */ /* 0x010fca0000010000 */
[----:B------:R-:W3:Y:S01]  /*f1f0*/  MUFU.EX2 R129, R129 ;  /* 0x0000008100817308 */ /* 0x000ee20000000800 */
[----:B------:R-:W-:Y:S01]  /*f200*/  FFMA.FTZ R125, R74, UR41, -R52 ;  /* 0x000000294a7d7c23 */ /* 0x000fe20008010834 */
[----:B0-----:R-:W-:Y:S01]  /*f210*/  FADD.FTZ R32, R122, R21 ;  /* 0x000000157a207221 */ /* 0x001fe20000010000 */
[----:B-----5:R-:W-:-:S05]  /*f220*/  FADD.FTZ R21, R42, R7 ;  /* 0x000000072a157221 */ /* 0x020fca0000010000 */
[----:B------:R-:W0:Y:S01]  /*f230*/  MUFU.EX2 R131, R131 ;  /* 0x0000008300837308 */ /* 0x000e220000000800 */
[----:B------:R-:W-:Y:S01]  /*f240*/  FFMA.FTZ R75, R75, UR41, -R52 ;  /* 0x000000294b4b7c23 */ /* 0x000fe20008010834 */
[----:B-1----:R-:W-:Y:S01]  /*f250*/  FADD.FTZ R7, R19, R32 ;  /* 0x0000002013077221 */ /* 0x002fe20000010000 */
[----:B--2---:R-:W-:-:S05]  /*f260*/  FADD.FTZ R32, R6, R21 ;  /* 0x0000001506207221 */ /* 0x004fca0000010000 */
[----:B------:R-:W1:Y:S01]  /*f270*/  MUFU.EX2 R20, R71 ;  /* 0x0000004700147308 */ /* 0x000e620000000800 */
[----:B------:R-:W-:Y:S01]  /*f280*/  FFMA.FTZ R78, R78, UR41, -R52 ;  /* 0x000000294e4e7c23 */ /* 0x000fe20008010834 */
[----:B---3--:R-:W-:-:S06]  /*f290*/  FADD.FTZ R32, R129, R32 ;  /* 0x0000002081207221 */ /* 0x008fcc0000010000 */
[----:B------:R-:W2:Y:S01]  /*f2a0*/  MUFU.EX2 R125, R125 ;  /* 0x0000007d007d7308 */ /* 0x000ea20000000800 */
[----:B------:R-:W-:Y:S01]  /*f2b0*/  FFMA.FTZ R79, R79, UR41, -R52 ;  /* 0x000000294f4f7c23 */ /* 0x000fe20008010834 */
[----:B------:R-:W-:Y:S01]  /*f2c0*/  F2FP.BF16.F32.PACK_AB R122, R19, R122 ;  /* 0x0000007a137a723e */ /* 0x000fe200000010ff */
[----:B0-----:R-:W-:-:S05]  /*f2d0*/  FADD.FTZ R19, R131, R32 ;  /* 0x0000002083137221 */ /* 0x001fca0000010000 */
        /* <DEDUP_REMOVED lines=8> */
[----:B0-----:R-:W-:-:S06]  /*f360*/  FADD.FTZ R19, R28, R19 ;  /* 0x000000131c137221 */ /* 0x001fcc0000010000 */
[----:B------:R-:W0:Y:S01]  /*f370*/  MUFU.EX2 R121, R82 ;  /* 0x0000005200797308 */ /* 0x000e220000000800 */
[----:B------:R-:W-:Y:S01]  /*f380*/  FFMA.FTZ R52, R87, UR41, -R52 ;  /* 0x0000002957347c23 */ /* 0x000fe20008010834 */
[----:B------:R-:W-:Y:S01]  /*f390*/  F2FP.BF16.F32.PACK_AB R149, R26, R149 ;  /* 0x000000951a95723e */ /* 0x000fe200000010ff */
[----:B-1----:R-:W-:-:S05]  /*f3a0*/  FADD.FTZ R26, R78, R19 ;  /* 0x000000134e1a7221 */ /* 0x002fca0000010000 */
[----:B------:R-:W1:Y:S01]  /*f3b0*/  MUFU.EX2 R83, R83 ;  /* 0x0000005300537308 */ /* 0x000e620000000800 */
[----:B--2---:R-:W-:Y:S01]  /*f3c0*/  FADD.FTZ R26, R79, R26 ;  /* 0x0000001a4f1a7221 */ /* 0x004fe20000010000 */
[----:B------:R-:W-:-:S06]  /*f3d0*/  ISETP.GT.AND P2, PT, R4, R56, PT ;  /* 0x000000380400720c */ /* 0x000fcc0003f44270 */
[----:B------:R-:W2:Y:S01]  /*f3e0*/  MUFU.EX2 R123, R86 ;  /* 0x00000056007b7308 */ /* 0x000ea20000000800 */
[----:B0-----:R-:W-:-:S07]  /*f3f0*/  FADD.FTZ R26, R121, R26 ;  /* 0x0000001a791a7221 */ /* 0x001fce0000010000 */
[----:B------:R-:W0:Y:S01]  /*f400*/  MUFU.EX2 R52, R52 ;  /* 0x0000003400347308 */ /* 0x000e220000000800 */
[----:B-1----:R-:W-:Y:S01]  /*f410*/  FADD.FTZ R26, R83, R26 ;  /* 0x0000001a531a7221 */ /* 0x002fe20000010000 */
[-C--:B------:R-:W-:Y:S01]  /*f420*/  FMUL.FTZ R88, R88, R3.reuse ;  /* 0x0000000358587220 */ /* 0x080fe20000410000 */
[-C--:B------:R-:W-:Y:S01]  /*f430*/  FMUL.FTZ R89, R89, R3.reuse ;  /* 0x0000000359597220 */ /* 0x080fe20000410000 */
[-C--:B------:R-:W-:Y:S01]  /*f440*/  FMUL.FTZ R92, R92, R3.reuse ;  /* 0x000000035c5c7220 */ /* 0x080fe20000410000 */
[-C--:B------:R-:W-:Y:S01]  /*f450*/  FMUL.FTZ R93, R93, R3.reuse ;  /* 0x000000035d5d7220 */ /* 0x080fe20000410000 */
[-C--:B------:R-:W-:Y:S01]  /*f460*/  FMUL.FTZ R96, R96, R3.reuse ;  /* 0x0000000360607220 */ /* 0x080fe20000410000 */
[----:B--2---:R-:W-:Y:S01]  /*f470*/  FADD.FTZ R26, R123, R26 ;  /* 0x0000001a7b1a7221 */ /* 0x004fe20000010000 */
        /* <DEDUP_REMOVED lines=12> */
[----:B------:R-:W-:Y:S01]  /*f540*/  FMUL.FTZ R90, R90, R0 ;  /* 0x000000005a5a7220 */ /* 0x000fe20000410000 */
[----:B------:R-:W-:Y:S01]  /*f550*/  F2FP.BF16.F32.PACK_AB R129, R129, R6 ;  /* 0x000000068181723e */ /* 0x000fe200000010ff */
        /* <DEDUP_REMOVED lines=16> */
[----:B0-----:R-:W-:Y:S01]  /*f660*/  FADD.FTZ R6, R52, R26 ;  /* 0x0000001a34067221 */ /* 0x001fe20000010000 */
[----:B------:R-:W-:Y:S01]  /*f670*/  F2FP.BF16.F32.PACK_AB R140, R29, R140 ;  /* 0x0000008c1d8c723e */ /* 0x000fe200000010ff */
[----:B------:R-:W-:Y:S01]  /*f680*/  VIADD R4, R4, 0xffffffff ;  /* 0xffffffff04047836 */ /* 0x000fe20000000000 */
[----:B------:R-:W-:Y:S01]  /*f690*/  F2FP.BF16.F32.PACK_AB R136, R33, R136 ;  /* 0x000000882188723e */ /* 0x000fe200000010ff */
[----:B------:R-:W-:Y:S01]  /*f6a0*/  IMAD.MOV.U32 R19, RZ, RZ, R154 ;  /* 0x000000ffff137224 */ /* 0x000fe200078e009a */
[----:B------:R-:W-:Y:S01]  /*f6b0*/  F2FP.BF16.F32.PACK_AB R132, R37, R132 ;  /* 0x000000842584723e */ /* 0x000fe200000010ff */
[----:B------:R-:W-:Y:S01]  /*f6c0*/  IMAD.MOV.U32 R16, RZ, RZ, R153 ;  /* 0x000000ffff107224 */ /* 0x000fe200078e0099 */
[----:B------:R-:W-:Y:S01]  /*f6d0*/  F2FP.BF16.F32.PACK_AB R134, R40, R134 ;  /* 0x000000862886723e */ /* 0x000fe200000010ff */
[----:B------:R-:W-:Y:S01]  /*f6e0*/  IMAD.MOV.U32 R3, RZ, RZ, R13 ;  /* 0x000000ffff037224 */ /* 0x000fe200078e000d */
[----:B------:R-:W-:Y:S01]  /*f6f0*/  F2FP.BF16.F32.PACK_AB R128, R41, R128 ;  /* 0x000000802980723e */ /* 0x000fe200000010ff */
[----:B------:R-:W-:Y:S01]  /*f700*/  IMAD.MOV.U32 R0, RZ, RZ, R24 ;  /* 0x000000ffff007224 */ /* 0x000fe200078e0018 */
        /* <DEDUP_REMOVED lines=16> */
[----:B------:R-:W-:Y:S01]  /*f810*/  F2FP.BF16.F32.PACK_AB R123, R52, R123 ;  /* 0x0000007b347b723e */ /* 0x000fe200000010ff */
[----:B------:R-:W-:Y:S06]  /*f820*/  @P2 BRA `(.L_x_1253) ;  /* 0xffffffd000342947 */ /* 0x000fec000383ffff */
[----:B------:R-:W-:Y:S02]  /*f830*/  IMAD.MOV.U32 R0, RZ, RZ, R24 ;  /* 0x000000ffff007224 */ /* 0x000fe400078e0018 */
[----:B------:R-:W-:Y:S02]  /*f840*/  IMAD.MOV.U32 R3, RZ, RZ, R13 ;  /* 0x000000ffff037224 */ /* 0x000fe400078e000d */
[----:B------:R-:W-:Y:S02]  /*f850*/  IMAD.MOV.U32 R16, RZ, RZ, R153 ;  /* 0x000000ffff107224 */ /* 0x000fe400078e0099 */
[----:B------:R-:W-:-:S07]  /*f860*/  IMAD.MOV.U32 R19, RZ, RZ, R154 ;  /* 0x000000ffff137224 */ /* 0x000fce00078e009a */
.L_x_1235:
[----:B------:R-:W2:Y:S01]  /*f870*/  LDL R21, [R1+0x20] ;  /* 0x0000200001157983 */ /* 0x000ea20000100800 */
[----:B------:R-:W0:Y:S03]  /*f880*/  LDC R24, c[0x0][0x9e4] ;  /* 0x00027900ff187b82 */ /* 0x000e260000000800 */
[----:B------:R-:W2:Y:S04]  /*f890*/  LDL R13, [R1+0x1c] ;  /* 0x00001c00010d7983 */ /* 0x000ea80000100800 */
[----:B------:R-:W3:Y:S01]  /*f8a0*/  LDL.LU R20, [R1+0x4] ;  /* 0x0000040001147983 */ /* 0x000ee20000300800 */
[----:B0-----:R-:W-:Y:S02]  /*f8b0*/  ISETP.GE.AND P5, PT, R24, 0x1, PT ;  /* 0x000000011800780c */ /* 0x001fe40003fa6270 */
[----:B--2---:R-:W-:-:S05]  /*f8c0*/  IADD3 R13, R13, 0xc0, -R21 ;  /* 0x000000c00d0d7810 */ /* 0x004fca0007ffe815 */
[----:B---3--:R-:W-:-:S04]  /*f8d0*/  IMAD R13, R20, 0xc0, R13 ;  /* 0x000000c0140d7824 */ /* 0x008fc800078e020d */
[----:B------:R-:W-:Y:S02]  /*f8e0*/  IMAD.IADD R12, R13, 0x1, -R12 ;  /* 0x000000010d0c7824 */ /* 0x000fe400078e0a0c */
[----:B------:R-:W-:Y:S05]  /*f8f0*/  @!P5 BRA `(.L_x_1254) ;  /* 0x000000000044d947 */ /* 0x000fea0003800000 */
        /* <DEDUP_REMOVED lines=10> */
.L_x_1256:
[----:B------:R-:W-:-:S13]  /*f9a0*/  ISETP.NE.AND P2, PT, R24, 0x1, PT ;  /* 0x000000011800780c */ /* 0x000fda0003f45270 */
[----:B------:R-:W0:Y:S02]  /*f9b0*/  @P2 LDC.64 R20, c[0x0][0x9e8] ;  /* 0x00027a00ff142b82 */ /* 0x000e240000000a00 */
[----:B0-----:R-:W-:-:S05]  /*f9c0*/  @P2 IMAD.HI.U32 R20, R13, R20, RZ ;  /* 0x000000140d142227 */ /* 0x001fca00078e00ff */
[----:B------:R-:W-:-:S07]  /*f9d0*/  @P2 SHF.R.U32.HI R13, RZ, R21, R20 ;  /* 0x00000015ff0d2219 */ /* 0x000fce0000011614 */
.L_x_1257:
[----:B------:R-:W-:Y:S05]  /*f9e0*/  BSYNC B0 ;  /* 0x0000000000007941 */ /* 0x000fea0003800000 */
.L_x_1255:
[----:B------:R-:W-:-:S05]  /*f9f0*/  IMAD R13, R13, R24, RZ ;  /* 0x000000180d0d7224 */ /* 0x000fca00078e02ff */
[----:B------:R-:W-:-:S07]  /*fa00*/  VIMNMX R12, R12, R13, !PT ;  /* 0x0000000d0c0c7248 */ /* 0x000fce0007fe0100 */
.L_x_1254:
[----:B------:R-:W2:Y:S01]  /*fa10*/  LDL R20, [R1+0x24] ;  /* 0x0000240001147983 */ /* 0x000ea20000100800 */
[----:B------:R-:W-:-:S05]  /*fa20*/  VIADD R12, R12, 0x7f ;  /* 0x0000007f0c0c7836 */ /* 0x000fca0000000000 */
[----:B------:R-:W-:-:S04]  /*fa30*/  SHF.R.S32.HI R13, RZ, 0x1f, R12 ;  /* 0x0000001fff0d7819 */ /* 0x000fc8000001140c */
[----:B------:R-:W-:-:S04]  /*fa40*/  LEA.HI R13, R13, R12, RZ, 0x7 ;  /* 0x0000000c0d0d7211 */ /* 0x000fc800078f38ff */
[----:B------:R-:W-:-:S04]  /*fa50*/  SHF.R.S32.HI R13, RZ, 0x7, R13 ;  /* 0x00000007ff0d7819 */ /* 0x000fc8000001140d */
[----:B--2---:R-:W-:-:S04]  /*fa60*/  VIMNMX R153, R20, R13, !PT ;  /* 0x0000000d14997248 */ /* 0x004fc80007fe0100 */
[----:B------:R-:W-:-:S13]  /*fa70*/  ISETP.GE.AND P2, PT, R4, R153, PT ;  /* 0x000000990400720c */ /* 0x000fda0003f46270 */
[----:B------:R-:W-:Y:S05]  /*fa80*/  @!P2 BRA `(.L_x_1258) ;  /* 0x0000001c00bca947 */ /* 0x000fea0003800000 */
[----:B------:R-:W-:Y:S02]  /*fa90*/  IMAD.MOV.U32 R21, RZ, RZ, R0 ;  /* 0x000000ffff157224 */ /* 0x000fe400078e0000 */
[----:B------:R-:W-:Y:S02]  /*faa0*/  IMAD.MOV.U32 R20, RZ, RZ, R3 ;  /* 0x000000ffff147224 */ /* 0x000fe400078e0003 */
[----:B------:R-:W-:Y:S02]  /*fab0*/  IMAD.MOV.U32 R12, RZ, RZ, R19 ;  /* 0x000000ffff0c7224 */ /* 0x000fe400078e0013 */
[----:B------:R-:W-:-:S07]  /*fac0*/  IMAD.MOV.U32 R23, RZ, RZ, R16 ;  /* 0x000000ffff177224 */ /* 0x000fce00078e0010 */
.L_x_1268:
        /* <DEDUP_REMOVED lines=11> */
.L_x_1260:
[----:B------:R-:W-:Y:S01]  /*fb80*/  IMAD R0, R16, 0x8, R2 ;  /* 0x0000000810007824 */ /* 0x000fe200078e0202 */
[----:B------:R-:W-:-:S04]  /*fb90*/  SHF.L.U32 R3, R19, 0x1f, RZ ;  /* 0x0000001f13037819 */ /* 0x000fc800000006ff */
[----:B------:R0:W1:Y:S01]  /*fba0*/  SYNCS.PHASECHK.TRANS64.TRYWAIT P3, [R0+URZ+0x16830], R3 ;  /* 0x01683003000075a7 */ /* 0x000062000806017f */
[----:B------:R-:W-:Y:S05]  /*fbb0*/  @!P0 BRA `(.L_x_1261) ;  /* 0x0000000000048947 */ /* 0x000fea0003800000 */
[----:B------:R-:W-:Y:S01]  /*fbc0*/  BPT.TRAP 0x1 ;  /* 0x000000040000795c */ /* 0x000fe20000300000 */
.L_x_1261:
[----:B------:R-:W-:Y:S04]  /*fbd0*/  BSSY B0, `(.L_x_1259) ;  /* 0x0000004000007945 */ /* 0x000fe80003800000 */
[----:B-1----:R-:W-:Y:S05]  /*fbe0*/  @P3 BRA `(.L_x_1262) ;  /* 0x0000000000083947 */ /* 0x002fea0003800000 */
[----:B------:R-:W1:Y:S02]  /*fbf0*/  SYNCS.PHASECHK.TRANS64.TRYWAIT P3, [R0+URZ+0x16830], R3 ;  /* 0x01683003000075a7 */ /* 0x000e64000806017f */
[----:B-1----:R-:W-:Y:S05]  /*fc00*/  @!P3 BRA `(.L_x_1263) ;  /* 0x000000d000d8b947 */ /* 0x002fea0003800000 */
.L_x_1262:
[----:B------:R-:W-:Y:S05]  /*fc10*/  BSYNC B0 ;  /* 0x0000000000007941 */ /* 0x000fea0003800000 */
.L_x_1259:
[----:B01----:R-:W2:Y:S01]  /*fc20*/  LDL R3, [R1+0x14] ;  /* 0x0000140001037983 */ /* 0x003ea20000100800 */
[----:B------:R-:W0:Y:S01]  /*fc30*/  S2R R0, SR_TID.X ;  /* 0x0000000000007919 */ /* 0x000e220000002100 */
[----:B------:R-:W-:Y:S05]  /*fc40*/  WARPSYNC.ALL ;  /* 0x0000000000007948 */ /* 0x000fea0003800000 */
[----:B------:R-:W-:Y:S01]  /*fc50*/  IMAD.MOV.U32 R25, RZ, RZ, 0x40000040 ;  /* 0x40000040ff197424 */ /* 0x000fe200078e00ff */
[----:B0-----:R-:W-:-:S05]  /*fc60*/  SHF.R.U32.HI R0, RZ, 0x7, R0 ;  /* 0x00000007ff007819 */ /* 0x001fca0000011600 */
[----:B------:R-:W-:Y:S01]  /*fc70*/  VIADD R0, R0, 0x8 ;  /* 0x0000000800007836 */ /* 0x000fe20000000000 */
[----:B------:R-:W-:Y:S01]  /*fc80*/  R2UR UR8, R8 ;  /* 0x00000000080872ca */ /* 0x000fe200000e0000 */
[----:B------:R-:W-:Y:S01]  /*fc90*/  IMAD.MOV.U32 R27, RZ, RZ, 0x40000040 ;  /* 0x40000040ff1b7424 */ /* 0x000fe200078e00ff */
[----:B------:R-:W-:Y:S01]  /*fca0*/  R2UR UR9, R9 ;  /* 0x00000000090972ca */ /* 0x000fe200000e0000 */
[----:B------:R-:W-:Y:S01]  /*fcb0*/  IMAD.MOV.U32 R29, RZ, RZ, 0x40000040 ;  /* 0x40000040ff1d7424 */ /* 0x000fe200078e00ff */
[----:B------:R-:W-:Y:S02]  /*fcc0*/  R2UR UR11, R25 ;  /* 0x00000000190b72ca */ /* 0x000fe400000e0000 */
[----:B------:R-:W-:Y:S02]  /*fcd0*/  R2UR UR15, R27 ;  /* 0x000000001b0f72ca */ /* 0x000fe400000e0000 */
[----:B------:R-:W-:Y:S02]  /*fce0*/  R2UR UR19, R29 ;  /* 0x000000001d1372ca */ /* 0x000fe400000e0000 */
[----:B------:R-:W-:-:S02]  /*fcf0*/  R2UR UR23, R25 ;  /* 0x00000000191772ca */ /* 0x000fc400000e0000 */
[----:B------:R-:W-:Y:S02]  /*fd00*/  R2UR UR12, R156 ;  /* 0x000000009c0c72ca */ /* 0x000fe400000e0000 */
[----:B------:R-:W-:Y:S01]  /*fd10*/  R2UR UR13, R157 ;  /* 0x000000009d0d72ca */ /* 0x000fe200000e0000 */
[----:B------:R0:W-:Y:S01]  /*fd20*/  BAR.SYNC.DEFER_BLOCKING R0, 0x100 ;  /* 0x000400000000751d */ /* 0x0001e20000010000 */
[----:B------:R-:W-:Y:S02]  /*fd30*/  R2UR UR16, R14 ;  /* 0x000000000e1072ca */ /* 0x000fe400000e0000 */
[----:B------:R-:W-:Y:S01]  /*fd40*/  R2UR UR17, R15 ;  /* 0x000000000f1172ca */ /* 0x000fe200000e0000 */
[----:B--2---:R-:W-:-:S04]  /*fd50*/  IMAD R24, R16, 0x400, R3 ;  /* 0x0000040010187824 */ /* 0x004fc800078e0203 */
[C---:B------:R-:W-:Y:S01]  /*fd60*/  VIADD R26, R24.reuse, 0x2 ;  /* 0x00000002181a7836 */ /* 0x040fe20000000000 */
[C---:B------:R-:W-:Y:S01]  /*fd70*/  R2UR UR10, R24.reuse ;  /* 0x00000000180a72ca */ /* 0x040fe200000e0000 */
[C---:B------:R-:W-:Y:S02]  /*fd80*/  VIADD R28, R24.reuse, 0x4 ;  /* 0x00000004181c7836 */ /* 0x040fe40000000000 */
[----:B------:R-:W-:Y:S01]  /*fd90*/  VIADD R24, R24, 0x6 ;  /* 0x0000000618187836 */ /* 0x000fe20000000000 */
[----:B------:R-:W-:Y:S02]  /*fda0*/  R2UR UR14, R26 ;  /* 0x000000001a0e72ca */ /* 0x000fe400000e0000 */
[----:B------:R-:W-:Y:S02]  /*fdb0*/  R2UR UR18, R28 ;  /* 0x000000001c1272ca */ /* 0x000fe400000e0000 */
[----:B------:R-:W-:Y:S02]  /*fdc0*/  R2UR UR22, R24 ;  /* 0x00000000181672ca */ /* 0x000fe400000e0000 */
[----:B------:R-:W-:-:S06]  /*fdd0*/  WARPGROUP.ARRIVE ;  /* 0x00000000000079c5 */ /* 0x000fcc0000000000 */
[----:B------:R-:W-:Y:S03]  /*fde0*/  HGMMA.64x128x16.F32.BF16 R24, gdesc[UR8], RZ, !UPT, gsb0 ;  /* 0x01e00000081879f0 */ /* 0x000fe6000c0018ff */
[----:B------:R-:W-:Y:S02]  /*fdf0*/  WARPGROUP.DEPBAR.LE gsb0, 0x0 ;  /* 0x00008000000079c5 */ /* 0x000fe40000010000 */
[----:B------:R-:W-:-:S07]  /*fe00*/  WARPGROUP.ARRIVE ;  /* 0x00000000000079c5 */ /* 0x000fce0000000000 */
        /* <DEDUP_REMOVED lines=13> */
.L_x_1265:
[----:B------:R-:W-:Y:S01]  /*fee0*/  SHF.L.U32 R0, R12, 0x1f, RZ ;  /* 0x0000001f0c007819 */ /* 0x000fe200000006ff */
[----:B------:R-:W-:-:S04]  /*fef0*/  IMAD R3, R23, 0x8, R2 ;  /* 0x0000000817037824 */ /* 0x000fc800078e0202 */
[----:B------:R0:W1:Y:S01]  /*ff00*/  SYNCS.PHASECHK.TRANS64.TRYWAIT P2, [R3+URZ+0x16850], R0 ;  /* 0x01685000030075a7 */ /* 0x000062000804017f */
[----:B------:R-:W-:Y:S05]  /*ff10*/  @!P0 BRA `(.L_x_1266) ;  /* 0x0000000000048947 */ /* 0x000fea0003800000 */
[----:B------:R-:W-:Y:S01]  /*ff20*/  BPT.TRAP 0x1 ;  /* 0x000000040000795c */ /* 0x000fe20000300000 */
.L_x_1266:
[----:B-1----:R-:W-:Y:S05]  /*ff30*/  @P2 BRA `(.L_x_1264) ;  /* 0x0000000000082947 */ /* 0x002fea0003800000 */
[----:B------:R-:W1:Y:S02]  /*ff40*/  SYNCS.PHASECHK.TRANS64.TRYWAIT P2, [R3+URZ+0x16850], R0 ;  /* 0x01685000030075a7 */ /* 0x000e64000804017f */
[----:B-1----:R-:W-:Y:S05]  /*ff50*/  @!P2 BRA `(.L_x_1267) ;  /* 0x000000d00018a947 */ /* 0x002fea0003800000 */
.L_x_1264:
[----:B------:R-:W2:Y:S01]  /*ff60*/  S2R R154, SR_TID.X ;  /* 0x00000000009a7919 */ /* 0x000ea20000002100 */
[----:B------:R-:W-:Y:S01]  /*ff70*/  VIADD R12, R2, 0x400 ;  /* 0x00000400020c7836 */ /* 0x000fe20000000000 */
[----:B------:R-:W-:Y:S05]  /*ff80*/  WARPSYNC.ALL ;  /* 0x0000000000007948 */ /* 0x000fea0003800000 */
[----:B------:R-:W-:-:S04]  /*ff90*/  SHF.R.U32.HI R12, RZ, 0x4, R12 ;  /* 0x00000004ff0c7819 */ /* 0x000fc8000001160c */
[----:B------:R-:W-:Y:S02]  /*ffa0*/  LOP3.LUT R12, R12, 0x3fff, RZ, 0xc0, !PT ;  /* 0x00003fff0c0c7812 */ /* 0x000fe400078ec0ff */
[----:B--2---:R-:W-:Y:S02]  /*ffb0*/  SHF.R.U32.HI R152, RZ, 0x7, R154 ;  /* 0x00000007ff987819 */ /* 0x004fe4000001169a */
[----:B------:R-:W-:-:S03]  /*ffc0*/  ISETP.GE.U32.AND P2, PT, R154, 0x180, PT ;  /* 0x000001809a00780c */ /* 0x000fc60003f46070 */
[----:B------:R-:W-:-:S05]  /*ffd0*/  VIADD R152, R152, 0x9 ;  /* 0x0000000998987836 */ /* 0x000fca0000000000 */
[----:B------:R-:W-:Y:S01]  /*ffe0*/  SEL R152, R152, 0x9, !P2 ;  /* 0x0000000998987807 */ /* 0x000fe20005000000 */
[C---:B------:R-:W-:Y:S01]  /*fff0*/  IMAD R12, R23.reuse, 0x400, R12 ;  /* 0x00000400170c7824 */ /* 0x040fe200078e020c */
[----:B------:R-:W-:Y:S01]  /*10000*/  WARPGROUP.ARRIVE ;  /* 0x00000000000079c5 */ /* 0x000fe20000000000 */
[----:B------:R-:W-:Y:S01]  /*10010*/  IMAD.MOV.U32 R13, RZ, RZ, 0x40000040 ;  /* 0x40000040ff0d7424 */ /* 0x000fe200078e00ff */
[----:B01----:R-:W-:Y:S01]  /*10020*/  FMNMX.FTZ R0, R24, R20, !PT ;  /* 0x0000001418007209 */ /* 0x003fe20007810000 */
[----:B------:R-:W-:Y:S01]  /*10030*/  UMOV UR41, UR6 ;  /* 0x0000000600297c82 */ /* 0x000fe20008000000 */
[----:B------:R-:W-:Y:S01]  /*10040*/  R2UR UR10, R12 ;  /* 0x000000000c0a72ca */ /* 0x000fe200000e0000 */
[----:B------:R-:W-:Y:S01]  /*10050*/  @!P1 IMAD R23, R23, 0x8, R2 ;  /* 0x0000000817179824 */ /* 0x000fe200078e0202 */
[----:B------:R-:W-:Y:S02]  /*10060*/  R2UR UR11, R13 ;  /* 0x000000000d0b72ca */ /* 0x000fe400000e0000 */
[----:B------:R-:W-:Y:S01]  /*10070*/  FMNMX.FTZ R0, R25, R0, !PT ;  /* 0x0000000019007209 */ /* 0x000fe20007810000 */
[----:B------:R-:W-:Y:S01]  /*10080*/  @!P1 VIADD R23, R23, 0x16860 ;  /* 0x0001686017179836 */ /* 0x000fe20000000000 */
[C---:B------:R-:W-:Y:S01]  /*10090*/  ISETP.GT.AND P2, PT, R4.reuse, R153, PT ;  /* 0x000000990400720c */ /* 0x040fe20003f44270 */
[----:B------:R-:W-:Y:S01]  /*100a0*/  VIADD R4, R4, 0xffffffff ;  /* 0xffffffff04047836 */ /* 0x000fe20000000000 */
[----:B------:R-:W-:-:S02]  /*100b0*/  FMNMX.FTZ R0, R28, R0, !PT ;  /* 0x000000001c007209 */ /* 0x000fc40007810000 */
[----:B------:R-:W-:Y:S02]  /*100c0*/  @!P1 PRMT R23, RZ, 0x654, R23 ;  /* 0x00000654ff179816 */ /* 0x000fe40000000017 */
[----:B------:R-:W-:-:S03]  /*100d0*/  FMNMX.FTZ R0, R29, R0, !PT ;  /* 0x000000001d007209 */ /* 0x000fc60007810000 */
[----:B------:R-:W-:Y:S01]  /*100e0*/  HGMMA.64x64x16.F32.BF16 R88, R148, gdesc[UR8].tnspB, R88, gsb0 ;  /* 0x40e0000894587df0 */ /* 0x000fe20008001858 */
        /* <DEDUP_REMOVED lines=21> */
[----:B------:R-:W-:Y:S01]  /*10240*/  VIADD R148, R12, 0x80 ;  /* 0x000000800c947836 */ /* 0x000fe20000000000 */
[----:B------:R-:W-:Y:S01]  /*10250*/  WARPGROUP.ARRIVE ;  /* 0x00000000000079c5 */ /* 0x000fe20000000000 */
[----:B------:R-:W-:Y:S01]  /*10260*/  IMAD.MOV.U32 R149, RZ, RZ, 0x40000040 ;  /* 0x40000040ff957424 */ /* 0x000fe200078e00ff */
[----:B------:R-:W-:Y:S02]  /*10270*/  FMNMX.FTZ R0, R72, R0, !PT ;  /* 0x0000000048007209 */ /* 0x000fe40007810000 */
[----:B------:R-:W-:Y:S02]  /*10280*/  R2UR UR10, R148 ;  /* 0x00000000940a72ca */ /* 0x000fe400000e0000 */
[----:B------:R-:W-:-:S02]  /*10290*/  R2UR UR11, R149 ;  /* 0x00000000950b72ca */ /* 0x000fc400000e0000 */
[----:B------:R-:W-:-:S04]  /*102a0*/  FMNMX.FTZ R0, R73, R0, !PT ;  /* 0x0000000049007209 */ /* 0x000fc80007810000 */
[----:B------:R-:W-:-:S04]  /*102b0*/  FMNMX.FTZ R0, R76, R0, !PT ;  /* 0x000000004c007209 */ /* 0x000fc80007810000 */
[----:B------:R-:W-:-:S03]  /*102c0*/  FMNMX.FTZ R0, R77, R0, !PT ;  /* 0x000000004d007209 */ /* 0x000fc60007810000 */
[----:B------:R-:W-:Y:S01]  /*102d0*/  HGMMA.64x64x16.F32.BF16 R88, R144, gdesc[UR8].tnspB, R88, gsb0 ;  /* 0x40e0000890587df0 */ /* 0x000fe20008001858 */
[----:B------:R-:W-:-:S04]  /*102e0*/  FMNMX.FTZ R0, R80, R0, !PT ;  /* 0x0000000050007209 */ /* 0x000fc80007810000 */
[----:B------:R-:W-:-:S04]  /*102f0*/  FMNMX.FTZ R0, R81, R0, !PT ;  /* 0x0000000051007209 */ /* 0x000fc80007810000 */
[----:B------:R-:W-:-:S04]  /*10300*/  FMNMX.FTZ R0, R84, R0, !PT ;  /* 0x0000000054007209 */ /* 0x000fc80007810000 */
[----:B------:R-:W-:-:S05]  /*10310*/  FMNMX.FTZ R3, R85, R0, !PT ;  /* 0x0000000055037209 */ /* 0x000fca0007810000 */
[----:B------:R-:W0:Y:S02]  /*10320*/  SHFL.BFLY PT, R0, R3, 0x2, 0x1f ;  /* 0x0c401f0003007f89 */ /* 0x000e2400000e0000 */
[----:B0-----:R-:W-:-:S05]  /*10330*/  FMNMX.FTZ R3, R3, R0, !PT ;  /* 0x0000000003037209 */ /* 0x001fca0007810000 */
[----:B------:R-:W0:Y:S02]  /*10340*/  SHFL.BFLY PT, R0, R3, 0x1, 0x1f ;  /* 0x0c201f0003007f89 */ /* 0x000e2400000e0000 */
[----:B0-----:R-:W-:Y:S02]  /*10350*/  FMNMX.FTZ R3, R3, R0, !PT ;  /* 0x0000000003037209 */ /* 0x001fe40007810000 */
[----:B------:R-:W-:-:S03]  /*10360*/  FMNMX.FTZ R0, R26, R21, !PT ;  /* 0x000000151a007209 */ /* 0x000fc60007810000 */
[----:B------:R-:W-:Y:S01]  /*10370*/  FADD.FTZ R13, -R3, R20 ;  /* 0x00000014030d7221 */ /* 0x000fe20000010100 */
[----:B------:R-:W-:Y:S01]  /*10380*/  FMNMX.FTZ R0, R27, R0, !PT ;  /* 0x000000001b007209 */ /* 0x000fe20007810000 */
[----:B------:R-:W-:Y:S02]  /*10390*/  WARPGROUP.DEPBAR.LE gsb0, 0x0 ;  /* 0x00008000000079c5 */ /* 0x000fe40000010000 */
[----:B------:R-:W-:Y:S01]  /*103a0*/  VIADD R144, R12, 0x100 ;  /* 0x000001000c907836 */ /* 0x000fe20000000000 */
[----:B------:R-:W-:Y:S01]  /*103b0*/  WARPGROUP.ARRIVE ;  /* 0x00000000000079c5 */ /* 0x000fe20000000000 */
[----:B------:R-:W-:Y:S01]  /*103c0*/  IMAD.MOV.U32 R145, RZ, RZ, 0x40000040 ;  /* 0x40000040ff917424 */ /* 0x000fe200078e00ff */
[----:B------:R-:W-:Y:S01]  /*103d0*/  FMNMX.FTZ R0, R30, R0, !PT ;  /* 0x000000001e007209 */ /* 0x000fe20007810000 */
[----:B------:R-:W-:Y:S01]  /*103e0*/  FMUL.FTZ R20, R3, UR41 ;  /* 0x0000002903147c20 */ /* 0x000fe20008410000 */
[----:B------:R-:W-:Y:S01]  /*103f0*/  R2UR UR10, R144 ;  /* 0x00000000900a72ca */ /* 0x000fe200000e0000 */
[----:B------:R-:W-:Y:S01]  /*10400*/  FMUL.FTZ R13, R13, UR41 ;  /* 0x000000290d0d7c20 */ /* 0x000fe20008410000 */
[----:B------:R-:W-:Y:S01]  /*10410*/  R2UR UR11, R145 ;  /* 0x00000000910b72ca */ /* 0x000fe200000e0000 */
[--C-:B------:R-:W-:Y:S01]  /*10420*/  FFMA.FTZ R145, R24, UR41, -R20.reuse ;  /* 0x0000002918917c23 */ /* 0x100fe20008010814 */
[----:B------:R-:W-:Y:S01]  /*10430*/  FMNMX.FTZ R0, R31, R0, !PT ;  /* 0x000000001f007209 */ /* 0x000fe20007810000 */
[----:B------:R-:W-:Y:S01]  /*10440*/  FFMA.FTZ R148, R25, UR41, -R20 ;  /* 0x0000002919947c23 */ /* 0x000fe20008010814 */
[----:B------:R-:W-:-:S02]  /*10450*/  VIADD R24, R12, 0x200 ;  /* 0x000002000c187836 */ /* 0x000fc40000000000 */
[--C-:B------:R-:W-:Y:S01]  /*10460*/  FFMA.FTZ R150, R28, UR41, -R20.reuse ;  /* 0x000000291c967c23 */ /* 0x100fe20008010814 */
[----:B------:R-:W-:Y:S01]  /*10470*/  FMNMX.FTZ R0, R34, R0, !PT ;  /* 0x0000000022007209 */ /* 0x000fe20007810000 */
[----:B------:R-:W-:Y:S02]  /*10480*/  IMAD.MOV.U32 R25, RZ, RZ, 0x40000040 ;  /* 0x40000040ff197424 */ /* 0x000fe400078e00ff */
[--C-:B------:R-:W-:Y:S01]  /*10490*/  FFMA.FTZ R28, R45, UR41, -R20.reuse ;  /* 0x000000292d1c7c23 */ /* 0x100fe20008010814 */
[--C-:B------:R-:W-:Y:S01]  /*104a0*/  FFMA.FTZ R144, R33, UR41, -R20.reuse ;  /* 0x0000002921907c23 */ /* 0x100fe20008010814 */
[----:B------:R-:W-:Y:S01]  /*104b0*/  FMNMX.FTZ R0, R35, R0, !PT ;  /* 0x0000000023007209 */ /* 0x000fe20007810000 */
[--C-:B------:R-:W-:Y:S01]  /*104c0*/  FFMA.FTZ R146, R37, UR41, -R20.reuse ;  /* 0x0000002925927c23 */ /* 0x100fe20008010814 */
[--C-:B------:R-:W-:Y:S01]  /*104d0*/  FFMA.FTZ R37, R61, UR41, -R20.reuse ;  /* 0x000000293d257c23 */ /* 0x100fe20008010814 */
[----:B------:R-:W-:Y:S01]  /*104e0*/  HGMMA.64x64x16.F32.BF16 R88, R140, gdesc[UR8].tnspB, R88, gsb0 ;  /* 0x40e000088c587df0 */ /* 0x000fe20008001858 */
[----:B------:R-:W-:Y:S01]  /*104f0*/  FMNMX.FTZ R0, R38, R0, !PT ;  /* 0x0000000026007209 */ /* 0x000fe20007810000 */
[--C-:B------:R-:W-:Y:S01]  /*10500*/  FFMA.FTZ R33, R64, UR41, -R20.reuse ;  /* 0x0000002940217c23 */ /* 0x100fe20008010814 */
[----:B------:R-:W-:Y:S01]  /*10510*/  FFMA.FTZ R84, R84, UR41, -R20 ;  /* 0x0000002954547c23 */ /* 0x000fe20008010814 */
[----:B------:R-:W-:Y:S01]  /*10520*/  MUFU.EX2 R13, R13 ;  /* 0x0000000d000d7308 */ /* 0x000fe20000000800 */
[----:B------:R-:W-:-:S04]  /*10530*/  FMNMX.FTZ R0, R39, R0, !PT ;  /* 0x0000000027007209 */ /* 0x000fc80007810000 */
[----:B------:R-:W-:-:S03]  /*10540*/  FMNMX.FTZ R0, R42, R0, !PT ;  /* 0x000000002a007209 */ /* 0x000fc60007810000 */
[----:B------:R-:W0:Y:S01]  /*10550*/  MUFU.EX2 R145, R145 ;  /* 0x0000009100917308 */ /* 0x000e220000000800 */
[----:B------:R-:W-:-:S04]  /*10560*/  FMNMX.FTZ R0, R43, R0, !PT ;  /* 0x000000002b007209 */ /* 0x000fc80007810000 */
[----:B------:R-:W-:-:S03]  /*10570*/  FMNMX.FTZ R0, R46, R0, !PT ;  /* 0x000000002e007209 */ /* 0x000fc60007810000 */
[----:B------:R-:W1:Y:S01]  /*10580*/  MUFU.EX2 R148, R148 ;  /* 0x0000009400947308 */ /* 0x000e620000000800 */
[----:B------:R-:W-:-:S04]  /*10590*/  FMNMX.FTZ R0, R47, R0, !PT ;  /* 0x000000002f007209 */ /* 0x000fc80007810000 */
[----:B------:R-:W-:-:S03]  /*105a0*/  FMNMX.FTZ R0, R50, R0, !PT ;  /* 0x0000000032007209 */ /* 0x000fc60007810000 */
[----:B------:R-:W2:Y:S01]  /*105b0*/  MUFU.EX2 R150, R150 ;  /* 0x0000009600967308 */ /* 0x000ea20000000800 */
[----:B------:R-:W-:Y:S01]  /*105c0*/  FMNMX.FTZ R0, R51, R0, !PT ;  /* 0x0000000033007209 */ /* 0x000fe20007810000 */
[----:B0-----:R-:W-:-:S03]  /*105d0*/  FFMA.FTZ R7, R13, R7, R145 ;  /* 0x000000070d077223 */ /* 0x001fc60000010091 */
[----:B------:R-:W-:-:S03]  /*105e0*/  FMNMX.FTZ R0, R54, R0, !PT ;  /* 0x0000000036007209 */ /* 0x000fc60007810000 */
[----:B------:R-:W-:Y:S01]  /*105f0*/  MUFU.EX2 R144, R144 ;  /* 0x0000009000907308 */ /* 0x000fe20000000800 */
[----:B------:R-:W-:Y:S01]  /*10600*/  FMNMX.FTZ R0, R55, R0, !PT ;  /* 0x0000000037007209 */ /* 0x000fe20007810000 */
[C---:B-1----:R-:W-:Y:S01]  /*10610*/  FADD.FTZ R7, R148.reuse, R7 ;  /* 0x0000000794077221 */ /* 0x042fe20000010000 */
[----:B------:R-:W-:Y:S02]  /*10620*/  F2FP.BF16.F32.PACK_AB R148, R148, R145 ;  /* 0x000000919494723e */ /* 0x000fe400000010ff */
        /* <DEDUP_REMOVED lines=12> */
[----:B------:R-:W-:-:S04]  /*106f0*/  FMNMX.FTZ R0, R74, R0, !PT ;  /* 0x000000004a007209 */ /* 0x000fc80007810000 */
[----:B------:R-:W-:Y:S01]  /*10700*/  FMNMX.FTZ R0, R75, R0, !PT ;  /* 0x000000004b007209 */ /* 0x000fe20007810000 */
[----:B------:R-:W-:Y:S02]  /*10710*/  WARPGROUP.DEPBAR.LE gsb0, 0x0 ;  /* 0x00008000000079c5 */ /* 0x000fe40000010000 */
[----:B------:R-:W-:Y:S01]  /*10720*/  VIADD R140, R12, 0x180 ;  /* 0x000001800c8c7836 */ /* 0x000fe20000000000 */
[----:B------:R-:W-:Y:S01]  /*10730*/  WARPGROUP.ARRIVE ;  /* 0x00000000000079c5 */ /* 0x000fe20000000000 */
[----:B------:R-:W-:Y:S01]  /*10740*/  IMAD.MOV.U32 R141, RZ, RZ, 0x40000040 ;  /* 0x40000040ff8d7424 */ /* 0x000fe200078e00ff */
[----:B------:R-:W-:Y:S01]  /*10750*/  FMNMX.FTZ R0, R78, R0, !PT ;  /* 0x000000004e007209 */ /* 0x000fe20007810000 */
[--C-:B------:R-:W-:Y:S01]  /*10760*/  FFMA.FTZ R143, R32, UR41, -R20.reuse ;  /* 0x00000029208f7c23 */ /* 0x100fe20008010814 */
[----:B------:R-:W-:Y:S01]  /*10770*/  R2UR UR10, R140 ;  /* 0x000000008c0a72ca */ /* 0x000fe200000e0000 */
[--C-:B------:R-:W-:Y:S01]  /*10780*/  FFMA.FTZ R32, R53, UR41, -R20.reuse ;  /* 0x0000002935207c23 */ /* 0x100fe20008010814 */
[----:B------:R-:W-:Y:S01]  /*10790*/  R2UR UR11, R141 ;  /* 0x000000008d0b72ca */ /* 0x000fe200000e0000 */
        /* <DEDUP_REMOVED lines=9> */
[----:B------:R-:W-:-:S03]  /*10830*/  FMNMX.FTZ R0, R83, R0, !PT ;  /* 0x0000000053007209 */ /* 0x000fc60007810000 */
[----:B------:R-:W-:Y:S01]  /*10840*/  HGMMA.64x64x16.F32.BF16 R88, R136, gdesc[UR8].tnspB, R88, gsb0 ;  /* 0x40e0000888587df0 */ /* 0x000fe20008001858 */
[----:B------:R-:W-:Y:S01]  /*10850*/  R2UR UR10, R24 ;  /* 0x00000000180a72ca */ /* 0x000fe200000e0000 */
[----:B------:R-:W-:Y:S01]  /*10860*/  VIADD R24, R12, 0x280 ;  /* 0x000002800c187836 */ /* 0x000fe20000000000 */
[----:B------:R-:W-:Y:S01]  /*10870*/  R2UR UR11, R25 ;  /* 0x00000000190b72ca */ /* 0x000fe200000e0000 */
[----:B------:R-:W-:Y:S01]  /*10880*/  IMAD.MOV.U32 R25, RZ, RZ, 0x40000040 ;  /* 0x40000040ff197424 */ /* 0x000fe200078e00ff */
[----:B------:R-:W-:Y:S01]  /*10890*/  FMNMX.FTZ R0, R86, R0, !PT ;  /* 0x0000000056007209 */ /* 0x000fe20007810000 */
[----:B------:R-:W-:Y:S03]  /*108a0*/  MUFU.EX2 R141, R141 ;  /* 0x0000008d008d7308 */ /* 0x000fe60000000800 */
[----:B------:R-:W-:-:S05]  /*108b0*/  FMNMX.FTZ R0, R87, R0, !PT ;  /* 0x0000000057007209 */ /* 0x000fca0007810000 */
[----:B------:R-:W0:Y:S01]  /*108c0*/  SHFL.BFLY PT, R45, R0, 0x2, 0x1f ;  /* 0x0c401f00002d7f89 */ /* 0x000e2200000e0000 */
[----:B------:R-:W-:Y:S08]  /*108d0*/  MUFU.EX2 R140, R140 ;  /* 0x0000008c008c7308 */ /* 0x000ff00000000800 */
[----:B------:R-:W-:Y:S08]  /*108e0*/  MUFU.EX2 R142, R142 ;  /* 0x0000008e008e7308 */ /* 0x000ff00000000800 */
[----:B------:R-:W-:Y:S01]  /*108f0*/  MUFU.EX2 R32, R32 ;  /* 0x0000002000207308 */ /* 0x000fe20000000800 */
[----:B0-----:R-:W-:Y:S01]  /*10900*/  FMNMX.FTZ R0, R0, R45, !PT ;  /* 0x0000002d00007209 */ /* 0x001fe20007810000 */
[----:B------:R-:W-:-:S06]  /*10910*/  FFMA.FTZ R45, R76, UR41, -R20 ;  /* 0x000000294c2d7c23 */ /* 0x000fcc0008010814 */
[----:B------:R-:W-:Y:S01]  /*10920*/  MUFU.EX2 R36, R36 ;  /* 0x0000002400247308 */ /* 0x000fe20000000800 */
[----:B------:R-:W0:Y:S07]  /*10930*/  SHFL.BFLY PT, R53, R0, 0x1, 0x1f ;  /* 0x0c201f0000357f89 */ /* 0x000e2e00000e0000 */
[----:B------:R-:W-:Y:S08]  /*10940*/  MUFU.EX2 R41, R41 ;  /* 0x0000002900297308 */ /* 0x000ff00000000800 */
[----:B------:R-:W-:Y:S08]  /*10950*/  MUFU.EX2 R44, R44 ;  /* 0x0000002c002c7308 */ /* 0x000ff00000000800 */
[----:B------:R-:W-:Y:S01]  /*10960*/  MUFU.EX2 R45, R45 ;  /* 0x0000002d002d7308 */ /* 0x000fe20000000800 */
[----:B0-----:R-:W-:-:S07]  /*10970*/  FMNMX.FTZ R0, R0, R53, !PT ;  /* 0x0000003500007209 */ /* 0x001fce0007810000 */
[----:B------:R-:W-:Y:S01]  /*10980*/  MUFU.EX2 R53, R84 ;  /* 0x0000005400357308 */ /* 0x000fe20000000800 */
[----:B------:R-:W-:Y:S02]  /*10990*/  WARPGROUP.DEPBAR.LE gsb0, 0x0 ;  /* 0x00008000000079c5 */ /* 0x000fe40000010000 */
[----:B------:R-:W-:Y:S01]  /*109a0*/  WARPGROUP.ARRIVE ;  /* 0x00000000000079c5 */ /* 0x000fe20000000000 */
[--C-:B------:R-:W-:Y:S01]  /*109b0*/  FFMA.FTZ R137, R29, UR41, -R20.reuse ;  /* 0x000000291d897c23 */ /* 0x100fe20008010814 */
[--C-:B------:R-:W-:Y:S01]  /*109c0*/  FFMA.FTZ R139, R40, UR41, -R20.reuse ;  /* 0x00000029288b7c23 */ /* 0x100fe20008010814 */
[--C-:B------:R-:W-:Y:S01]  /*109d0*/  FFMA.FTZ R136, R48, UR41, -R20.reuse ;  /* 0x0000002930887c23 */ /* 0x100fe20008010814 */
[--C-:B------:R-:W-:Y:S01]  /*109e0*/  FFMA.FTZ R29, R49, UR41, -R20.reuse ;  /* 0x00000029311d7c23 */ /* 0x100fe20008010814 */
[--C-:B------:R-:W-:Y:S01]  /*109f0*/  FFMA.FTZ R138, R52, UR41, -R20.reuse ;  /* 0x00000029348a7c23 */ /* 0x100fe20008010814 */
[----:B------:R-:W-:Y:S01]  /*10a00*/  HGMMA.64x64x16.F32.BF16 R88, R132, gdesc[UR8].tnspB, R88, gsb0 ;  /* 0x40e0000884587df0 */ /* 0x000fe20008001858 */
[----:B------:R-:W-:Y:S01]  /*10a10*/  R2UR UR10, R24 ;  /* 0x00000000180a72ca */ /* 0x000fe200000e0000 */
[--C-:B------:R-:W-:Y:S01]  /*10a20*/  FFMA.FTZ R40, R65, UR41, -R20.reuse ;  /* 0x0000002941287c23 */ /* 0x100fe20008010814 */
[----:B------:R-:W-:Y:S01]  /*10a30*/  R2UR UR11, R25 ;  /* 0x00000000190b72ca */ /* 0x000fe200000e0000 */
[--C-:B------:R-:W-:Y:S01]  /*10a40*/  FFMA.FTZ R24, R72, UR41, -R20.reuse ;  /* 0x0000002948187c23 */ /* 0x100fe20008010814 */
[--C-:B------:R-:W-:Y:S01]  /*10a50*/  FFMA.FTZ R25, R73, UR41, -R20.reuse ;  /* 0x0000002949197c23 */ /* 0x100fe20008010814 */
[--C-:B------:R-:W-:Y:S01]  /*10a60*/  FFMA.FTZ R48, R77, UR41, -R20.reuse ;  /* 0x000000294d307c23 */ /* 0x100fe20008010814 */
[--C-:B------:R-:W-:Y:S01]  /*10a70*/  FFMA.FTZ R49, R80, UR41, -R20.reuse ;  /* 0x0000002950317c23 */ /* 0x100fe20008010814 */
[----:B------:R-:W-:Y:S01]  /*10a80*/  FFMA.FTZ R52, R81, UR41, -R20 ;  /* 0x0000002951347c23 */ /* 0x000fe20008010814 */
[----:B------:R-:W0:Y:S08]  /*10a90*/  MUFU.EX2 R137, R137 ;  /* 0x0000008900897308 */ /* 0x000e300000000800 */
        /* <DEDUP_REMOVED lines=11> */
[--C-:B------:R-:W-:Y:S01]  /*10b50*/  FFMA.FTZ R134, R60, UR41, -R20.reuse ;  /* 0x000000293c867c23 */ /* 0x100fe20008010814 */
[----:B------:R-:W-:Y:S01]  /*10b60*/  FFMA.FTZ R56, R85, UR41, -R20 ;  /* 0x0000002955387c23 */ /* 0x000fe20008010814 */
[C---:B------:R-:W-:Y:S01]  /*10b70*/  FADD.FTZ R20, -R0.reuse, R21 ;  /* 0x0000001500147221 */ /* 0x040fe20000010100 */
[----:B------:R-:W-:Y:S01]  /*10b80*/  IMAD.MOV.U32 R21, RZ, RZ, 0x40000040 ;  /* 0x40000040ff157424 */ /* 0x000fe200078e00ff */
[----:B------:R-:W-:Y:S01]  /*10b90*/  HGMMA.64x64x16.F32.BF16 R88, R128, gdesc[UR8].tnspB, R88, gsb0 ;  /* 0x40e0000880587df0 */ /* 0x000fe20008001858 */
[----:B------:R-:W-:Y:S01]  /*10ba0*/  FMUL.FTZ R60, R0, UR41 ;  /* 0x00000029003c7c20 */ /* 0x000fe20008410000 */
[----:B------:R-:W-:Y:S01]  /*10bb0*/  FMUL.FTZ R57, R20, UR41 ;  /* 0x0000002914397c20 */ /* 0x000fe20008410000 */
[----:B------:R-:W-:Y:S01]  /*10bc0*/  VIADD R20, R12, 0x300 ;  /* 0x000003000c147836 */ /* 0x000fe20000000000 */
[----:B------:R-:W-:Y:S01]  /*10bd0*/  R2UR UR11, R21 ;  /* 0x00000000150b72ca */ /* 0x000fe200000e0000 */
[----:B------:R-:W-:-:S02]  /*10be0*/  IMAD.MOV.U32 R21, RZ, RZ, 0x40000040 ;  /* 0x40000040ff157424 */ /* 0x000fc400078e00ff */
[--C-:B------:R-:W-:Y:S01]  /*10bf0*/  FFMA.FTZ R149, R26, UR41, -R60.reuse ;  /* 0x000000291a957c23 */ /* 0x100fe2000801083c */
[--C-:B------:R-:W-:Y:S01]  /*10c00*/  FFMA.FTZ R26, R27, UR41, -R60.reuse ;  /* 0x000000291b1a7c23 */ /* 0x100fe2000801083c */
[----:B------:R-:W-:Y:S01]  /*10c10*/  R2UR UR10, R20 ;  /* 0x00000000140a72ca */ /* 0x000fe200000e0000 */
[----:B------:R-:W-:Y:S01]  /*10c20*/  VIADD R20, R12, 0x380 ;  /* 0x000003800c147836 */ /* 0x000fe20000000000 */
        /* <DEDUP_REMOVED lines=11> */
[----:B--2---:R-:W-:Y:S01]  /*10ce0*/  FADD.FTZ R50, R150, R7 ;  /* 0x0000000796327221 */ /* 0x004fe20000010000 */
[--C-:B------:R-:W-:Y:S01]  /*10cf0*/  FFMA.FTZ R31, R42, UR41, -R60.reuse ;  /* 0x000000292a1f7c23 */ /* 0x100fe2000801083c */
[--C-:B------:R-:W-:Y:S01]  /*10d00*/  FFMA.FTZ R12, R54, UR41, -R60.reuse ;  /* 0x00000029360c7c23 */ /* 0x100fe2000801083c */
[----:B------:R-:W-:Y:S01]  /*10d10*/  FFMA.FTZ R133, R58, UR41, -R60 ;  /* 0x000000293a857c23 */ /* 0x000fe2000801083c */
[----:B0-----:R-:W-:Y:S01]  /*10d20*/  FADD.FTZ R50, R137, R50 ;  /* 0x0000003289327221 */ /* 0x001fe20000010000 */
        /* <DEDUP_REMOVED lines=12> */
[----:B------:R-:W-:-:S04]  /*10df0*/  F2FP.BF16.F32.PACK_AB R150, R137, R150 ;  /* 0x000000968996723e */ /* 0x000fc800000010ff */
[----:B------:R-:W-:Y:S08]  /*10e00*/  MUFU.EX2 R30, R30 ;  /* 0x0000001e001e7308 */ /* 0x000ff00000000800 */
[----:B------:R-:W-:Y:S08]  /*10e10*/  MUFU.EX2 R27, R27 ;  /* 0x0000001b001b7308 */ /* 0x000ff00000000800 */
[----:B------:R-:W0:Y:S08]  /*10e20*/  MUFU.EX2 R61, R61 ;  /* 0x0000003d003d7308 */ /* 0x000e300000000800 */
[----:B------:R-:W-:Y:S08]  /*10e30*/  MUFU.EX2 R147, R147 ;  /* 0x0000009300937308 */ /* 0x000ff00000000800 */
[----:B------:R-:W-:Y:S01]  /*10e40*/  MUFU.EX2 R64, R64 ;  /* 0x0000004000407308 */ /* 0x000fe20000000800 */
[----:B0-----:R-:W-:Y:S01]  /*10e50*/  F2FP.BF16.F32.PACK_AB R145, R61, R27 ;  /* 0x0000001b3d91723e */ /* 0x001fe200000010ff */
[----:B------:R-:W-:-:S02]  /*10e60*/  WARPGROUP.DEPBAR.LE gsb0, 0x0 ;  /* 0x00008000000079c5 */ /* 0x000fc40000010000 */
[----:B------:R-:W-:Y:S01]  /*10e70*/  WARPGROUP.ARRIVE ;  /* 0x00000000000079c5 */ /* 0x000fe20000000000 */
[----:B------:R-:W-:-:S03]  /*10e80*/  FFMA.FTZ R129, R66, UR41, -R60 ;  /* 0x0000002942817c23 */ /* 0x000fc6000801083c */
[----:B------:R-:W-:Y:S01]  /*10e90*/  MUFU.EX2 R31, R31 ;  /* 0x0000001f001f7308 */ /* 0x000fe20000000800 */
[--C-:B------:R-:W-:Y:S01]  /*10ea0*/  FFMA.FTZ R131, R70, UR41, -R60.reuse ;  /* 0x0000002946837c23 */ /* 0x100fe2000801083c */
[----:B------:R-:W-:Y:S01]  /*10eb0*/  F2FP.BF16.F32.PACK_AB R128, R40, R33 ;  /* 0x000000212880723e */ /* 0x000fe200000010ff */
[----:B------:R-:W-:Y:S01]  /*10ec0*/  HGMMA.64x64x16.F32.BF16 R88, R124, gdesc[UR8].tnspB, R88, gsb0 ;  /* 0x40e000087c587df0 */ /* 0x000fe20008001858 */
[----:B------:R-:W-:Y:S01]  /*10ed0*/  R2UR UR10, R20 ;  /* 0x00000000140a72ca */ /* 0x000fe200000e0000 */
[----:B------:R-:W-:Y:S01]  /*10ee0*/  FFMA.FTZ R20, R55, UR41, -R60 ;  /* 0x0000002937147c23 */ /* 0x000fe2000801083c */
[----:B------:R-:W-:Y:S01]  /*10ef0*/  R2UR UR11, R21 ;  /* 0x00000000150b72ca */ /* 0x000fe200000e0000 */
[----:B------:R-:W-:Y:S01]  /*10f00*/  @!P1 IMAD R21, R16, 0x8, R2 ;  /* 0x0000000810159824 */ /* 0x000fe200078e0202 */
[----:B------:R-:W-:Y:S01]  /*10f10*/  MUFU.EX2 R38, R38 ;  /* 0x0000002600267308 */ /* 0x000fe20000000800 */
[----:B------:R-:W-:Y:S02]  /*10f20*/  F2FP.BF16.F32.PACK_AB R130, R44, R41 ;  /* 0x000000292c82723e */ /* 0x000fe400000010ff */
[----:B------:R-:W-:-:S05]  /*10f30*/  @!P1 VIADD R21, R21, 0x16840 ;  /* 0x0001684015159836 */ /* 0x000fca0000000000 */
[----:B------:R-:W-:Y:S01]  /*10f40*/  @!P1 PRMT R43, RZ, 0x654, R21 ;  /* 0x00000654ff2b9816 */ /* 0x000fe20000000015 */
[----:B------:R-:W-:Y:S08]  /*10f50*/  MUFU.EX2 R34, R34 ;  /* 0x0000002200227308 */ /* 0x000ff00000000800 */
[----:B------:R-:W-:Y:S08]  /*10f60*/  MUFU.EX2 R39, R39 ;  /* 0x0000002700277308 */ /* 0x000ff00000000800 */
[----:B------:R-:W-:Y:S08]  /*10f70*/  MUFU.EX2 R35, R35 ;  /* 0x0000002300237308 */ /* 0x000ff00000000800 */
[----:B------:R-:W0:Y:S08]  /*10f80*/  MUFU.EX2 R42, R42 ;  /* 0x0000002a002a7308 */ /* 0x000e300000000800 */
[----:B------:R-:W-:Y:S08]  /*10f90*/  MUFU.EX2 R12, R12 ;  /* 0x0000000c000c7308 */ /* 0x000ff00000000800 */
[----:B------:R-:W-:Y:S01]  /*10fa0*/  MUFU.EX2 R20, R20 ;  /* 0x0000001400147308 */ /* 0x000fe20000000800 */
[----:B0-----:R-:W-:-:S07]  /*10fb0*/  F2FP.BF16.F32.PACK_AB R137, R42, R35 ;  /* 0x000000232a89723e */ /* 0x001fce00000010ff */
[----:B------:R-:W-:Y:S08]  /*10fc0*/  MUFU.EX2 R132, R132 ;  /* 0x0000008400847308 */ /* 0x000ff00000000800 */
[----:B------:R-:W-:Y:S01]  /*10fd0*/  MUFU.EX2 R133, R133 ;  /* 0x0000008500857308 */ /* 0x000fe20000000800 */
[----:B------:R-:W-:Y:S02]  /*10fe0*/  WARPGROUP.DEPBAR.LE gsb0, 0x0 ;  /* 0x00008000000079c5 */ /* 0x000fe40000010000 */
[----:B------:R-:W-:-:S05]  /*10ff0*/  WARPGROUP.ARRIVE ;  /* 0x00000000000079c5 */ /* 0x000fca0000000000 */
[----:B------:R-:W-:Y:S01]  /*11000*/  MUFU.EX2 R21, R59 ;  /* 0x0000003b00157308 */ /* 0x000fe20000000800 */
[----:B------:R-:W-:Y:S01]  /*11010*/  FFMA.FTZ R125, R74, UR41, -R60 ;  /* 0x000000294a7d7c23 */ /* 0x000fe2000801083c */
[----:B------:R-:W-:Y:S02]  /*11020*/  F2FP.BF16.F32.PACK_AB R124, R25, R24 ;  /* 0x00000018197c723e */ /* 0x000fe400000010ff */
[----:B------:R-:W-:Y:S01]  /*11030*/  F2FP.BF16.F32.PACK_AB R126, R48, R45 ;  /* 0x0000002d307e723e */ /* 0x000fe200000010ff */
[----:B------:R-:W-:Y:S03]  /*11040*/  HGMMA.64x64x16.F32.BF16 R88, R120, gdesc[UR8].tnspB, R88, gsb0 ;  /* 0x40e0000878587df0 */ /* 0x000fe60008001858 */
[----:B------:R-:W-:Y:S08]  /*11050*/  MUFU.EX2 R134, R134 ;  /* 0x0000008600867308 */ /* 0x000ff00000000800 */
[----:B------:R-:W-:Y:S08]  /*11060*/  MUFU.EX2 R135, R135 ;  /* 0x0000008700877308 */ /* 0x000ff00000000800 */
[----:B------:R-:W-:Y:S08]  /*11070*/  MUFU.EX2 R129, R129 ;  /* 0x0000008100817308 */ /* 0x000ff00000000800 */
[----:B------:R-:W-:Y:S08]  /*11080*/  MUFU.EX2 R131, R131 ;  /* 0x0000008300837308 */ /* 0x000ff00000000800 */
[----:B------:R-:W-:Y:S08]  /*11090*/  MUFU.EX2 R125, R125 ;  /* 0x0000007d007d7308 */ /* 0x000ff00000000800 */
[----:B------:R-:W-:Y:S08]  /*110a0*/  MUFU.EX2 R78, R78 ;  /* 0x0000004e004e7308 */ /* 0x000ff00000000800 */
[----:B------:R-:W0:Y:S08]  /*110b0*/  MUFU.EX2 R79, R79 ;  /* 0x0000004f004f7308 */ /* 0x000e300000000800 */
[----:B------:R-:W-:Y:S08]  /*110c0*/  MUFU.EX2 R49, R49 ;  /* 0x0000003100317308 */ /* 0x000ff00000000800 */
[----:B------:R-:W-:Y:S01]  /*110d0*/  MUFU.EX2 R82, R82 ;  /* 0x0000005200527308 */ /* 0x000fe20000000800 */
[----:B0-----:R-:W-:-:S07]  /*110e0*/  F2FP.BF16.F32.PACK_AB R127, R79, R78 ;  /* 0x0000004e4f7f723e */ /* 0x001fce00000010ff */
[----:B------:R-:W0:Y:S01]  /*110f0*/  MUFU.EX2 R52, R52 ;  /* 0x0000003400347308 */ /* 0x000e220000000800 */
[----:B------:R-:W-:Y:S02]  /*11100*/  WARPGROUP.DEPBAR.LE gsb0, 0x0 ;  /* 0x00008000000079c5 */ /* 0x000fe40000010000 */
[----:B------:R1:W-:Y:S06]  /*11110*/  BAR.ARV R152, 0x100 ;  /* 0x000400980000751d */ /* 0x0003ec0000002000 */
[----:B------:R2:W-:Y:S01]  /*11120*/  @!P1 SYNCS.ARRIVE.TRANS64.RED.A1T0 RZ, [R43+URZ], RZ ;  /* 0x000000ff2bff99a7 */ /* 0x0005e2000810043f */
[----:B------:R-:W3:Y:S01]  /*11130*/  MUFU.EX2 R83, R83 ;  /* 0x0000005300537308 */ /* 0x000ee20000000800 */
[-C--:B------:R-:W-:Y:S01]  /*11140*/  FMUL.FTZ R88, R88, R13.reuse ;  /* 0x0000000d58587220 */ /* 0x080fe20000410000 */
[-C--:B------:R-:W-:Y:S01]  /*11150*/  FMUL.FTZ R89, R89, R13.reuse ;  /* 0x0000000d59597220 */ /* 0x080fe20000410000 */
[-C--:B------:R-:W-:Y:S01]  /*11160*/  FMUL.FTZ R92, R92, R13.reuse ;  /* 0x0000000d5c5c7220 */ /* 0x080fe20000410000 */
[----:B------:R-:W-:Y:S01]  /*11170*/  FMUL.FTZ R93, R93, R13 ;  /* 0x0000000d5d5d7220 */ /* 0x000fe20000410000 */
[----:B0-----:R-:W-:Y:S01]  /*11180*/  F2FP.BF16.F32.PACK_AB R120, R52, R49 ;  /* 0x000000313478723e */ /* 0x001fe200000010ff */
[----:B------:R-:W-:Y:S01]  /*11190*/  FMUL.FTZ R96, R96, R13 ;  /* 0x0000000d60607220 */ /* 0x000fe20000410000 */
[----:B--2---:R-:W-:Y:S01]  /*111a0*/  FFMA.FTZ R43, R57, R6, R149 ;  /* 0x00000006392b7223 */ /* 0x004fe20000010095 */
[----:B------:R0:W-:Y:S01]  /*111b0*/  @!P1 SYNCS.ARRIVE.TRANS64.RED.A1T0 RZ, [R23+URZ], RZ ;  /* 0x000000ff17ff99a7 */ /* 0x0001e2000810043f */
[----:B------:R-:W-:Y:S01]  /*111c0*/  FFMA.FTZ R6, R63, UR41, -R60 ;  /* 0x000000293f067c23 */ /* 0x000fe2000801083c */
[C---:B------:R-:W-:Y:S01]  /*111d0*/  F2FP.BF16.F32.PACK_AB R149, R26.reuse, R149 ;  /* 0x000000951a95723e */ /* 0x040fe200000010ff */
[----:B------:R-:W-:Y:S01]  /*111e0*/  FADD.FTZ R46, R26, R43 ;  /* 0x0000002b1a2e7221 */ /* 0x000fe20000010000 */
[----:B------:R-:W-:Y:S01]  /*111f0*/  MUFU.EX2 R86, R86 ;  /* 0x0000005600567308 */ /* 0x000fe20000000800 */
[-C--:B------:R-:W-:Y:S01]  /*11200*/  FMUL.FTZ R97, R97, R13.reuse ;  /* 0x0000000d61617220 */ /* 0x080fe20000410000 */
[----:B------:R-:W-:Y:S01]  /*11210*/  FMUL.FTZ R100, R100, R13 ;  /* 0x0000000d64647220 */ /* 0x000fe20000410000 */
[----:B------:R-:W-:Y:S01]  /*11220*/  FADD.FTZ R7, R151, R46 ;  /* 0x0000002e97077221 */ /* 0x000fe20000010000 */
[C---:B------:R-:W-:Y:S01]  /*11230*/  F2FP.BF16.F32.PACK_AB R151, R30.reuse, R151 ;  /* 0x000000971e97723e */ /* 0x040fe200000010ff */
[-C--:B------:R-:W-:Y:S01]  /*11240*/  FMUL.FTZ R101, R101, R13.reuse ;  /* 0x0000000d65657220 */ /* 0x080fe20000410000 */
[----:B---3--:R-:W-:Y:S01]  /*11250*/  F2FP.BF16.F32.PACK_AB R121, R83, R82 ;  /* 0x000000525379723e */ /* 0x008fe200000010ff */
[----:B------:R-:W-:Y:S01]  /*11260*/  FADD.FTZ R46, R30, R7 ;  /* 0x000000071e2e7221 */ /* 0x000fe20000010000 */
[----:B------:R-:W-:Y:S01]  /*11270*/  FADD.FTZ R7, R143, R50 ;  /* 0x000000328f077221 */ /* 0x000fe20000010000 */
[----:B------:R-:W2:Y:S01]  /*11280*/  MUFU.EX2 R6, R6 ;  /* 0x0000000600067308 */ /* 0x000ea20000000800 */
[----:B------:R-:W-:Y:S01]  /*11290*/  FMUL.FTZ R104, R104, R13 ;  /* 0x0000000d68687220 */ /* 0x000fe20000410000 */
[----:B------:R-:W-:Y:S01]  /*112a0*/  FADD.FTZ R50, R27, R46 ;  /* 0x0000002e1b327221 */ /* 0x000fe20000010000 */
[C---:B------:R-:W-:Y:S01]  /*112b0*/  FADD.FTZ R54, R144.reuse, R7 ;  /* 0x0000000790367221 */ /* 0x040fe20000010000 */
[----:B------:R-:W-:Y:S01]  /*112c0*/  FFMA.FTZ R46, R67, UR41, -R60 ;  /* 0x00000029432e7c23 */ /* 0x000fe2000801083c */
[----:B------:R-:W-:Y:S01]  /*112d0*/  F2FP.BF16.F32.PACK_AB R144, R144, R143 ;  /* 0x0000008f9090723e */ /* 0x000fe200000010ff */
[----:B------:R-:W-:Y:S01]  /*112e0*/  FADD.FTZ R58, R61, R50 ;  /* 0x000000323d3a7221 */ /* 0x000fe20000010000 */
[----:B------:R-:W-:Y:S01]  /*112f0*/  FADD.FTZ R7, R141, R54 ;  /* 0x000000368d077221 */ /* 0x000fe20000010000 */
[----:B------:R-:W-:Y:S01]  /*11300*/  FFMA.FTZ R50, R71, UR41, -R60 ;  /* 0x0000002947327c23 */ /* 0x000fe2000801083c */
[----:B------:R-:W-:Y:S01]  /*11310*/  MUFU.EX2 R26, R75 ;  /* 0x0000004b001a7308 */ /* 0x000fe20000000800 */
[----:B0-----:R-:W-:Y:S01]  /*11320*/  FADD.FTZ R23, R147, R58 ;  /* 0x0000003a93177221 */ /* 0x001fe20000010000 */
[C---:B------:R-:W-:Y:S01]  /*11330*/  FADD.FTZ R54, R146.reuse, R7 ;  /* 0x0000000792367221 */ /* 0x040fe20000010000 */
[----:B------:R-:W-:Y:S01]  /*11340*/  FFMA.FTZ R60, R87, UR41, -R60 ;  /* 0x00000029573c7c23 */ /* 0x000fe2000801083c */
[----:B------:R-:W-:Y:S01]  /*11350*/  F2FP.BF16.F32.PACK_AB R146, R146, R141 ;  /* 0x0000008d9292723e */ /* 0x000fe200000010ff */
[C---:B------:R-:W-:Y:S01]  /*11360*/  FADD.FTZ R58, R64.reuse, R23 ;  /* 0x00000017403a7221 */ /* 0x040fe20000010000 */
[----:B------:R-:W-:Y:S01]  /*11370*/  FADD.FTZ R7, R139, R54 ;  /* 0x000000368b077221 */ /* 0x000fe20000010000 */
[----:B------:R-:W-:Y:S01]  /*11380*/  F2FP.BF16.F32.PACK_AB R147, R64, R147 ;  /* 0x000000934093723e */ /* 0x000fe200000010ff */
[----:B------:R-:W-:Y:S01]  /*11390*/  MUFU.EX2 R46, R46 ;  /* 0x0000002e002e7308 */ /* 0x000fe20000000800 */
[----:B------:R-:W-:Y:S01]  /*113a0*/  FADD.FTZ R23, R31, R58 ;  /* 0x0000003a1f177221 */ /* 0x000fe20000010000 */
[C---:B------:R-:W-:Y:S01]  /*113b0*/  FADD.FTZ R7, R140.reuse, R7 ;  /* 0x000000078c077221 */ /* 0x040fe20000010000 */
[----:B------:R-:W-:Y:S01]  /*113c0*/  F2FP.BF16.F32.PACK_AB R140, R140, R139 ;  /* 0x0000008b8c8c723e */ /* 0x000fe200000010ff */
[-C--:B------:R-:W-:Y:S01]  /*113d0*/  FMUL.FTZ R105, R105, R13.reuse ;  /* 0x0000000d69697220 */ /* 0x080fe20000410000 */
[----:B------:R-:W-:Y:S01]  /*113e0*/  FADD.FTZ R23, R38, R23 ;  /* 0x0000001726177221 */ /* 0x000fe20000010000 */
[----:B------:R-:W-:Y:S01]  /*113f0*/  FADD.FTZ R7, R142, R7 ;  /* 0x000000078e077221 */ /* 0x000fe20000010000 */
[----:B------:R-:W-:Y:S01]  /*11400*/  F2FP.BF16.F32.PACK_AB R142, R28, R142 ;  /* 0x0000008e1c8e723e */ /* 0x000fe200000010ff */
[----:B------:R-:W-:Y:S01]  /*11410*/  MUFU.EX2 R50, R50 ;  /* 0x0000003200327308 */ /* 0x000fe20000000800 */
[----:B------:R-:W-:Y:S01]  /*11420*/  FADD.FTZ R54, R34, R23 ;  /* 0x0000001722367221 */ /* 0x000fe20000010000 */
[----:B------:R-:W-:Y:S01]  /*11430*/  FADD.FTZ R7, R28, R7 ;  /* 0x000000071c077221 */ /* 0x000fe20000010000 */
[----:B------:R-:W-:Y:S01]  /*11440*/  F2FP.BF16.F32.PACK_AB R139, R20, R12 ;  /* 0x0000000c148b723e */ /* 0x000fe200000010ff */
[----:B------:R-:W-:Y:S01]  /*11450*/  FMUL.FTZ R108, R108, R13 ;  /* 0x0000000d6c6c7220 */ /* 0x000fe20000410000 */
[----:B------:R-:W-:Y:S01]  /*11460*/  FADD.FTZ R54, R39, R54 ;  /* 0x0000003627367221 */ /* 0x000fe20000010000 */
[----:B------:R-:W-:Y:S01]  /*11470*/  FADD.FTZ R58, R136, R7 ;  /* 0x00000007883a7221 */ /* 0x000fe20000010000 */
[----:B------:R-:W-:Y:S01]  /*11480*/  F2FP.BF16.F32.PACK_AB R141, R38, R31 ;  /* 0x0000001f268d723e */ /* 0x000fe200000010ff */
[----:B------:R-:W0:Y:S01]  /*11490*/  MUFU.EX2 R56, R56 ;  /* 0x0000003800387308 */ /* 0x000e220000000800 */
[----:B------:R-:W-:Y:S01]  /*114a0*/  FADD.FTZ R7, R35, R54 ;  /* 0x0000003623077221 */ /* 0x000fe20000010000 */
[----:B------:R-:W-:Y:S01]  /*114b0*/  FADD.FTZ R23, R29, R58 ;  /* 0x0000003a1d177221 */ /* 0x000fe20000010000 */
[----:B------:R-:W-:Y:S01]  /*114c0*/  F2FP.BF16.F32.PACK_AB R143, R39, R34 ;  /* 0x00000022278f723e */ /* 0x000fe200000010ff */
[-C--:B------:R-:W-:Y:S01]  /*114d0*/  FMUL.FTZ R109, R109, R13.reuse ;  /* 0x0000000d6d6d7220 */ /* 0x080fe20000410000 */
[----:B------:R-:W-:Y:S01]  /*114e0*/  FADD.FTZ R7, R42, R7 ;  /* 0x000000072a077221 */ /* 0x000fe20000010000 */
[----:B------:R-:W-:Y:S01]  /*114f0*/  FADD.FTZ R23, R138, R23 ;  /* 0x000000178a177221 */ /* 0x000fe20000010000 */
[----:B------:R-:W-:Y:S01]  /*11500*/  F2FP.BF16.F32.PACK_AB R136, R29, R136 ;  /* 0x000000881d88723e */ /* 0x000fe200000010ff */
[----:B------:R-:W3:Y:S01]  /*11510*/  MUFU.EX2 R123, R60 ;  /* 0x0000003c007b7308 */ /* 0x000ee20000000800 */
[----:B------:R-:W-:Y:S01]  /*11520*/  FADD.FTZ R7, R12, R7 ;  /* 0x000000070c077221 */ /* 0x000fe20000010000 */
[C---:B------:R-:W-:Y:S01]  /*11530*/  FADD.FTZ R23, R32.reuse, R23 ;  /* 0x0000001720177221 */ /* 0x040fe20000010000 */
[----:B------:R-:W-:Y:S01]  /*11540*/  F2FP.BF16.F32.PACK_AB R138, R32, R138 ;  /* 0x0000008a208a723e */ /* 0x000fe200000010ff */
[-C--:B------:R-:W-:Y:S01]  /*11550*/  FMUL.FTZ R112, R112, R13.reuse ;  /* 0x0000000d70707220 */ /* 0x080fe20000410000 */
[----:B------:R-:W-:Y:S01]  /*11560*/  FADD.FTZ R30, R20, R7 ;  /* 0x00000007141e7221 */ /* 0x000fe20000010000 */
[----:B------:R-:W-:Y:S01]  /*11570*/  FADD.FTZ R23, R132, R23 ;  /* 0x0000001784177221 */ /* 0x000fe20000010000 */
[C---:B------:R-:W-:Y:S01]  /*11580*/  F2FP.BF16.F32.PACK_AB R132, R36.reuse, R132 ;  /* 0x000000842484723e */ /* 0x040fe200000010ff */
[----:B------:R-:W-:Y:S01]  /*11590*/  FMUL.FTZ R113, R113, R13 ;  /* 0x0000000d71717220 */ /* 0x000fe20000410000 */
[----:B------:R-:W-:Y:S01]  /*115a0*/  FADD.FTZ R30, R133, R30 ;  /* 0x0000001e851e7221 */ /* 0x000fe20000010000 */
[----:B------:R-:W-:Y:S01]  /*115b0*/  FADD.FTZ R23, R36, R23 ;  /* 0x0000001724177221 */ /* 0x000fe20000010000 */
[C---:B------:R-:W-:Y:S01]  /*115c0*/  F2FP.BF16.F32.PACK_AB R133, R21.reuse, R133 ;  /* 0x000000851585723e */ /* 0x040fe200000010ff */
[-C--:B------:R-:W-:Y:S01]  /*115d0*/  FMUL.FTZ R116, R116, R13.reuse ;  /* 0x0000000d74747220 */ /* 0x080fe20000410000 */
[----:B------:R-:W-:Y:S01]  /*115e0*/  FADD.FTZ R30, R21, R30 ;  /* 0x0000001e151e7221 */ /* 0x000fe20000010000 */
[----:B------:R-:W-:Y:S01]  /*115f0*/  FADD.FTZ R54, R134, R23 ;  /* 0x0000001786367221 */ /* 0x000fe20000010000 */
[----:B------:R-:W-:Y:S01]  /*11600*/  F2FP.BF16.F32.PACK_AB R134, R37, R134 ;  /* 0x000000862586723e */ /* 0x000fe200000010ff */
[----:B------:R-:W-:Y:S01]  /*11610*/  FMUL.FTZ R117, R117, R13 ;  /* 0x0000000d75757220 */ /* 0x000fe20000410000 */
[----:B------:R-:W-:Y:S01]  /*11620*/  FADD.FTZ R7, R135, R30 ;  /* 0x0000001e87077221 */ /* 0x000fe20000010000 */
[----:B------:R-:W-:Y:S01]  /*11630*/  FADD.FTZ R54, R37, R54 ;  /* 0x0000003625367221 */ /* 0x000fe20000010000 */
[----:B--2---:R-:W-:Y:S01]  /*11640*/  F2FP.BF16.F32.PACK_AB R135, R6, R135 ;  /* 0x000000870687723e */ /* 0x004fe200000010ff */
[----:B------:R-:W-:Y:S01]  /*11650*/  FMUL.FTZ R90, R90, R57 ;  /* 0x000000395a5a7220 */ /* 0x000fe20000410000 */
[----:B------:R-:W-:Y:S01]  /*11660*/  FADD.FTZ R28, R6, R7 ;  /* 0x00000007061c7221 */ /* 0x000fe20000010000 */
[----:B------:R-:W-:Y:S01]  /*11670*/  FADD.FTZ R7, R33, R54 ;  /* 0x0000003621077221 */ /* 0x000fe20000010000 */
[----:B0-----:R-:W-:Y:S01]  /*11680*/  F2FP.BF16.F32.PACK_AB R122, R56, R53 ;  /* 0x00000035387a723e */ /* 0x001fe200000010ff */
[----:B------:R-:W-:Y:S01]  /*11690*/  FMUL.FTZ R91, R91, R57 ;  /* 0x000000395b5b7220 */ /* 0x000fe20000410000 */
[----:B------:R-:W-:Y:S01]  /*116a0*/  FADD.FTZ R23, R129, R28 ;  /* 0x0000001c81177221 */ /* 0x000fe20000010000 */
[----:B------:R-:W-:Y:S01]  /*116b0*/  FADD.FTZ R28, R40, R7 ;  /* 0x00000007281c7221 */ /* 0x000fe20000010000 */
[----:B------:R-:W-:Y:S01]  /*116c0*/  F2FP.BF16.F32.PACK_AB R129, R46, R129 ;  /* 0x000000812e81723e */ /* 0x000fe200000010ff */
[-C--:B------:R-:W-:Y:S01]  /*116d0*/  FMUL.FTZ R94, R94, R57.reuse ;  /* 0x000000395e5e7220 */ /* 0x080fe20000410000 */
[----:B------:R-:W-:Y:S01]  /*116e0*/  FADD.FTZ R30, R46, R23 ;  /* 0x000000172e1e7221 */ /* 0x000fe20000010000 */
[----:B------:R-:W-:Y:S01]  /*116f0*/  FADD.FTZ R7, R41, R28 ;  /* 0x0000001c29077221 */ /* 0x000fe20000010000 */
[-C--:B------:R-:W-:Y:S01]  /*11700*/  FMUL.FTZ R95, R95, R57.reuse ;  /* 0x000000395f5f7220 */ /* 0x080fe20000410000 */
[----:B------:R-:W-:Y:S01]  /*11710*/  FMUL.FTZ R98, R98, R57 ;  /* 0x0000003962627220 */ /* 0x000fe20000410000 */
[----:B------:R-:W-:Y:S01]  /*11720*/  FADD.FTZ R23, R131, R30 ;  /* 0x0000001e83177221 */ /* 0x000fe20000010000 */
[----:B------:R-:W-:Y:S01]  /*11730*/  FADD.FTZ R7, R44, R7 ;  /* 0x000000072c077221 */ /* 0x000fe20000010000 */
[C---:B------:R-:W-:Y:S01]  /*11740*/  F2FP.BF16.F32.PACK_AB R131, R50.reuse, R131 ;  /* 0x000000833283723e */ /* 0x040fe200000010ff */
[-C--:B------:R-:W-:Y:S01]  /*11750*/  FMUL.FTZ R99, R99, R57.reuse ;  /* 0x0000003963637220 */ /* 0x080fe20000410000 */
[----:B------:R-:W-:Y:S01]  /*11760*/  FADD.FTZ R12, R50, R23 ;  /* 0x00000017320c7221 */ /* 0x000fe20000010000 */
[----:B------:R-:W-:Y:S01]  /*11770*/  FADD.FTZ R20, R24, R7 ;  /* 0x0000000718147221 */ /* 0x000fe20000010000 */
[-C--:B------:R-:W-:Y:S01]  /*11780*/  FMUL.FTZ R102, R102, R57.reuse ;  /* 0x0000003966667220 */ /* 0x080fe20000410000 */
        /* <DEDUP_REMOVED lines=19> */
[----:B------:R-:W-:Y:S01]  /*118c0*/  FMUL.FTZ R119, R119, R57 ;  /* 0x0000003977777220 */ /* 0x000fe20000410000 */
[----:B------:R-:W-:-:S02]  /*118d0*/  IMAD.MOV.U32 R12, RZ, RZ, R19 ;  /* 0x000000ffff0c7224 */ /* 0x000fc400078e0013 */
[----:B------:R-:W-:Y:S01]  /*118e0*/  FADD.FTZ R7, R83, R7 ;  /* 0x0000000753077221 */ /* 0x000fe20000010000 */
[----:B------:R-:W-:Y:S01]  /*118f0*/  FADD.FTZ R21, R53, R6 ;  /* 0x0000000635157221 */ /* 0x000fe20000010000 */
[----:B------:R-:W-:Y:S02]  /*11900*/  IMAD.MOV.U32 R23, RZ, RZ, R16 ;  /* 0x000000ffff177224 */ /* 0x000fe400078e0010 */
[----:B------:R-:W-:Y:S01]  /*11910*/  FADD.FTZ R6, R86, R7 ;  /* 0x0000000756067221 */ /* 0x000fe20000010000 */
[----:B------:R-:W-:Y:S01]  /*11920*/  FADD.FTZ R7, R56, R21 ;  /* 0x0000001538077221 */ /* 0x000fe20000010000 */
[----:B------:R-:W-:Y:S02]  /*11930*/  IMAD.MOV.U32 R21, RZ, RZ, R0 ;  /* 0x000000ffff157224 */ /* 0x000fe400078e0000 */
[C---:B---3--:R-:W-:Y:S01]  /*11940*/  FADD.FTZ R6, R123.reuse, R6 ;  /* 0x000000067b067221 */ /* 0x048fe20000010000 */
[----:B------:R-:W-:Y:S01]  /*11950*/  F2FP.BF16.F32.PACK_AB R123, R123, R86 ;  /* 0x000000567b7b723e */ /* 0x000fe200000010ff */
[----:B------:R-:W-:Y:S01]  /*11960*/  IMAD.MOV.U32 R20, RZ, RZ, R3 ;  /* 0x000000ffff147224 */ /* 0x000fe200078e0003 */
[----:B-1----:R-:W-:Y:S06]  /*11970*/  @P2 BRA `(.L_x_1268) ;  /* 0xffffffe000542947 */ /* 0x002fec000383ffff */
.L_x_1258:
[----:B------:R-:W2:Y:S02]  /*11980*/  LDL R12, [R1+0x24] ;  /* 0x00002400010c7983 */ /* 0x000ea40000100800 */
[----:B--2---:R-:W-:-:S13]  /*11990*/  ISETP.GE.AND P2, PT, R4, R12, PT ;  /* 0x0000000c0400720c */ /* 0x004fda0003f46270 */
[----:B------:R-:W-:Y:S05]  /*119a0*/  @!P2 BRA `(.L_x_1269) ;  /* 0x0000002c00eca947 */ /* 0x000fea0003800000 */
[----:B------:R-:W2:Y:S04]  /*119b0*/  LDL R13, [R1+0x20] ;  /* 0x00002000010d7983 */ /* 0x000ea80000100800 */
[----:B------:R-:W2:Y:S01]  /*119c0*/  LDL R12, [R1+0x1c] ;  /* 0x00001c00010c7983 */ /* 0x000ea20000100800 */
[----:B------:R-:W-:Y:S02]  /*119d0*/  IMAD.MOV.U32 R20, RZ, RZ, R0 ;  /* 0x000000ffff147224 */ /* 0x000fe400078e0000 */
[----:B------:R-:W-:Y:S02]  /*119e0*/  IMAD.MOV.U32 R21, RZ, RZ, R3 ;  /* 0x000000ffff157224 */ /* 0x000fe400078e0003 */
[----:B------:R-:W-:Y:S02]  /*119f0*/  IMAD.MOV.U32 R153, RZ, RZ, R16 ;  /* 0x000000ffff997224 */ /* 0x000fe400078e0010 */
[----:B--2---:R-:W-:-:S02]  /*11a00*/  IMAD.IADD R152, R12, 0x1, -R13 ;  /* 0x000000010c987824 */ /* 0x004fc400078e0a0d */
[----:B------:R-:W-:Y:S02]  /*11a10*/  IMAD.MOV.U32 R12, RZ, RZ, R19 ;  /* 0x000000ffff0c7224 */ /* 0x000fe400078e0013 */
[----:B------:R-:W-:Y:S01]  /*11a20*/  IMAD.IADD R23, R5, 0x1, R152 ;  /* 0x0000000105177824 */ /* 0x000fe200078e0298 */
[----:B------:R-:W-:-:S04]  /*11a30*/  IADD3 R152, R152, 0x8, R5 ;  /* 0x0000000898987810 */ /* 0x000fc80007ffe005 */
[----:B------:R-:W-:Y:S02]  /*11a40*/  LOP3.LUT R0, RZ, R23, RZ, 0x33, !PT ;  /* 0x00000017ff007212 */ /* 0x000fe400078e33ff */
[----:B------:R-:W-:-:S03]  /*11a50*/  LOP3.LUT R154, RZ, R152, RZ, 0x33, !PT ;  /* 0x00000098ff9a7212 */ /* 0x000fc600078e33ff */
[----:B------:R0:W-:Y:S04]  /*11a60*/  STL [R1], R0 ;  /* 0x0000000001007387 */ /* 0x0001e80000100800 */
.L_x_1287:
        /* <DEDUP_REMOVED lines=11> */
.L_x_1271:
[----:B------:R-:W-:Y:S01]  /*11b20*/  IMAD R0, R16, 0x8, R2 ;  /* 0x0000000810007824 */ /* 0x000fe200078e0202 */
[----:B------:R-:W-:-:S04]  /*11b30*/  SHF.L.U32 R3, R19, 0x1f, RZ ;  /* 0x0000001f13037819 */ /* 0x000fc800000006ff */
[----:B------:R0:W1:Y:S01]  /*11b40*/  SYNCS.PHASECHK.TRANS64.TRYWAIT P3, [R0+URZ+0x16830], R3 ;  /* 0x01683003000075a7 */ /* 0x000062000806017f */
[----:B------:R-:W-:Y:S05]  /*11b50*/  @!P0 BRA `(.L_x_1272) ;  /* 0x0000000000048947 */ /* 0x000fea0003800000 */
[----:B------:R-:W-:Y:S01]  /*11b60*/  BPT.TRAP 0x1 ;  /* 0x000000040000795c */ /* 0x000fe20000300000 */
.L_x_1272:
[----:B------:R-:W-:Y:S04]  /*11b70*/  BSSY B0, `(.L_x_1270) ;  /* 0x0000004000007945 */ /* 0x000fe80003800000 */
[----:B-1----:R-:W-:Y:S05]  /*11b80*/  @P3 BRA `(.L_x_1273) ;  /* 0x0000000000083947 */ /* 0x002fea0003800000 */
[----:B------:R-:W1:Y:S02]  /*11b90*/  SYNCS.PHASECHK.TRANS64.TRYWAIT P3, [R0+URZ+0x16830], R3 ;  /* 0x01683003000075a7 */ /* 0x000e64000806017f */
[----:B-1----:R-:W-:Y:S05]  /*11ba0*/  @!P3 BRA `(.L_x_1274) ;  /* 0x000000b40018b947 */ /* 0x002fea0003800000 */
.L_x_1273:
[----:B------:R-:W-:Y:S05]  /*11bb0*/  BSYNC B0 ;  /* 0x0000000000007941 */ /* 0x000fea0003800000 */
.L_x_1270:
        /* <DEDUP_REMOVED lines=44> */
.L_x_1276:
[----:B------:R-:W-:Y:S01]  /*11e80*/  SHF.L.U32 R0, R12, 0x1f, RZ ;  /* 0x0000001f0c007819 */ /* 0x000fe200000006ff */
[----:B------:R-:W-:-:S04]  /*11e90*/  IMAD R3, R153, 0x8, R2 ;  /* 0x0000000899037824 */ /* 0x000fc800078e0202 */
[----:B------:R0:W1:Y:S01]  /*11ea0*/  SYNCS.PHASECHK.TRANS64.TRYWAIT P2, [R3+URZ+0x16850], R0 ;  /* 0x01685000030075a7 */ /* 0x000062000804017f */
[----:B------:R-:W-:Y:S05]  /*11eb0*/  @!P0 BRA `(.L_x_1277) ;  /* 0x0000000000048947 */ /* 0x000fea0003800000 */
[----:B------:R-:W-:Y:S01]  /*11ec0*/  BPT.TRAP 0x1 ;  /* 0x000000040000795c */ /* 0x000fe20000300000 */
.L_x_1277:
[----:B-1----:R-:W-:Y:S05]  /*11ed0*/  @P2 BRA `(.L_x_1275) ;  /* 0x0000000000082947 */ /* 0x002fea0003800000 */
[----:B------:R-:W1:Y:S02]  /*11ee0*/  SYNCS.PHASECHK.TRANS64.TRYWAIT P2, [R3+URZ+0x16850], R0 ;  /* 0x01685000030075a7 */ /* 0x000e64000804017f */
[----:B-1----:R-:W-:Y:S05]  /*11ef0*/  @!P2 BRA `(.L_x_1278) ;  /* 0x000000b00058a947 */ /* 0x002fea0003800000 */
.L_x_1275:
[----:B01----:R-:W-:Y:S01]  /*11f00*/  VIADD R0, R2, 0x400 ;  /* 0x0000040002007836 */ /* 0x003fe20000000000 */
[----:B------:R-:W2:Y:S01]  /*11f10*/  LDL R3, [R1+0x1c] ;  /* 0x00001c0001037983 */ /* 0x000ea20000100800 */
[----:B------:R-:W-:Y:S01]  /*11f20*/  IMAD.MOV.U32 R13, RZ, RZ, 0x40000040 ;  /* 0x40000040ff0d7424 */ /* 0x000fe200078e00ff */
[----:B------:R-:W-:Y:S05]  /*11f30*/  WARPSYNC.ALL ;  /* 0x0000000000007948 */ /* 0x000fea0003800000 */
[----:B------:R-:W-:Y:S01]  /*11f40*/  SHF.R.U32.HI R0, RZ, 0x4, R0 ;  /* 0x00000004ff007819 */ /* 0x000fe20000011600 */
[----:B------:R-:W-:Y:S01]  /*11f50*/  WARPGROUP.ARRIVE ;  /* 0x00000000000079c5 */ /* 0x000fe20000000000 */
[----:B------:R-:W-:-:S02]  /*11f60*/  R2UR UR11, R13 ;  /* 0x000000000d0b72ca */ /* 0x000fc400000e0000 */
[----:B------:R-:W-:-:S05]  /*11f70*/  LOP3.LUT R0, R0, 0x3fff, RZ, 0xc0, !PT ;  /* 0x00003fff00007812 */ /* 0x000fca00078ec0ff */
[----:B------:R-:W-:-:S05]  /*11f80*/  IMAD R12, R153, 0x400, R0 ;  /* 0x00000400990c7824 */ /* 0x000fca00078e0200 */
[----:B------:R-:W-:-:S13]  /*11f90*/  R2UR UR10, R12 ;  /* 0x000000000c0a72ca */ /* 0x000fda00000e0000 */
[----:B------:R-:W-:Y:S03]  /*11fa0*/  HGMMA.64x64x16.F32.BF16 R88, R148, gdesc[UR8].tnspB, R88, gsb0 ;  /* 0x40e0000894587df0 */ /* 0x000fe60008001858 */
[----:B------:R-:W-:Y:S02]  /*11fb0*/  WARPGROUP.DEPBAR.LE gsb0, 0x0 ;  /* 0x00008000000079c5 */ /* 0x000fe40000010000 */
[----:B------:R-:W-:Y:S01]  /*11fc0*/  VIADD R148, R12, 0x80 ;  /* 0x000000800c947836 */ /* 0x000fe20000000000 */
[----:B------:R-:W3:Y:S01]  /*11fd0*/  LDL R151, [R1+0x20] ;  /* 0x0000200001977983 */ /* 0x000ee20000100800 */
[----:B------:R-:W-:Y:S01]  /*11fe0*/  IMAD.MOV.U32 R149, RZ, RZ, 0x40000040 ;  /* 0x40000040ff957424 */ /* 0x000fe200078e00ff */
[----:B------:R-:W-:Y:S01]  /*11ff0*/  WARPGROUP.ARRIVE ;  /* 0x00000000000079c5 */ /* 0x000fe20000000000 */
[----:B------:R-:W-:Y:S01]  /*12000*/  IMAD.MOV.U32 R13, RZ, RZ, 0x40000040 ;  /* 0x40000040ff0d7424 */ /* 0x000fe200078e00ff */
[----:B------:R-:W-:Y:S01]  /*12010*/  R2UR UR10, R148 ;  /* 0x00000000940a72ca */ /* 0x000fe200000e0000 */
[----:B------:R-:W-:Y:S01]  /*12020*/  IMAD.SHL.U32 R0, R4, 0x80, RZ ;  /* 0x0000008004007824 */ /* 0x000fe200078e00ff */
[----:B------:R-:W-:Y:S01]  /*12030*/  R2UR UR11, R149 ;  /* 0x00000000950b72ca */ /* 0x000fe200000e0000 */
[----:B------:R-:W-:Y:S01]  /*12040*/  ULOP3.LUT UR8, URZ, UR27, URZ, 0x33, !UPT ;  /* 0x0000001b3f087292 */ /* 0x000fe2000f8e333f */
[----:B------:R-:W0:Y:S11]  /*12050*/  S2R R149, SR_TID.X ;  /* 0x0000000000957919 */ /* 0x000e360000002100 */
[----:B------:R-:W-:Y:S01]  /*12060*/  HGMMA.64x64x16.F32.BF16 R88, R144, gdesc[UR8].tnspB, R88, gsb0 ;  /* 0x40e0000890587df0 */ /* 0x000fe20008001858 */
[----:B0-----:R-:W-:-:S02]  /*12070*/  SHF.R.U32.HI R150, RZ, 0x7, R149 ;  /* 0x00000007ff967819 */ /* 0x001fc40000011695 */
[----:B------:R-:W-:Y:S01]  /*12080*/  ISETP.GE.U32.AND P2, PT, R149, 0x180, PT ;  /* 0x000001809500780c */ /* 0x000fe20003f46070 */
[----:B------:R-:W-:Y:S02]  /*12090*/  WARPGROUP.DEPBAR.LE gsb0, 0x0 ;  /* 0x00008000000079c5 */ /* 0x000fe40000010000 */
[----:B------:R-:W-:Y:S01]  /*120a0*/  VIADD R144, R12, 0x100 ;  /* 0x000001000c907836 */ /* 0x000fe20000000000 */
[----:B------:R-:W-:Y:S01]  /*120b0*/  WARPGROUP.ARRIVE ;  /* 0x00000000000079c5 */ /* 0x000fe20000000000 */
[----:B------:R-:W-:-:S03]  /*120c0*/  IMAD.MOV.U32 R145, RZ, RZ, 0x40000040 ;  /* 0x40000040ff917424 */ /* 0x000fc600078e00ff */
[----:B------:R-:W-:Y:S02]  /*120d0*/  R2UR UR10, R144 ;  /* 0x00000000900a72ca */ /* 0x000fe400000e0000 */
[----:B------:R-:W-:-:S13]  /*120e0*/  R2UR UR11, R145 ;  /* 0x00000000910b72ca */ /* 0x000fda00000e0000 */
[----:B------:R-:W-:Y:S01]  /*120f0*/  HGMMA.64x64x16.F32.BF16 R88, R140, gdesc[UR8].tnspB, R88, gsb0 ;  /* 0x40e000088c587df0 */ /* 0x000fe20008001858 */
[----:B--2---:R-:W-:Y:S02]  /*12100*/  IADD3 R3, R3, 0x1, -R0 ;  /* 0x0000000103037810 */ /* 0x004fe40007ffe800 */
[----:B------:R-:W-:Y:S02]  /*12110*/  WARPGROUP.DEPBAR.LE gsb0, 0x0 ;  /* 0x00008000000079c5 */ /* 0x000fe40000010000 */
[----:B------:R-:W-:Y:S01]  /*12120*/  VIADD R140, R12, 0x180 ;  /* 0x000001800c8c7836 */ /* 0x000fe20000000000 */
[----:B------:R-:W-:Y:S01]  /*12130*/  WARPGROUP.ARRIVE ;  /* 0x00000000000079c5 */ /* 0x000fe20000000000 */
[----:B------:R-:W-:-:S03]  /*12140*/  IMAD.MOV.U32 R141, RZ, RZ, 0x40000040 ;  /* 0x40000040ff8d7424 */ /* 0x000fc600078e00ff */
[----:B------:R-:W-:Y:S02]  /*12150*/  R2UR UR10, R140 ;  /* 0x000000008c0a72ca */ /* 0x000fe400000e0000 */
[----:B------:R-:W-:-:S13]  /*12160*/  R2UR UR11, R141 ;  /* 0x000000008d0b72ca */ /* 0x000fda00000e0000 */
[----:B------:R-:W-:Y:S03]  /*12170*/  HGMMA.64x64x16.F32.BF16 R88, R136, gdesc[UR8].tnspB, R88, gsb0 ;  /* 0x40e0000888587df0 */ /* 0x000fe60008001858 */
        /* <DEDUP_REMOVED lines=15> */
[C---:B------:R-:W-:Y:S01]  /*12270*/  VIADD R128, R12.reuse, 0x300 ;  /* 0x000003000c807836 */ /* 0x040fe20000000000 */
[----:B------:R-:W-:Y:S01]  /*12280*/  WARPGROUP.ARRIVE ;  /* 0x00000000000079c5 */ /* 0x000fe20000000000 */
[----:B------:R-:W-:Y:S02]  /*12290*/  IMAD.MOV.U32 R129, RZ, RZ, 0x40000040 ;  /* 0x40000040ff817424 */ /* 0x000fe400078e00ff */
[----:B------:R-:W-:Y:S01]  /*122a0*/  VIADD R12, R12, 0x380 ;  /* 0x000003800c0c7836 */ /* 0x000fe20000000000 */
[----:B------:R-:W-:-:S02]  /*122b0*/  R2UR UR10, R128 ;  /* 0x00000000800a72ca */ /* 0x000fc400000e0000 */
[----:B------:R-:W-:-:S13]  /*122c0*/  R2UR UR11, R129 ;  /* 0x00000000810b72ca */ /* 0x000fda00000e0000 */
[----:B------:R-:W-:Y:S01]  /*122d0*/  HGMMA.64x64x16.F32.BF16 R88, R124, gdesc[UR8].tnspB, R88, gsb0 ;  /* 0x40e000087c587df0 */ /* 0x000fe20008001858 */
[----:B------:R-:W-:Y:S01]  /*122e0*/  R2UR UR10, R12 ;  /* 0x000000000c0a72ca */ /* 0x000fe200000e0000 */
[----:B------:R-:W-:Y:S01]  /*122f0*/  @!P1 IMAD R12, R16, 0x8, R2 ;  /* 0x00000008100c9824 */ /* 0x000fe200078e0202 */
[----:B------:R-:W-:Y:S01]  /*12300*/  R2UR UR11, R13 ;  /* 0x000000000d0b72ca */ /* 0x000fe200000e0000 */
[----:B------:R-:W-:-:S05]  /*12310*/  VIADD R13, R150, 0x9 ;  /* 0x00000009960d7836 */ /* 0x000fca0000000000 */
[----:B------:R-:W-:Y:S01]  /*12320*/  SEL R13, R13, 0x9, !P2 ;  /* 0x000000090d0d7807 */ /* 0x000fe20005000000 */
[----:B------:R-:W-:Y:S02]  /*12330*/  WARPGROUP.DEPBAR.LE gsb0, 0x0 ;  /* 0x00008000000079c5 */ /* 0x000fe40000010000 */
[----:B------:R-:W-:-:S06]  /*12340*/  WARPGROUP.ARRIVE ;  /* 0x00000000000079c5 */ /* 0x000fcc0000000000 */
[----:B------:R-:W-:Y:S03]  /*12350*/  HGMMA.64x64x16.F32.BF16 R88, R120, gdesc[UR8].tnspB, R88, gsb0 ;  /* 0x40e0000878587df0 */ /* 0x000fe60008001858 */
[----:B------:R-:W-:Y:S02]  /*12360*/  WARPGROUP.DEPBAR.LE gsb0, 0x0 ;  /* 0x00008000000079c5 */ /* 0x000fe40000010000 */
[----:B------:R-:W-:Y:S02]  /*12370*/  @!P1 VIADD R120, R12, 0x16840 ;  /* 0x000168400c789836 */ /* 0x000fe40000000000 */
[----:B---3--:R-:W-:-:S03]  /*12380*/  IMAD.IADD R12, R3, 0x1, -R151 ;  /* 0x00000001030c7824 */ /* 0x008fc600078e0a97 */
[----:B------:R-:W-:Y:S01]  /*12390*/  @!P1 PRMT R120, RZ, 0x654, R120 ;  /* 0x00000654ff789816 */ /* 0x000fe20000000078 */
[----:B------:R-:W-:Y:S01]  /*123a0*/  IMAD R12, R155, -0x2, R12 ;  /* 0xfffffffe9b0c7824 */ /* 0x000fe200078e020c */
[----:B------:R0:W-:Y:S06]  /*123b0*/  BAR.ARV R13, 0x100 ;  /* 0x0004000d0000751d */ /* 0x0001ec0000002000 */
[C---:B------:R-:W-:Y:S01]  /*123c0*/  VIADD R122, R12.reuse, UR26 ;  /* 0x0000001a0c7a7c36 */ /* 0x040fe20008000000 */
[----:B------:R1:W-:Y:S01]  /*123d0*/  @!P1 SYNCS.ARRIVE.TRANS64.RED.A1T0 RZ, [R120+URZ], RZ ;  /* 0x000000ff78ff99a7 */ /* 0x0003e2000810043f */
[----:B------:R-:W-:-:S04]  /*123e0*/  VIADD R121, R12, UR8 ;  /* 0x000000080c797c36 */ /* 0x000fc80008000000 */
[C---:B------:R-:W-:Y:S02]  /*123f0*/  IMAD.IADD R3, R5.reuse, 0x1, R121 ;  /* 0x0000000105037824 */ /* 0x040fe400078e0279 */
[----:B-1----:R-:W-:Y:S01]  /*12400*/  IMAD.IADD R120, R5, 0x1, R122 ;  /* 0x0000000105787824 */ /* 0x002fe200078e027a */
[----:B0-----:R-:W-:Y:S06]  /*12410*/  @!P5 BRA `(.L_x_1279) ;  /* 0x00000000005cd947 */ /* 0x001fec0003800000 */
        /* <DEDUP_REMOVED lines=12> */
.L_x_1281:
[----:B------:R-:W-:-:S05]  /*124e0*/  IMAD.U32 R123, RZ, RZ, UR4 ;  /* 0x00000004ff7b7e24 */ /* 0x000fca000f8e00ff */
[----:B------:R-:W-:-:S13]  /*124f0*/  ISETP.NE.AND P2, PT, R123, 0x1, PT ;  /* 0x000000017b00780c */ /* 0x000fda0003f45270 */
[----:B------:R-:W0:Y:S02]  /*12500*/  @P2 LDC.64 R12, c[0x0][0x9e8] ;  /* 0x00027a00ff0c2b82 */ /* 0x000e240000000a00 */
[----:B0-----:R-:W-:-:S04]  /*12510*/  @P2 IMAD.HI.U32 R124, R23, R12, RZ ;  /* 0x0000000c177c2227 */ /* 0x001fc800078e00ff */
[----:B------:R-:W-:Y:S01]  /*12520*/  IMAD.MOV.U32 R12, RZ, RZ, R23 ;  /* 0x000000ffff0c7224 */ /* 0x000fe200078e0017 */
[----:B------:R-:W-:-:S07]  /*12530*/  @P2 SHF.R.U32.HI R12, RZ, R13, R124 ;  /* 0x0000000dff0c2219 */ /* 0x000fce000001167c */
.L_x_1282:
[----:B------:R-:W-:Y:S05]  /*12540*/  BSYNC B0 ;  /* 0x0000000000007941 */ /* 0x000fea0003800000 */
.L_x_1280:
[----:B------:R-:W-:-:S04]  /*12550*/  IMAD R12, R12, R123, -R0 ;  /* 0x0000007b0c0c7224 */ /* 0x000fc800078e0a00 */
[----:B------:R-:W-:-:S05]  /*12560*/  IMAD R12, R155, -0x2, R12 ;  /* 0xfffffffe9b0c7824 */ /* 0x000fca00078e020c */
[----:B------:R-:W-:Y:S02]  /*12570*/  VIADDMNMX R120, R12, R123, R120, PT ;  /* 0x0000007b0c787246 */ /* 0x000fe40003800178 */
[----:B------:R-:W-:-:S07]  /*12580*/  VIMNMX R3, R3, R12, !PT ;  /* 0x0000000c03037248 */ /* 0x000fce0007fe0100 */
.L_x_1279:
        /* <DEDUP_REMOVED lines=96> */
[----:B------:R-:W-:Y:S02]  /*12b90*/  IADD3 R121, R121, 0x8, R5 ;  /* 0x0000000879797810 */ /* 0x000fe40007ffe005 */
        /* <DEDUP_REMOVED lines=14> */
.L_x_1285:
[----:B------:R-:W-:Y:S02]  /*12c80*/  IMAD.U32 R123, RZ, RZ, UR4 ;  /* 0x00000004ff7b7e24 */ /* 0x000fe4000f8e00ff */
[----:B------:R-:W-:-:S03]  /*12c90*/  IMAD.MOV.U32 R3, RZ, RZ, R152 ;  /* 0x000000ffff037224 */ /* 0x000fc600078e0098 */
[----:B------:R-:W-:-:S13]  /*12ca0*/  ISETP.NE.AND P3, PT, R123, 0x1, PT ;  /* 0x000000017b00780c */ /* 0x000fda0003f65270 */
[----:B------:R-:W0:Y:S02]  /*12cb0*/  @P3 LDC.64 R12, c[0x0][0x9e8] ;  /* 0x00027a00ff0c3b82 */ /* 0x000e240000000a00 */
[----:B0-----:R-:W-:-:S05]  /*12cc0*/  @P3 IMAD.HI.U32 R12, R152, R12, RZ ;  /* 0x0000000c980c3227 */ /* 0x001fca00078e00ff */
[----:B------:R-:W-:-:S07]  /*12cd0*/  @P3 SHF.R.U32.HI R3, RZ, R13, R12 ;  /* 0x0000000dff033219 */ /* 0x000fce000001160c */
.L_x_1286:
[----:B------:R-:W-:Y:S05]  /*12ce0*/  BSYNC B0 ;  /* 0x0000000000007941 */ /* 0x000fea0003800000 */
.L_x_1284:
[----:B------:R-:W-:-:S04]  /*12cf0*/  IMAD R0, R3, R123, -R0 ;  /* 0x0000007b03007224 */ /* 0x000fc800078e0a00 */
[----:B------:R-:W-:-:S05]  /*12d00*/  IMAD R0, R155, -0x2, R0 ;  /* 0xfffffffe9b007824 */ /* 0x000fca00078e0200 */
[----:B------:R-:W-:Y:S02]  /*12d10*/  VIADDMNMX R122, R0, R123, R122, PT ;  /* 0x0000007b007a7246 */ /* 0x000fe4000380017a */
[----:B------:R-:W-:-:S07]  /*12d20*/  VIMNMX R121, R121, R0, !PT ;  /* 0x0000000079797248 */ /* 0x000fce0007fe0100 */
.L_x_1283:
        /* <DEDUP_REMOVED lines=47> */
[----:B------:R-:W-:Y:S02]  /*13020*/  ISETP.LT.OR P3, PT, R122, 0x31, P3 ;  /* 0x000000317a00780c */ /* 0x000fe40001f61670 */
[----:B------:R-:W-:-:S02]  /*13030*/  FMNMX.FTZ R3, R69, R0, !PT ;  /* 0x0000000045037209 */ /* 0x000fc40007810000 */
[----:B------:R-:W-:Y:S02]  /*13040*/  ISETP.LT.OR P4, PT, R122, 0x12, P4 ;  /* 0x000000127a00780c */ /* 0x000fe40002781670 */
[----:B------:R-:W-:Y:S02]  /*13050*/  FSEL R50, R50, -INF , !P3 ;  /* 0xff80000032327808 */ /* 0x000fe40005800000 */
[----:B------:R-:W-:Y:S02]  /*13060*/  FMNMX.FTZ R0, R72, R3, !PT ;  /* 0x0000000348007209 */ /* 0x000fe40007810000 */
[----:B------:R-:W-:Y:S02]  /*13070*/  ISETP.GT.AND P3, PT, R121, 0x38, P2 ;  /* 0x000000387900780c */ /* 0x000fe40001764270 */
[----:B------:R-:W-:Y:S02]  /*13080*/  FSEL R35, R35, -INF , !P4 ;  /* 0xff80000023237808 */ /* 0x000fe40006000000 */
[----:B------:R-:W-:-:S02]  /*13090*/  ISETP.GT.AND P4, PT, R121, 0x19, P2 ;  /* 0x000000197900780c */ /* 0x000fc40001784270 */
[----:B------:R-:W-:Y:S02]  /*130a0*/  FMNMX.FTZ R3, R73, R0, !PT ;  /* 0x0000000049037209 */ /* 0x000fe40007810000 */
[C---:B------:R-:W-:Y:S02]  /*130b0*/  ISETP.LT.OR P3, PT, R122.reuse, 0x39, P3 ;  /* 0x000000397a00780c */ /* 0x040fe40001f61670 */
[----:B------:R-:W-:Y:S02]  /*130c0*/  ISETP.LT.OR P4, PT, R122, 0x1a, P4 ;  /* 0x0000001a7a00780c */ /* 0x000fe40002781670 */
[----:B------:R-:W-:Y:S02]  /*130d0*/  FMNMX.FTZ R0, R76, R3, !PT ;  /* 0x000000034c007209 */ /* 0x000fe40007810000 */
[----:B------:R-:W-:Y:S02]  /*130e0*/  FSEL R54, R54, -INF , !P3 ;  /* 0xff80000036367808 */ /* 0x000fe40005800000 */
[----:B------:R-:W-:-:S02]  /*130f0*/  ISETP.GT.AND P3, PT, R121, 0x40, P2 ;  /* 0x000000407900780c */ /* 0x000fc40001764270 */
[----:B------:R-:W-:Y:S02]  /*13100*/  FSEL R39, R39, -INF , !P4 ;  /* 0xff80000027277808 */ /* 0x000fe40006000000 */
[----:B------:R-:W-:Y:S02]  /*13110*/  ISETP.GT.AND P4, PT, R121, 0x21, P2 ;  /* 0x000000217900780c */ /* 0x000fe40001784270 */
[----:B------:R-:W-:Y:S02]  /*13120*/  FMNMX.FTZ R3, R77, R0, !PT ;  /* 0x000000004d037209 */ /* 0x000fe40007810000 */
[C---:B------:R-:W-:Y:S02]  /*13130*/  ISETP.LT.OR P3, PT, R122.reuse, 0x41, P3 ;  /* 0x000000417a00780c */ /* 0x040fe40001f61670 */
[----:B------:R-:W-:Y:S02]  /*13140*/  ISETP.LT.OR P4, PT, R122, 0x22, P4 ;  /* 0x000000227a00780c */ /* 0x000fe40002781670 */
[----:B------:R-:W-:-:S02]  /*13150*/  FMNMX.FTZ R0, R80, R3, !PT ;  /* 0x0000000350007209 */ /* 0x000fc40007810000 */
[----:B------:R-:W-:Y:S02]  /*13160*/  FSEL R58, R58, -INF , !P3 ;  /* 0xff8000003a3a7808 */ /* 0x000fe40005800000 */
[----:B------:R-:W-:Y:S02]  /*13170*/  ISETP.GT.AND P3, PT, R121, 0x48, P2 ;  /* 0x000000487900780c */ /* 0x000fe40001764270 */
[----:B------:R-:W-:Y:S02]  /*13180*/  FSEL R43, R43, -INF , !P4 ;  /* 0xff8000002b2b7808 */ /* 0x000fe40006000000 */
[----:B------:R-:W-:Y:S02]  /*13190*/  FMNMX.FTZ R3, R81, R0, !PT ;  /* 0x0000000051037209 */ /* 0x000fe40007810000 */
[----:B------:R-:W-:Y:S02]  /*131a0*/  ISETP.GT.AND P4, PT, R121, 0x29, P2 ;  /* 0x000000297900780c */ /* 0x000fe40001784270 */
[----:B------:R-:W-:-:S02]  /*131b0*/  ISETP.LT.OR P3, PT, R122, 0x49, P3 ;  /* 0x000000497a00780c */ /* 0x000fc40001f61670 */
[----:B------:R-:W-:Y:S02]  /*131c0*/  FMNMX.FTZ R0, R84, R3, !PT ;  /* 0x0000000354007209 */ /* 0x000fe40007810000 */
[----:B------:R-:W-:Y:S02]  /*131d0*/  ISETP.LT.OR P4, PT, R122, 0x2a, P4 ;  /* 0x0000002a7a00780c */ /* 0x000fe40002781670 */
[----:B------:R-:W-:Y:S02]  /*131e0*/  FSEL R62, R62, -INF , !P3 ;  /* 0xff8000003e3e7808 */ /* 0x000fe40005800000 */
[----:B------:R-:W-:Y:S02]  /*131f0*/  ISETP.GT.AND P3, PT, R121, 0x50, P2 ;  /* 0x000000507900780c */ /* 0x000fe40001764270 */
[----:B------:R-:W-:Y:S02]  /*13200*/  FMNMX.FTZ R0, R85, R0, !PT ;  /* 0x0000000055007209 */ /* 0x000fe40007810000 */
[----:B------:R-:W-:-:S02]  /*13210*/  FSEL R47, R47, -INF , !P4 ;  /* 0xff8000002f2f7808 */ /* 0x000fc40006000000 */
[C---:B------:R-:W-:Y:S01]  /*13220*/  ISETP.GT.AND P4, PT, R121.reuse, 0x31, P2 ;  /* 0x000000317900780c */ /* 0x040fe20001784270 */
[----:B------:R-:W0:Y:S01]  /*13230*/  SHFL.BFLY PT, R3, R0, 0x2, 0x1f ;  /* 0x0c401f0000037f89 */ /* 0x000e2200000e0000 */
[C---:B------:R-:W-:Y:S02]  /*13240*/  ISETP.LT.OR P3, PT, R122.reuse, 0x51, P3 ;  /* 0x000000517a00780c */ /* 0x040fe40001f61670 */
[----:B------:R-:W-:Y:S02]  /*13250*/  ISETP.LT.OR P4, PT, R122, 0x32, P4 ;  /* 0x000000327a00780c */ /* 0x000fe40002781670 */
[----:B------:R-:W-:Y:S02]  /*13260*/  FSEL R66, R66, -INF , !P3 ;  /* 0xff80000042427808 */ /* 0x000fe40005800000 */
[----:B------:R-:W-:Y:S02]  /*13270*/  ISETP.GT.AND P3, PT, R121, 0x58, P2 ;  /* 0x000000587900780c */ /* 0x000fe40001764270 */
[----:B------:R-:W-:-:S02]  /*13280*/  FSEL R51, R51, -INF , !P4 ;  /* 0xff80000033337808 */ /* 0x000fc40006000000 */
[C---:B------:R-:W-:Y:S02]  /*13290*/  ISETP.GT.AND P4, PT, R121.reuse, 0x39, P2 ;  /* 0x000000397900780c */ /* 0x040fe40001784270 */
        /* <DEDUP_REMOVED lines=12> */
[----:B0-----:R-:W-:Y:S02]  /*13360*/  FMNMX.FTZ R3, R0, R3, !PT ;  /* 0x0000000300037209 */ /* 0x001fe40007810000 */
[C---:B------:R-:W-:Y:S02]  /*13370*/  ISETP.LT.OR P3, PT, R122.reuse, 0x69, P3 ;  /* 0x000000697a00780c */ /* 0x040fe40001f61670 */
[----:B------:R-:W-:Y:S01]  /*13380*/  ISETP.LT.OR P4, PT, R122, 0x4a, P4 ;  /* 0x0000004a7a00780c */ /* 0x000fe20002781670 */
[----:B------:R-:W0:Y:S01]  /*13390*/  SHFL.BFLY PT, R0, R3, 0x1, 0x1f ;  /* 0x0c201f0003007f89 */ /* 0x000e2200000e0000 */
[----:B------:R-:W-:Y:S02]  /*133a0*/  FSEL R78, R78, -INF , !P3 ;  /* 0xff8000004e4e7808 */ /* 0x000fe40005800000 */
[----:B------:R-:W-:-:S02]  /*133b0*/  ISETP.GT.AND P3, PT, R121, 0x69, P2 ;  /* 0x000000697900780c */ /* 0x000fc40001764270 */
[----:B------:R-:W-:Y:S02]  /*133c0*/  FSEL R63, R63, -INF , !P4 ;  /* 0xff8000003f3f7808 */ /* 0x000fe40006000000 */
[----:B------:R-:W-:Y:S02]  /*133d0*/  ISETP.GT.AND P4, PT, R121, 0x51, P2 ;  /* 0x000000517900780c */ /* 0x000fe40001784270 */
[C---:B------:R-:W-:Y:S02]  /*133e0*/  ISETP.LT.OR P3, PT, R122.reuse, 0x6a, P3 ;  /* 0x0000006a7a00780c */ /* 0x040fe40001f61670 */
[----:B------:R-:W-:Y:S02]  /*133f0*/  ISETP.LT.OR P4, PT, R122, 0x52, P4 ;  /* 0x000000527a00780c */ /* 0x000fe40002781670 */
[----:B------:R-:W-:Y:S02]  /*13400*/  FSEL R79, R79, -INF , !P3 ;  /* 0xff8000004f4f7808 */ /* 0x000fe40005800000 */
[----:B------:R-:W-:-:S02]  /*13410*/  ISETP.GT.AND P3, PT, R121, 0x70, P2 ;  /* 0x000000707900780c */ /* 0x000fc40001764270 */
[----:B------:R-:W-:Y:S02]  /*13420*/  FSEL R67, R67, -INF , !P4 ;  /* 0xff80000043437808 */ /* 0x000fe40006000000 */
[C---:B------:R-:W-:Y:S02]  /*13430*/  ISETP.GT.AND P4, PT, R121.reuse, 0x59, P2 ;  /* 0x000000597900780c */ /* 0x040fe40001784270 */
[C---:B------:R-:W-:Y:S02]  /*13440*/  ISETP.LT.OR P3, PT, R122.reuse, 0x71, P3 ;  /* 0x000000717a00780c */ /* 0x040fe40001f61670 */
[----:B------:R-:W-:Y:S02]  /*13450*/  ISETP.LT.OR P4, PT, R122, 0x5a, P4 ;  /* 0x0000005a7a00780c */ /* 0x000fe40002781670 */
[----:B------:R-:W-:Y:S02]  /*13460*/  FSEL R82, R82, -INF , !P3 ;  /* 0xff80000052527808 */ /* 0x000fe40005800000 */
[----:B------:R-:W-:-:S02]  /*13470*/  ISETP.GT.AND P3, PT, R121, 0x71, P2 ;  /* 0x000000717900780c */ /* 0x000fc40001764270 */
[----:B------:R-:W-:Y:S02]  /*13480*/  FSEL R71, R71, -INF , !P4 ;  /* 0xff80000047477808 */ /* 0x000fe40006000000 */
[----:B------:R-:W-:Y:S02]  /*13490*/  ISETP.GT.AND P4, PT, R121, 0x61, P2 ;  /* 0x000000617900780c */ /* 0x000fe40001784270 */
[C---:B------:R-:W-:Y:S02]  /*134a0*/  ISETP.LT.OR P3, PT, R122.reuse, 0x72, P3 ;  /* 0x000000727a00780c */ /* 0x040fe40001f61670 */
[----:B0-----:R-:W-:Y:S02]  /*134b0*/  FMNMX.FTZ R3, R3, R0, !PT ;  /* 0x0000000003037209 */ /* 0x001fe40007810000 */
[----:B------:R-:W-:Y:S02]  /*134c0*/  ISETP.LT.OR P4, PT, R122, 0x62, P4 ;  /* 0x000000627a00780c */ /* 0x000fe40002781670 */
[----:B------:R-:W-:Y:S01]  /*134d0*/  FSEL R83, R83, -INF , !P3 ;  /* 0xff80000053537808 */ /* 0x000fe20005800000 */
[----:B------:R-:W-:Y:S01]  /*134e0*/  FMUL.FTZ R0, R3, UR41 ;  /* 0x0000002903007c20 */ /* 0x000fe20008410000 */
[----:B------:R-:W-:-:S02]  /*134f0*/  ISETP.GT.AND P3, PT, R121, RZ, P2 ;  /* 0x000000ff7900720c */ /* 0x000fc40001764270 */
[----:B------:R-:W-:Y:S02]  /*13500*/  FSEL R75, R75, -INF , !P4 ;  /* 0xff8000004b4b7808 */ /* 0x000fe40006000000 */
[----:B------:R-:W-:Y:S02]  /*13510*/  FSETP.NEU.FTZ.AND P4, PT, R3, -INF , PT ;  /* 0xff8000000300780b */ /* 0x000fe40003f9d000 */
[----:B------:R-:W-:Y:S02]  /*13520*/  ISETP.LT.OR P3, PT, R122, 0x1, P3 ;  /* 0x000000017a00780c */ /* 0x000fe40001f61670 */
[----:B------:R-:W-:Y:S02]  /*13530*/  FSEL R0, R0, RZ, P4 ;  /* 0x000000ff00007208 */ /* 0x000fe40002000000 */
[----:B------:R-:W-:Y:S02]  /*13540*/  FSEL R26, R26, -INF , !P3 ;  /* 0xff8000001a1a7808 */ /* 0x000fe40005800000 */
[----:B------:R-:W-:Y:S01]  /*13550*/  ISETP.GT.AND P3, PT, R121, 0x78, P2 ;  /* 0x000000787900780c */ /* 0x000fe20001764270 */
        /* <DEDUP_REMOVED lines=15> */
[----:B------:R-:W-:Y:S01]  /*13650*/  ISETP.GT.AND P2, PT, R121, 0x79, P2 ;  /* 0x000000797900780c */ /* 0x000fe20001744270 */
[--C-:B------:R-:W-:Y:S01]  /*13660*/  FFMA.FTZ R136, R48, UR41, -R0.reuse ;  /* 0x0000002930887c23 */ /* 0x100fe20008010800 */
[----:B------:R-:W-:Y:S01]  /*13670*/  FMNMX.FTZ R28, R34, R25, !PT ;  /* 0x00000019221c7209 */ /* 0x000fe20007810000 */
[--C-:B------:R-:W-:Y:S01]  /*13680*/  FFMA.FTZ R138, R52, UR41, -R0.reuse ;  /* 0x00000029348a7c23 */ /* 0x100fe20008010800 */
[----:B------:R-:W-:Y:S01]  /*13690*/  MUFU.EX2 R25, R37 ;  /* 0x0000002500197308 */ /* 0x000fe20000000800 */
[--C-:B------:R-:W-:Y:S01]  /*136a0*/  FFMA.FTZ R132, R56, UR41, -R0.reuse ;  /* 0x0000002938847c23 */ /* 0x100fe20008010800 */
[----:B------:R-:W-:Y:S01]  /*136b0*/  FMNMX.FTZ R29, R35, R28, !PT ;  /* 0x0000001c231d7209 */ /* 0x000fe20007810000 */
[----:B------:R-:W-:-:S03]  /*136c0*/  FFMA.FTZ R142, R44, UR41, -R0 ;  /* 0x000000292c8e7c23 */ /* 0x000fc60008010800 */
[----:B------:R-:W-:Y:S02]  /*136d0*/  FMNMX.FTZ R28, R38, R29, !PT ;  /* 0x0000001d261c7209 */ /* 0x000fe40007810000 */
[----:B------:R-:W-:Y:S01]  /*136e0*/  ISETP.LT.OR P3, PT, R122, 0x79, P3 ;  /* 0x000000797a00780c */ /* 0x000fe20001f61670 */
[----:B------:R-:W-:Y:S01]  /*136f0*/  MUFU.EX2 R148, R148 ;  /* 0x0000009400947308 */ /* 0x000fe20000000800 */
[----:B------:R-:W-:Y:S01]  /*13700*/  FMNMX.FTZ R29, R39, R28, !PT ;  /* 0x0000001c271d7209 */ /* 0x000fe20007810000 */
[----:B------:R-:W-:-:S03]  /*13710*/  FFMA.FTZ R28, R41, UR41, -R0 ;  /* 0x00000029291c7c23 */ /* 0x000fc60008010800 */
[----:B------:R-:W-:Y:S02]  /*13720*/  FMNMX.FTZ R32, R42, R29, !PT ;  /* 0x0000001d2a207209 */ /* 0x000fe40007810000 */
[----:B------:R-:W-:Y:S01]  /*13730*/  ISETP.LT.OR P2, PT, R122, 0x7a, P2 ;  /* 0x0000007a7a00780c */ /* 0x000fe20001741670 */
[----:B------:R-:W-:Y:S01]  /*13740*/  MUFU.EX2 R12, R12 ;  /* 0x0000000c000c7308 */ /* 0x000fe20000000800 */
[----:B------:R-:W-:-:S04]  /*13750*/  FMNMX.FTZ R29, R43, R32, !PT ;  /* 0x000000202b1d7209 */ /* 0x000fc80007810000 */
[----:B------:R-:W-:Y:S02]  /*13760*/  FMNMX.FTZ R32, R46, R29, !PT ;  /* 0x0000001d2e207209 */ /* 0x000fe40007810000 */
[----:B------:R-:W-:Y:S01]  /*13770*/  FSEL R86, R86, -INF , !P3 ;  /* 0xff80000056567808 */ /* 0x000fe20005800000 */
[----:B------:R-:W-:Y:S01]  /*13780*/  MUFU.EX2 R150, R150 ;  /* 0x0000009600967308 */ /* 0x000fe20000000800 */
[----:B------:R-:W-:-:S04]  /*13790*/  FMNMX.FTZ R29, R47, R32, !PT ;  /* 0x000000202f1d7209 */ /* 0x000fc80007810000 */
[----:B------:R-:W-:Y:S02]  /*137a0*/  FMNMX.FTZ R32, R50, R29, !PT ;  /* 0x0000001d32207209 */ /* 0x000fe40007810000 */
[----:B------:R-:W-:Y:S01]  /*137b0*/  FSEL R87, R87, -INF , !P2 ;  /* 0xff80000057577808 */ /* 0x000fe20005000000 */
[----:B------:R-:W-:Y:S01]  /*137c0*/  MUFU.EX2 R29, R45 ;  /* 0x0000002d001d7308 */ /* 0x000fe20000000800 */
[----:B------:R-:W-:-:S04]  /*137d0*/  FMNMX.FTZ R33, R51, R32, !PT ;  /* 0x0000002033217209 */ /* 0x000fc80007810000 */
[----:B------:R-:W-:Y:S02]  /*137e0*/  FMNMX.FTZ R32, R54, R33, !PT ;  /* 0x0000002136207209 */ /* 0x000fe40007810000 */
[----:B------:R-:W-:Y:S01]  /*137f0*/  FSEL R56, R3, RZ, P4 ;  /* 0x000000ff03387208 */ /* 0x000fe20002000000 */
[--C-:B------:R-:W-:Y:S01]  /*13800*/  FFMA.FTZ R134, R60, UR41, -R0.reuse ;  /* 0x000000293c867c23 */ /* 0x100fe20008010800 */
[----:B------:R-:W-:Y:S01]  /*13810*/  FMNMX.FTZ R33, R55, R32, !PT ;  /* 0x0000002037217209 */ /* 0x000fe20007810000 */
[--C-:B------:R-:W-:Y:S01]  /*13820*/  FFMA.FTZ R32, R49, UR41, -R0.reuse ;  /* 0x0000002931207c23 */ /* 0x100fe20008010800 */
[--C-:B------:R-:W-:Y:S01]  /*13830*/  FFMA.FTZ R61, R61, UR41, -R0.reuse ;  /* 0x000000293d3d7c23 */ /* 0x100fe20008010800 */
[--C-:B------:R-:W-:Y:S01]  /*13840*/  FFMA.FTZ R128, R64, UR41, -R0.reuse ;  /* 0x0000002940807c23 */ /* 0x100fe20008010800 */
[----:B------:R-:W-:Y:S01]  /*13850*/  FMNMX.FTZ R36, R58, R33, !PT ;  /* 0x000000213a247209 */ /* 0x000fe20007810000 */
[----:B------:R-:W-:Y:S01]  /*13860*/  FADD.FTZ R56, -R56, R21 ;  /* 0x0000001538387221 */ /* 0x000fe20000010100 */
        /* <DEDUP_REMOVED lines=12> */
[----:B------:R0:W-:Y:S08]  /*13930*/  MUFU.EX2 R33, R53 ;  /* 0x0000003500217308 */ /* 0x0001f00000000800 */
[----:B------:R-:W-:Y:S01]  /*13940*/  MUFU.EX2 R144, R144 ;  /* 0x0000009000907308 */ /* 0x000fe20000000800 */
[----:B0-----:R-:W2:Y:S01]  /*13950*/  LDL R53, [R1+0x24] ;  /* 0x0000240001357983 */ /* 0x001ea20000100800 */
        /* <DEDUP_REMOVED lines=15> */
[----:B------:R-:W-:-:S05]  /*13a50*/  FMNMX.FTZ R45, R87, R40, !PT ;  /* 0x00000028572d7209 */ /* 0x000fca0007810000 */
[----:B------:R-:W0:Y:S01]  /*13a60*/  SHFL.BFLY PT, R48, R45, 0x2, 0x1f ;  /* 0x0c401f002d307f89 */ /* 0x000e2200000e0000 */
[----:B------:R-:W-:Y:S01]  /*13a70*/  FMUL.FTZ R21, R56, UR41 ;  /* 0x0000002938157c20 */ /* 0x000fe20008410000 */
[----:B------:R-:W-:Y:S08]  /*13a80*/  MUFU.EX2 R136, R136 ;  /* 0x0000008800887308 */ /* 0x000ff00000000800 */
[----:B------:R-:W-:Y:S08]  /*13a90*/  MUFU.EX2 R32, R32 ;  /* 0x0000002000207308 */ /* 0x000ff00000000800 */
[----:B------:R-:W-:Y:S01]  /*13aa0*/  MUFU.EX2 R138, R138 ;  /* 0x0000008a008a7308 */ /* 0x000fe20000000800 */
[----:B0-----:R-:W-:-:S05]  /*13ab0*/  FMNMX.FTZ R49, R45, R48, !PT ;  /* 0x000000302d317209 */ /* 0x001fca0007810000 */
[----:B------:R-:W0:Y:S02]  /*13ac0*/  SHFL.BFLY PT, R52, R49, 0x1, 0x1f ;  /* 0x0c201f0031347f89 */ /* 0x000e2400000e0000 */
[----:B------:R-:W1:Y:S01]  /*13ad0*/  MUFU.EX2 R21, R21 ;  /* 0x0000001500157308 */ /* 0x000e620000000800 */
[--C-:B------:R-:W-:Y:S01]  /*13ae0*/  FFMA.FTZ R36, R57, UR41, -R0.reuse ;  /* 0x0000002939247c23 */ /* 0x100fe20008010800 */
[--C-:B------:R-:W-:Y:S01]  /*13af0*/  FFMA.FTZ R40, R65, UR41, -R0.reuse ;  /* 0x0000002941287c23 */ /* 0x100fe20008010800 */
[--C-:B------:R-:W-:Y:S01]  /*13b00*/  FFMA.FTZ R41, R69, UR41, -R0.reuse ;  /* 0x0000002945297c23 */ /* 0x100fe20008010800 */
[--C-:B------:R-:W-:Y:S01]  /*13b10*/  FFMA.FTZ R45, R77, UR41, -R0.reuse ;  /* 0x000000294d2d7c23 */ /* 0x100fe20008010800 */
[----:B------:R-:W-:Y:S01]  /*13b20*/  FFMA.FTZ R48, R81, UR41, -R0 ;  /* 0x0000002951307c23 */ /* 0x000fe20008010800 */
[----:B0-----:R-:W-:Y:S01]  /*13b30*/  FMNMX.FTZ R0, R49, R52, !PT ;  /* 0x0000003431007209 */ /* 0x001fe20007810000 */
[----:B-1----:R-:W-:-:S03]  /*13b40*/  FFMA.FTZ R7, R21, R7, R148 ;  /* 0x0000000715077223 */ /* 0x002fc60000010094 */
[C---:B------:R-:W-:Y:S01]  /*13b50*/  FSETP.NEU.FTZ.AND P2, PT, R0.reuse, -INF , PT ;  /* 0xff8000000000780b */ /* 0x040fe20003f5d000 */
[----:B------:R-:W-:Y:S01]  /*13b60*/  FMUL.FTZ R52, R0, UR41 ;  /* 0x0000002900347c20 */ /* 0x000fe20008410000 */
[----:B------:R-:W-:-:S04]  /*13b70*/  FADD.FTZ R7, R12, R7 ;  /* 0x000000070c077221 */ /* 0x000fc80000010000 */
[----:B------:R-:W-:-:S05]  /*13b80*/  FSEL R52, R52, RZ, P2 ;  /* 0x000000ff34347208 */ /* 0x000fca0001000000 */
[--C-:B------:R-:W-:Y:S01]  /*13b90*/  FFMA.FTZ R141, R42, UR41, -R52.reuse ;  /* 0x000000292a8d7c23 */ /* 0x100fe20008010834 */
[----:B------:R-:W-:Y:S01]  /*13ba0*/  FADD.FTZ R42, R150, R7 ;  /* 0x00000007962a7221 */ /* 0x000fe20000010000 */
[--C-:B------:R-:W-:Y:S01]  /*13bb0*/  FFMA.FTZ R145, R34, UR41, -R52.reuse ;  /* 0x0000002922917c23 */ /* 0x100fe20008010834 */
[----:B------:R-:W-:Y:S01]  /*13bc0*/  FFMA.FTZ R34, R43, UR41, -R52 ;  /* 0x000000292b227c23 */ /* 0x000fe20008010834 */
[----:B------:R-:W-:Y:S01]  /*13bd0*/  FSEL R7, R0, RZ, P2 ;  /* 0x000000ff00077208 */ /* 0x000fe20001000000 */
[----:B------:R-:W-:Y:S01]  /*13be0*/  FADD.FTZ R43, R13, R42 ;  /* 0x0000002a0d2b7221 */ /* 0x000fe20000010000 */
[----:B------:R-:W-:-:S03]  /*13bf0*/  FFMA.FTZ R149, R26, UR41, -R52 ;  /* 0x000000291a957c23 */ /* 0x000fc60008010834 */
[----:B------:R-:W-:Y:S01]  /*13c00*/  FADD.FTZ R43, R144, R43 ;  /* 0x0000002b902b7221 */ /* 0x000fe20000010000 */
[----:B------:R-:W-:Y:S01]  /*13c10*/  FADD.FTZ R7, -R7, R20 ;  /* 0x0000001407077221 */ /* 0x000fe20000010100 */
[--C-:B------:R-:W-:Y:S02]  /*13c20*/  FFMA.FTZ R26, R27, UR41, -R52.reuse ;  /* 0x000000291b1a7c23 */ /* 0x100fe40008010834 */
[----:B------:R-:W-:Y:S01]  /*13c30*/  FADD.FTZ R43, R24, R43 ;  /* 0x0000002b182b7221 */ /* 0x000fe20000010000 */
[----:B------:R-:W-:Y:S01]  /*13c40*/  FMUL.FTZ R7, R7, UR41 ;  /* 0x0000002907077c20 */ /* 0x000fe20008410000 */
[----:B------:R-:W-:Y:S02]  /*13c50*/  MUFU.EX2 R149, R149 ;  /* 0x0000009500957308 */ /* 0x000fe40000000800 */
[----:B------:R-:W-:Y:S01]  /*13c60*/  FADD.FTZ R42, R146, R43 ;  /* 0x0000002b922a7221 */ /* 0x000fe20000010000 */
[----:B------:R-:W-:-:S05]  /*13c70*/  FFMA.FTZ R151, R30, UR41, -R52 ;  /* 0x000000291e977c23 */ /* 0x000fca0008010834 */
        /* <DEDUP_REMOVED lines=8> */
[----:B------:R-:W-:Y:S01]  /*13d00*/  FFMA.FTZ R143, R46, UR41, -R52 ;  /* 0x000000292e8f7c23 */ /* 0x000fe20008010834 */
[----:B0-----:R-:W-:-:S05]  /*13d10*/  FFMA.FTZ R7, R20, R6, R149 ;  /* 0x0000000614077223 */ /* 0x001fca0000010095 */
[----:B------:R-:W0:Y:S01]  /*13d20*/  MUFU.EX2 R27, R27 ;  /* 0x0000001b001b7308 */ /* 0x000e220000000800 */
[----:B------:R-:W-:Y:S01]  /*13d30*/  FADD.FTZ R46, R142, R43 ;  /* 0x0000002b8e2e7221 */ /* 0x000fe20000010000 */
[----:B------:R-:W-:-:S06]  /*13d40*/  FFMA.FTZ R147, R38, UR41, -R52 ;  /* 0x0000002926937c23 */ /* 0x000fcc0008010834 */
[----:B------:R-:W4:Y:S01]  /*13d50*/  MUFU.EX2 R145, R145 ;  /* 0x0000009100917308 */ /* 0x000f220000000800 */
[----:B------:R-:W-:Y:S01]  /*13d60*/  FADD.FTZ R43, R29, R46 ;  /* 0x0000002e1d2b7221 */ /* 0x000fe20000010000 */
[----:B-1----:R-:W-:Y:S01]  /*13d70*/  FADD.FTZ R46, R26, R7 ;  /* 0x000000071a2e7221 */ /* 0x002fe20000010000 */
[----:B------:R-:W-:-:S05]  /*13d80*/  FFMA.FTZ R31, R39, UR41, -R52 ;  /* 0x00000029271f7c23 */ /* 0x000fca0008010834 */
[----:B------:R-:W1:Y:S01]  /*13d90*/  MUFU.EX2 R30, R30 ;  /* 0x0000001e001e7308 */ /* 0x000e620000000800 */
[----:B------:R-:W-:Y:S01]  /*13da0*/  FADD.FTZ R43, R136, R43 ;  /* 0x0000002b882b7221 */ /* 0x000fe20000010000 */
[----:B---3--:R-:W-:Y:S01]  /*13db0*/  FADD.FTZ R46, R151, R46 ;  /* 0x0000002e972e7221 */ /* 0x008fe20000010000 */
[----:B------:R-:W-:-:S05]  /*13dc0*/  FFMA.FTZ R35, R47, UR41, -R52 ;  /* 0x000000292f237c23 */ /* 0x000fca0008010834 */
[----:B------:R-:W3:Y:S01]  /*13dd0*/  MUFU.EX2 R147, R147 ;  /* 0x0000009300937308 */ /* 0x000ee20000000800 */
[----:B------:R-:W-:Y:S01]  /*13de0*/  FADD.FTZ R7, R32, R43 ;  /* 0x0000002b20077221 */ /* 0x000fe20000010000 */
[----:B0-----:R-:W-:Y:S01]  /*13df0*/  FADD.FTZ R46, R27, R46 ;  /* 0x0000002e1b2e7221 */ /* 0x001fe20000010000 */
[----:B------:R-:W-:Y:S02]  /*13e00*/  @!P1 IMAD R47, R153, 0x8, R2 ;  /* 0x00000008992f9824 */ /* 0x000fe400078e0202 */
[----:B------:R-:W-:-:S03]  /*13e10*/  FFMA.FTZ R137, R50, UR41, -R52 ;  /* 0x0000002932897c23 */ /* 0x000fc60008010834 */
[----:B------:R-:W0:Y:S01]  /*13e20*/  MUFU.EX2 R31, R31 ;  /* 0x0000001f001f7308 */ /* 0x000e220000000800 */
[----:B------:R-:W-:Y:S01]  /*13e30*/  FADD.FTZ R50, R138, R7 ;  /* 0x000000078a327221 */ /* 0x000fe20000010000 */
[----:B----4-:R-:W-:Y:S01]  /*13e40*/  FADD.FTZ R7, R145, R46 ;  /* 0x0000002e91077221 */ /* 0x010fe20000010000 */
[----:B------:R-:W-:-:S05]  /*13e50*/  @!P1 VIADD R47, R47, 0x16860 ;  /* 0x000168602f2f9836 */ /* 0x000fca0000000000 */
[----:B------:R-:W4:Y:S01]  /*13e60*/  MUFU.EX2 R132, R132 ;  /* 0x0000008400847308 */ /* 0x000f220000000800 */
[----:B-1----:R-:W-:-:S07]  /*13e70*/  FADD.FTZ R46, R30, R7 ;  /* 0x000000071e2e7221 */ /* 0x002fce0000010000 */
[----:B------:R-:W1:Y:S01]  /*13e80*/  MUFU.EX2 R141, R141 ;  /* 0x0000008d008d7308 */ /* 0x000e620000000800 */
[----:B------:R-:W-:Y:S01]  /*13e90*/  @!P1 PRMT R47, RZ, 0x654, R47 ;  /* 0x00000654ff2f9816 */ /* 0x000fe2000000002f */
[----:B---3--:R-:W-:-:S03]  /*13ea0*/  FADD.FTZ R46, R147, R46 ;  /* 0x0000002e932e7221 */ /* 0x008fc60000010000 */
[----:B------:R3:W-:Y:S03]  /*13eb0*/  @!P1 SYNCS.ARRIVE.TRANS64.RED.A1T0 RZ, [R47+URZ], RZ ;  /* 0x000000ff2fff99a7 */ /* 0x0007e6000810043f */
[----:B------:R-:W5:Y:S08]  /*13ec0*/  MUFU.EX2 R36, R36 ;  /* 0x0000002400247308 */ /* 0x000f700000000800 */
[----:B------:R-:W5:Y:S01]  /*13ed0*/  MUFU.EX2 R34, R34 ;  /* 0x0000002200227308 */ /* 0x000f620000000800 */
[----:B---3--:R-:W-:Y:S01]  /*13ee0*/  FADD.FTZ R47, R33, R50 ;  /* 0x00000032212f7221 */ /* 0x008fe20000010000 */
[----:B0-----:R-:W-:-:S06]  /*13ef0*/  FADD.FTZ R46, R31, R46 ;  /* 0x0000002e1f2e7221 */ /* 0x001fcc0000010000 */
[----:B------:R-:W0:Y:S01]  /*13f00*/  MUFU.EX2 R134, R134 ;  /* 0x0000008600867308 */ /* 0x000e220000000800 */
[----:B------:R-:W-:-:S07]  /*13f10*/  FFMA.FTZ R38, R51, UR41, -R52 ;  /* 0x0000002933267c23 */ /* 0x000fce0008010834 */
[----:B------:R-:W3:Y:S01]  /*13f20*/  MUFU.EX2 R143, R143 ;  /* 0x0000008f008f7308 */ /* 0x000ee20000000800 */
[----:B----4-:R-:W-:Y:S01]  /*13f30*/  FADD.FTZ R47, R132, R47 ;  /* 0x0000002f842f7221 */ /* 0x010fe20000010000 */
[----:B-1----:R-:W-:-:S06]  /*13f40*/  FADD.FTZ R7, R141, R46 ;  /* 0x0000002e8d077221 */ /* 0x002fcc0000010000 */
[----:B------:R-:W1:Y:S01]  /*13f50*/  MUFU.EX2 R37, R61 ;  /* 0x0000003d00257308 */ /* 0x000e620000000800 */
[----:B------:R-:W-:-:S07]  /*13f60*/  FFMA.FTZ R139, R54, UR41, -R52 ;  /* 0x00000029368b7c23 */ /* 0x000fce0008010834 */
[----:B------:R-:W4:Y:S01]  /*13f70*/  MUFU.EX2 R35, R35 ;  /* 0x0000002300237308 */ /* 0x000f220000000800 */
[----:B-----5:R-:W-:Y:S01]  /*13f80*/  FADD.FTZ R47, R36, R47 ;  /* 0x0000002f242f7221 */ /* 0x020fe20000010000 */
[----:B------:R-:W-:-:S06]  /*13f90*/  FADD.FTZ R46, R34, R7 ;  /* 0x00000007222e7221 */ /* 0x000fcc0000010000 */
[----:B------:R-:W5:Y:S01]  /*13fa0*/  MUFU.EX2 R128, R128 ;  /* 0x0000008000807308 */ /* 0x000f620000000800 */
[----:B------:R-:W-:-:S07]  /*13fb0*/  FFMA.FTZ R39, R55, UR41, -R52 ;  /* 0x0000002937277c23 */ /* 0x000fce0008010834 */
[----:B------:R-:W5:Y:S01]  /*13fc0*/  MUFU.EX2 R137, R137 ;  /* 0x0000008900897308 */ /* 0x000f620000000800 */
[----:B0-----:R-:W-:Y:S01]  /*13fd0*/  FADD.FTZ R50, R134, R47 ;  /* 0x0000002f86327221 */ /* 0x001fe20000010000 */
[----:B---3--:R-:W-:-:S06]  /*13fe0*/  FADD.FTZ R46, R143, R46 ;  /* 0x0000002e8f2e7221 */ /* 0x008fcc0000010000 */
[----:B------:R-:W0:Y:S01]  /*13ff0*/  MUFU.EX2 R40, R40 ;  /* 0x0000002800287308 */ /* 0x000e220000000800 */
[----:B------:R-:W-:-:S07]  /*14000*/  FFMA.FTZ R133, R58, UR41, -R52 ;  /* 0x000000293a857c23 */ /* 0x000fce0008010834 */
[----:B------:R-:W3:Y:S01]  /*14010*/  MUFU.EX2 R38, R38 ;  /* 0x0000002600267308 */ /* 0x000ee20000000800 */
[----:B-1----:R-:W-:Y:S01]  /*14020*/  FADD.FTZ R47, R37, R50 ;  /* 0x00000032252f7221 */ /* 0x002fe20000010000 */
[----:B----4-:R-:W-:-:S06]  /*14030*/  FADD.FTZ R46, R35, R46 ;  /* 0x0000002e232e7221 */ /* 0x010fcc0000010000 */
[----:B------:R-:W1:Y:S01]  /*14040*/  MUFU.EX2 R130, R130 ;  /* 0x0000008200827308 */ /* 0x000e620000000800 */
[----:B------:R-:W-:-:S07]  /*14050*/  FFMA.FTZ R42, R59, UR41, -R52 ;  /* 0x000000293b2a7c23 */ /* 0x000fce0008010834 */
[----:B------:R-:W4:Y:S01]  /*14060*/  MUFU.EX2 R139, R139 ;  /* 0x0000008b008b7308 */ /* 0x000f220000000800 */
[----:B-----5:R-:W-:Y:S01]  /*14070*/  FADD.FTZ R47, R128, R47 ;  /* 0x0000002f802f7221 */ /* 0x020fe20000010000 */
[----:B------:R-:W-:-:S06]  /*14080*/  FADD.FTZ R7, R137, R46 ;  /* 0x0000002e89077221 */ /* 0x000fcc0000010000 */
[----:B------:R-:W5:Y:S01]  /*14090*/  MUFU.EX2 R41, R41 ;  /* 0x0000002900297308 */ /* 0x000f620000000800 */
[----:B------:R-:W-:-:S07]  /*140a0*/  FFMA.FTZ R135, R62, UR41, -R52 ;  /* 0x000000293e877c23 */ /* 0x000fce0008010834 */
[----:B------:R-:W2:Y:S01]  /*140b0*/  MUFU.EX2 R39, R39 ;  /* 0x0000002700277308 */ /* 0x000ea20000000800 */
[----:B0-----:R-:W-:Y:S01]  /*140c0*/  FADD.FTZ R47, R40, R47 ;  /* 0x0000002f282f7221 */ /* 0x001fe20000010000 */
[----:B------:R-:W-:-:S06]  /*140d0*/  F2FP.BF16.F32.PACK_AB R144, R24, R144 ;  /* 0x000000901890723e */ /* 0x000fcc00000010ff */
[----:B------:R-:W0:Y:S01]  /*140e0*/  MUFU.EX2 R124, R124 ;  /* 0x0000007c007c7308 */ /* 0x000e220000000800 */
[----:B---3--:R-:W-:Y:S01]  /*140f0*/  FADD.FTZ R24, R38, R7 ;  /* 0x0000000726187221 */ /* 0x008fe20000010000 */
[----:B------:R-:W-:-:S06]  /*14100*/  FFMA.FTZ R6, R63, UR41, -R52 ;  /* 0x000000293f067c23 */ /* 0x000fcc0008010834 */
[----:B------:R-:W3:Y:S01]  /*14110*/  MUFU.EX2 R133, R133 ;  /* 0x0000008500857308 */ /* 0x000ee20000000800 */
[----:B-1----:R-:W-:Y:S01]  /*14120*/  FADD.FTZ R50, R130, R47 ;  /* 0x0000002f82327221 */ /* 0x002fe20000010000 */
[----:B------:R-:W-:-:S06]  /*14130*/  F2FP.BF16.F32.PACK_AB R140, R28, R140 ;  /* 0x0000008c1c8c723e */ /* 0x000fcc00000010ff */
[----:B------:R-:W1:Y:S01]  /*14140*/  MUFU.EX2 R44, R44 ;  /* 0x0000002c002c7308 */ /* 0x000e620000000800 */
[----:B----4-:R-:W-:Y:S01]  /*14150*/  FADD.FTZ R28, R139, R24 ;  /* 0x000000188b1c7221 */ /* 0x010fe20000010000 */
[----:B------:R-:W-:-:S06]  /*14160*/  FFMA.FTZ R129, R66, UR41, -R52 ;  /* 0x0000002942817c23 */ /* 0x000fcc0008010834 */
[----:B------:R-:W4:Y:S01]  /*14170*/  MUFU.EX2 R42, R42 ;  /* 0x0000002a002a7308 */ /* 0x000f220000000800 */
[----:B------:R-:W-:Y:S01]  /*14180*/  F2FP.BF16.F32.PACK_AB R150, R13, R150 ;  /* 0x000000960d96723e */ /* 0x000fe200000010ff */
[----:B-----5:R-:W-:-:S06]  /*14190*/  FADD.FTZ R13, R41, R50 ;  /* 0x00000032290d7221 */ /* 0x020fcc0000010000 */
[----:B------:R-:W5:Y:S01]  /*141a0*/  MUFU.EX2 R126, R126 ;  /* 0x0000007e007e7308 */ /* 0x000f620000000800 */
[----:B--2---:R-:W-:Y:S01]  /*141b0*/  FADD.FTZ R28, R39, R28 ;  /* 0x0000001c271c7221 */ /* 0x004fe20000010000 */
[----:B------:R-:W-:-:S06]  /*141c0*/  FFMA.FTZ R43, R67, UR41, -R52 ;  /* 0x00000029432b7c23 */ /* 0x000fcc0008010834 */
[----:B------:R-:W2:Y:S01]  /*141d0*/  MUFU.EX2 R135, R135 ;  /* 0x0000008700877308 */ /* 0x000ea20000000800 */
        /* <DEDUP_REMOVED lines=8> */
[----:B------:R-:W-:-:S07]  /*14260*/  F2FP.BF16.F32.PACK_AB R136, R32, R136 ;  /* 0x000000882088723e */ /* 0x000fce00000010ff */
[----:B------:R-:W4:Y:S01]  /*14270*/  MUFU.EX2 R129, R129 ;  /* 0x0000008100817308 */ /* 0x000f220000000800 */
[----:B------:R-:W-:Y:S01]  /*14280*/  FFMA.FTZ R71, R71, UR41, -R52 ;  /* 0x0000002947477c23 */ /* 0x000fe20008010834 */
[----:B-----5:R-:W-:-:S06]  /*14290*/  FADD.FTZ R32, R126, R13 ;  /* 0x0000000d7e207221 */ /* 0x020fcc0000010000 */
[----:B------:R-:W5:Y:S01]  /*142a0*/  MUFU.EX2 R48, R48 ;  /* 0x0000003000307308 */ /* 0x000f620000000800 */
[----:B--2---:R-:W-:Y:S01]  /*142b0*/  FADD.FTZ R7, R135, R28 ;  /* 0x0000001c87077221 */ /* 0x004fe20000010000 */
[----:B------:R-:W-:-:S06]  /*142c0*/  FFMA.FTZ R125, R74, UR41, -R52 ;  /* 0x000000294a7d7c23 */ /* 0x000fcc0008010834 */
[----:B------:R-:W2:Y:S01]  /*142d0*/  MUFU.EX2 R43, R43 ;  /* 0x0000002b002b7308 */ /* 0x000ea20000000800 */
[----:B------:R-:W-:Y:S01]  /*142e0*/  F2FP.BF16.F32.PACK_AB R148, R12, R148 ;  /* 0x000000940c94723e */ /* 0x000fe200000010ff */
[----:B0-----:R-:W-:-:S06]  /*142f0*/  FADD.FTZ R13, R45, R32 ;  /* 0x000000202d0d7221 */ /* 0x001fcc0000010000 */
[----:B------:R-:W0:Y:S01]  /*14300*/  MUFU.EX2 R122, R122 ;  /* 0x0000007a007a7308 */ /* 0x000e220000000800 */
[----:B---3--:R-:W-:-:S07]  /*14310*/  FADD.FTZ R28, R6, R7 ;  /* 0x00000007061c7221 */ /* 0x008fce0000010000 */
[----:B------:R-:W3:Y:S01]  /*14320*/  MUFU.EX2 R131, R131 ;  /* 0x0000008300837308 */ /* 0x000ee20000000800 */
[----:B------:R-:W-:Y:S01]  /*14330*/  FFMA.FTZ R75, R75, UR41, -R52 ;  /* 0x000000294b4b7c23 */ /* 0x000fe20008010834 */
[----:B-1----:R-:W-:Y:S01]  /*14340*/  FADD.FTZ R13, R120, R13 ;  /* 0x0000000d780d7221 */ /* 0x002fe20000010000 */
[----:B----4-:R-:W-:-:S05]  /*14350*/  FADD.FTZ R28, R129, R28 ;  /* 0x0000001c811c7221 */ /* 0x010fca0000010000 */
[----:B------:R-:W1:Y:S01]  /*14360*/  MUFU.EX2 R12, R71 ;  /* 0x00000047000c7308 */ /* 0x000e620000000800 */
[----:B------:R-:W-:Y:S01]  /*14370*/  FFMA.FTZ R78, R78, UR41, -R52 ;  /* 0x000000294e4e7c23 */ /* 0x000fe20008010834 */
[----:B-----5:R-:W-:Y:S01]  /*14380*/  FADD.FTZ R13, R48, R13 ;  /* 0x0000000d300d7221 */ /* 0x020fe20000010000 */
[----:B--2---:R-:W-:-:S05]  /*14390*/  FADD.FTZ R28, R43, R28 ;  /* 0x0000001c2b1c7221 */ /* 0x004fca0000010000 */
[----:B------:R-:W2:Y:S01]  /*143a0*/  MUFU.EX2 R125, R125 ;  /* 0x0000007d007d7308 */ /* 0x000ea20000000800 */
[----:B------:R-:W-:Y:S01]  /*143b0*/  FFMA.FTZ R79, R79, UR41, -R52 ;  /* 0x000000294f4f7c23 */ /* 0x000fe20008010834 */
[----:B0-----:R-:W-:Y:S01]  /*143c0*/  FADD.FTZ R32, R122, R13 ;  /* 0x0000000d7a207221 */ /* 0x001fe20000010000 */
[----:B---3--:R-:W-:-:S05]  /*143d0*/  FADD.FTZ R13, R131, R28 ;  /* 0x0000001c830d7221 */ /* 0x008fca0000010000 */
        /* <DEDUP_REMOVED lines=18> */
[----:B------:R-:W0:Y:S08]  /*14500*/  MUFU.EX2 R49, R85 ;  /* 0x0000005500317308 */ /* 0x000e300000000800 */
[----:B------:R-:W3:Y:S01]  /*14510*/  MUFU.EX2 R52, R52 ;  /* 0x0000003400347308 */ /* 0x000ee20000000800 */
[----:B-1----:R-:W-:Y:S01]  /*14520*/  FADD.FTZ R26, R83, R26 ;  /* 0x0000001a531a7221 */ /* 0x002fe20000010000 */
[----:B------:R-:W-:-:S03]  /*14530*/  FMUL.FTZ R88, R88, R21 ;  /* 0x0000001558587220 */ /* 0x000fc60000410000 */
        /* <DEDUP_REMOVED lines=17> */
[-C--:B------:R-:W-:Y:S01]  /*14650*/  FMUL.FTZ R90, R90, R20.reuse ;  /* 0x000000145a5a7220 */ /* 0x080fe20000410000 */
        /* <DEDUP_REMOVED lines=19> */
[----:B---3--:R-:W-:Y:S01]  /*14790*/  FADD.FTZ R6, R52, R26 ;  /* 0x0000001a34067221 */ /* 0x008fe20000010000 */
        /* <DEDUP_REMOVED lines=28> */
.L_x_1269:
[----:B------:R-:W-:Y:S05]  /*14960*/  WARPSYNC.ALL ;  /* 0x0000000000007948 */ /* 0x000fea0003800000 */
[----:B------:R-:W-:Y:S06]  /*14970*/  BAR.ARV 0x8, 0x1a0 ;  /* 0x0206800000007b1d */ /* 0x000fec0000002000 */
[----:B------:R-:W-:Y:S05]  /*14980*/  @!P0 BRA `(.L_x_1288) ;  /* 0x0000000000048947 */ /* 0x000fea0003800000 */
[----:B------:R-:W-:Y:S01]  /*14990*/  BPT.TRAP 0x1 ;  /* 0x000000040000795c */ /* 0x000fe20000300000 */
.L_x_1288:
[----:B------:R-:W-:Y:S01]  /*149a0*/  IMAD R11, R16, 0x8, R2 ;  /* 0x00000008100b7824 */ /* 0x000fe200078e0202 */
[----:B------:R-:W-:-:S04]  /*149b0*/  SHF.L.U32 R4, R19, 0x1f, RZ ;  /* 0x0000001f13047819 */ /* 0x000fc800000006ff */
[----:B------:R0:W1:Y:S01]  /*149c0*/  SYNCS.PHASECHK.TRANS64.TRYWAIT P2, [R11+URZ+0x16850], R4 ;  /* 0x016850040b0075a7 */ /* 0x000062000804017f */
[----:B------:R-:W-:Y:S05]  /*149d0*/  @!P0 BRA `(.L_x_1289) ;  /* 0x0000000000048947 */ /* 0x000fea0003800000 */
[----:B------:R-:W-:Y:S01]  /*149e0*/  BPT.TRAP 0x1 ;  /* 0x000000040000795c */ /* 0x000fe20000300000 */
.L_x_1289:
[----:B------:R-:W-:-:S05]  /*149f0*/  VIADD R2, R2, 0x400 ;  /* 0x0000040002027836 */ /* 0x000fca0000000000 */
[----:B------:R-:W-:-:S04]  /*14a00*/  SHF.R.U32.HI R2, RZ, 0x4, R2 ;  /* 0x00000004ff027819 */ /* 0x000fc80000011602 */
[----:B------:R-:W-:Y:S01]  /*14a10*/  LOP3.LUT R5, R2, 0x3fff, RZ, 0xc0, !PT ;  /* 0x00003fff02057812 */ /* 0x000fe200078ec0ff */
[----:B-1----:R-:W-:Y:S06]  /*14a20*/  @P2 BRA `(.L_x_1290) ;  /* 0x0000000000082947 */ /* 0x002fec0003800000 */
[----:B------:R-:W1:Y:S02]  /*14a30*/  SYNCS.PHASECHK.TRANS64.TRYWAIT P0, [R11+URZ+0x16850], R4 ;  /* 0x016850040b0075a7 */ /* 0x000e64000800017f */
[----:B-1----:R-:W-:Y:S05]  /*14a40*/  @!P0 BRA `(.L_x_1291) ;  /* 0x0000008400988947 */ /* 0x002fea0003800000 */
.L_x_1290:
[----:B01----:R-:W-:Y:S01]  /*14a50*/  IMAD R4, R16, 0x400, R5 ;  /* 0x0000040010047824 */ /* 0x003fe200078e0205 */
[----:B------:R-:W2:Y:S01]  /*14a60*/  LDL.LU R13, [R1+0x38] ;  /* 0x00003800010d7983 */ /* 0x000ea20000300800 */
[----:B------:R-:W-:Y:S01]  /*14a70*/  IMAD.MOV.U32 R5, RZ, RZ, 0x40000040 ;  /* 0x40000040ff057424 */ /* 0x000fe200078e00ff */
[----:B------:R-:W-:Y:S05]  /*14a80*/  WARPSYNC.ALL ;  /* 0x0000000000007948 */ /* 0x000fea0003800000 */
[C---:B------:R-:W-:Y:S01]  /*14a90*/  R2UR UR6, R4.reuse ;  /* 0x00000000040672ca */ /* 0x040fe200000e0000 */
[----:B------:R-:W-:Y:S01]  /*14aa0*/  WARPGROUP.ARRIVE ;  /* 0x00000000000079c5 */ /* 0x000fe20000000000 */
[----:B------:R-:W-:Y:S01]  /*14ab0*/  R2UR UR7, R5 ;  /* 0x00000000050772ca */ /* 0x000fe200000e0000 */
[----:B------:R-:W-:Y:S01]  /*14ac0*/  VIADD R8, R4, 0x80 ;  /* 0x0000008004087836 */ /* 0x000fe20000000000 */
[----:B------:R-:W0:Y:S01]  /*14ad0*/  SHFL.BFLY PT, R2, R7, 0x2, 0x1f ;  /* 0x0c401f0007027f89 */ /* 0x000e2200000e0000 */
[----:B------:R-:W-:Y:S01]  /*14ae0*/  IMAD.MOV.U32 R9, RZ, RZ, 0x40000040 ;  /* 0x40000040ff097424 */ /* 0x000fe200078e00ff */
[----:B------:R-:W-:Y:S01]  /*14af0*/  CS2R R14, SRZ ;  /* 0x00000000000e7805 */ /* 0x000fe2000001ff00 */
[----:B------:R-:W-:-:S02]  /*14b00*/  IMAD.MOV.U32 R5, RZ, RZ, 0x40000040 ;  /* 0x40000040ff057424 */ /* 0x000fc400078e00ff */
[----:B------:R-:W-:Y:S02]  /*14b10*/  VIADD R16, R16, 0x1 ;  /* 0x0000000110107836 */ /* 0x000fe40000000000 */
[----:B------:R-:W-:Y:S02]  /*14b20*/  IMAD.U32 R20, RZ, RZ, UR41 ;  /* 0x00000029ff147e24 */ /* 0x000fe4000f8e00ff */
[----:B------:R-:W-:Y:S01]  /*14b30*/  IMAD.MOV.U32 R28, RZ, RZ, -0x800000 ;  /* 0xff800000ff1c7424 */ /* 0x000fe200078e00ff */
[----:B------:R-:W-:Y:S01]  /*14b40*/  ISETP.NE.AND P2, PT, R16, 0x2, PT ;  /* 0x000000021000780c */ /* 0x000fe20003f45270 */
[----:B------:R-:W-:Y:S01]  /*14b50*/  HGMMA.64x64x16.F32.BF16 R88, R148, gdesc[UR4].tnspB, R88, gsb0 ;  /* 0x40e0000494587df0 */ /* 0x000fe20008001858 */
[----:B------:R-:W-:Y:S01]  /*14b60*/  R2UR UR6, R8 ;  /* 0x00000000080672ca */ /* 0x000fe200000e0000 */
[----:B------:R-:W-:Y:S01]  /*14b70*/  VIADD R8, R4, 0x100 ;  /* 0x0000010004087836 */ /* 0x000fe20000000000 */
[----:B------:R-:W-:Y:S01]  /*14b80*/  R2UR UR7, R9 ;  /* 0x00000000090772ca */ /* 0x000fe200000e0000 */
[----:B------:R-:W-:Y:S01]  /*14b90*/  IMAD.MOV.U32 R9, RZ, RZ, 0x40000040 ;  /* 0x40000040ff097424 */ /* 0x000fe200078e00ff */
[----:B------:R-:W-:Y:S01]  /*14ba0*/  SEL R16, R16, RZ, P2 ;  /* 0x000000ff10107207 */ /* 0x000fe20001000000 */
[----:B------:R-:W-:-:S02]  /*14bb0*/  IMAD.MOV.U32 R21, RZ, RZ, -0x800000 ;  /* 0xff800000ff157424 */ /* 0x000fc400078e00ff */
[----:B0-----:R-:W-:Y:S01]  /*14bc0*/  FADD.FTZ R2, R2, R7 ;  /* 0x0000000702027221 */ /* 0x001fe20000010000 */
        /* <DEDUP_REMOVED lines=34> */
[----:B------:R-:W-:Y:S01]  /*14df0*/  R2UR UR6, R8 ;  /* 0x00000000080672ca */ /* 0x000fe200000e0000 */
[----:B------:R-:W-:Y:S01]  /*14e00*/  @!P1 VIADD R8, R11, 0x16860 ;  /* 0x000168600b089836 */ /* 0x000fe20000000000 */
[----:B------:R-:W-:Y:S02]  /*14e10*/  R2UR UR7, R9 ;  /* 0x00000000090772ca */ /* 0x000fe400000e0000 */
[----:B------:R-:W0:Y:S02]  /*14e20*/  SHFL.BFLY PT, R9, R6, 0x2, 0x1f ;  /* 0x0c401f0006097f89 */ /* 0x000e2400000e0000 */
[----:B------:R-:W-:Y:S01]  /*14e30*/  @!P1 PRMT R8, RZ, 0x654, R8 ;  /* 0x00000654ff089816 */ /* 0x000fe20000000008 */
[----:B0-----:R-:W-:Y:S01]  /*14e40*/  FADD.FTZ R9, R9, R6 ;  /* 0x0000000609097221 */ /* 0x001fe20000010000 */
[----:B------:R-:W-:Y:S02]  /*14e50*/  WARPGROUP.DEPBAR.LE gsb0, 0x0 ;  /* 0x00008000000079c5 */ /* 0x000fe40000010000 */
[----:B------:R-:W-:-:S06]  /*14e60*/  WARPGROUP.ARRIVE ;  /* 0x00000000000079c5 */ /* 0x000fcc0000000000 */
[----:B------:R-:W-:Y:S01]  /*14e70*/  HGMMA.64x64x16.F32.BF16 R88, R124, gdesc[UR4].tnspB, R88, gsb0 ;  /* 0x40e000047c587df0 */ /* 0x000fe20008001858 */
[----:B------:R-:W-:Y:S02]  /*14e80*/  R2UR UR6, R4 ;  /* 0x00000000040672ca */ /* 0x000fe400000e0000 */
[----:B------:R-:W-:Y:S01]  /*14e90*/  R2UR UR7, R5 ;  /* 0x00000000050772ca */ /* 0x000fe200000e0000 */
[----:B------:R-:W0:Y:S04]  /*14ea0*/  SHFL.BFLY PT, R4, R9, 0x1, 0x1f ;  /* 0x0c201f0009047f89 */ /* 0x000e2800000e0000 */
[----:B------:R-:W1:Y:S01]  /*14eb0*/  SHFL.BFLY PT, R5, R2, 0x1, 0x1f ;  /* 0x0c201f0002057f89 */ /* 0x000e6200000e0000 */
[----:B0-----:R-:W-:Y:S01]  /*14ec0*/  FADD.FTZ R12, R9, R4 ;  /* 0x00000004090c7221 */ /* 0x001fe20000010000 */
[----:B-1----:R-:W-:-:S04]  /*14ed0*/  FADD.FTZ R10, R2, R5 ;  /* 0x00000005020a7221 */ /* 0x002fc80000010000 */
[----:B------:R-:W-:Y:S02]  /*14ee0*/  FSETP.NE.FTZ.AND P3, PT, R12, RZ, PT ;  /* 0x000000ff0c00720b */ /* 0x000fe40003f75000 */
[----:B------:R-:W-:Y:S02]  /*14ef0*/  SEL R2, RZ, 0x1, P2 ;  /* 0x00000001ff027807 */ /* 0x000fe40001000000 */
[----:B------:R-:W-:Y:S02]  /*14f00*/  FSETP.NE.FTZ.AND P0, PT, R10, RZ, PT ;  /* 0x000000ff0a00720b */ /* 0x000fe40003f15000 */
[----:B------:R-:W-:Y:S01]  /*14f10*/  LOP3.LUT R19, R19, R2, RZ, 0x3c, !PT ;  /* 0x0000000213137212 */ /* 0x000fe200078e3cff */
[----:B------:R-:W-:-:S06]  /*14f20*/  IMAD.U32 R2, RZ, RZ, UR41 ;  /* 0x00000029ff027e24 */ /* 0x000fcc000f8e00ff */
[----:B------:R-:W0:Y:S01]  /*14f30*/  @P3 MUFU.LG2 R6, R12 ;  /* 0x0000000c00063308 */ /* 0x000e220000000c00 */
[----:B------:R-:W-:-:S03]  /*14f40*/  @P3 FMUL.FTZ R20, R20, 0.69314718246459960938 ;  /* 0x3f31721814143820 */ /* 0x000fc60000410000 */
[----:B------:R-:W-:-:S04]  /*14f50*/  @P0 FMUL.FTZ R2, R2, 0.69314718246459960938 ;  /* 0x3f31721802020820 */ /* 0x000fc80000410000 */
[----:B------:R-:W1:Y:S08]  /*14f60*/  @P0 MUFU.LG2 R4, R10 ;  /* 0x0000000a00040308 */ /* 0x000e700000000c00 */
[----:B------:R-:W2:Y:S01]  /*14f70*/  @P0 MUFU.RCP R14, R10 ;  /* 0x0000000a000e0308 */ /* 0x000ea20000001000 */
[----:B0-----:R-:W-:-:S04]  /*14f80*/  @P3 FMUL.FTZ R7, R6, 0.69314718246459960938 ;  /* 0x3f31721806073820 */ /* 0x001fc80000410000 */
[----:B------:R-:W-:-:S03]  /*14f90*/  @P3 FFMA.FTZ R21, R20, R0, R7 ;  /* 0x0000000014153223 */ /* 0x000fc60000010007 */
[----:B------:R-:W0:Y:S01]  /*14fa0*/  @P3 MUFU.RCP R15, R12 ;  /* 0x0000000c000f3308 */ /* 0x000e220000001000 */
[----:B-1----:R-:W-:-:S04]  /*14fb0*/  @P0 FMUL.FTZ R5, R4, 0.69314718246459960938 ;  /* 0x3f31721804050820 */ /* 0x002fc80000410000 */
[----:B------:R-:W-:Y:S01]  /*14fc0*/  @P0 FFMA.FTZ R28, R2, R3, R5 ;  /* 0x00000003021c0223 */ /* 0x000fe20000010005 */
[----:B------:R-:W-:Y:S01]  /*14fd0*/  PLOP3.LUT P0, PT, PT, PT, PT, 0x8, 0x0 ;  /* 0x000000000000781c */ /* 0x000fe20003f0e170 */
[----:B------:R-:W-:Y:S02]  /*14fe0*/  WARPGROUP.DEPBAR.LE gsb0, 0x0 ;  /* 0x00008000000079c5 */ /* 0x000fe40000010000 */
[----:B------:R-:W-:-:S06]  /*14ff0*/  WARPGROUP.ARRIVE ;  /* 0x00000000000079c5 */ /* 0x000fcc0000000000 */
[----:B------:R-:W-:Y:S03]  /*15000*/  HGMMA.64x64x16.F32.BF16 R88, R120, gdesc[UR4].tnspB, R88, gsb0 ;  /* 0x40e0000478587df0 */ /* 0x000fe60008001858 */
        /* <DEDUP_REMOVED lines=33> */
[----:B-1----:R-:W-:-:S07]  /*15220*/  FMUL.FTZ R15, R119, R15 ;  /* 0x0000000f770f7220 */ /* 0x002fce0000410000 */
.L_x_1173:
[----:B------:R-:W-:Y:S05]  /*15230*/  WARPSYNC.ALL ;  /* 0x0000000000007948 */ /* 0x000fea0003800000 */
[----:B------:R-:W0:Y:S08]  /*15240*/  S2UR UR5, SR_CgaCtaId ;  /* 0x00000000000579c3 */ /* 0x000e300000008800 */
[----:B------:R-:W-:Y:S06]  /*15250*/  BAR.SYNC.DEFER_BLOCKING 0x5, 0x1a0 ;  /* 0x0146800000007b1d */ /* 0x000fec0000010000 */
[----:B------:R-:W-:Y:S01]  /*15260*/  UMOV UR4, 0x400 ;  /* 0x0000040000047882 */ /* 0x000fe20000000000 */
[----:B------:R-:W-:Y:S01]  /*15270*/  BSSY B0, `(.L_x_1292) ;  /* 0x00001a0000007945 */ /* 0x000fe20003800000 */
[----:B------:R-:W1:Y:S01]  /*15280*/  S2R R4, SR_TID.X ;  /* 0x0000000000047919 */ /* 0x000e620000002100 */
[----:B0-----:R-:W-:-:S06]  /*15290*/  ULEA UR4, UR5, UR4, 0x18 ;  /* 0x0000000405047291 */ /* 0x001fcc000f8ec03f */
[----:B------:R-:W-:-:S05]  /*152a0*/  IMAD.U32 R2, RZ, RZ, UR4 ;  /* 0x00000004ff027e24 */ /* 0x000fca000f8e00ff */
[----:B------:R-:W0:Y:S01]  /*152b0*/  LDS.128 R8, [R2+0x168d0] ;  /* 0x0168d00002087984 */ /* 0x000e220000000c00 */
[----:B-1----:R-:W-:-:S05]  /*152c0*/  VIADD R39, R4, 0xffffff80 ;  /* 0xffffff8004277836 */ /* 0x002fca0000000000 */
[----:B--2---:R-:W-:-:S04]  /*152d0*/  SHF.R.S32.HI R34, RZ, 0x1f, R39 ;  /* 0x0000001fff227819 */ /* 0x004fc80000011427 */
[----:B------:R-:W-:-:S04]  /*152e0*/  LEA.HI R20, R34, R39, RZ, 0x3 ;  /* 0x0000002722147211 */ /* 0x000fc800078f18ff */
[----:B------:R-:W-:Y:S02]  /*152f0*/  LOP3.LUT R0, R20, 0x1ffffff8, RZ, 0xc0, !PT ;  /* 0x1ffffff814007812 */ /* 0x000fe400078ec0ff */
[----:B------:R-:W-:-:S03]  /*15300*/  SHF.R.S32.HI R20, RZ, 0x3, R20 ;  /* 0x00000003ff147819 */ /* 0x000fc60000011414 */
[----:B------:R-:W-:-:S04]  /*15310*/  IMAD.IADD R0, R39, 0x1, -R0 ;  /* 0x0000000127007824 */ /* 0x000fc800078e0a00 */
[----:B------:R-:W-:Y:S01]  /*15320*/  IMAD.SHL.U32 R0, R0, 0x8, RZ ;  /* 0x0000000800007824 */ /* 0x000fe200078e00ff */
[----:B0-----:R0:W-:Y:S04]  /*15330*/  STL.64 [R1], R8 ;  /* 0x0000000801007387 */ /* 0x0011e80000100a00 */
[----:B------:R0:W-:Y:S01]  /*15340*/  STL.64 [R1+0x8], R10 ;  /* 0x0000080a01007387 */ /* 0x0001e20000100a00 */
[----:B------:R-:W-:Y:S06]  /*15350*/  BAR.ARV 0x4, 0x1a0 ;  /* 0x0106800000007b1d */ /* 0x000fec0000002000 */
[----:B------:R-:W-:Y:S05]  /*15360*/  @P0 BRA `(.L_x_1293) ;  /* 0x0000001000000947 */ /* 0x000fea0003800000 */
[----:B------:R-:W2:Y:S01]  /*15370*/  LDL R35, [R1+0x34] ;  /* 0x0000340001237983 */ /* 0x000ea20000100800 */
[----:B0-----:R-:W-:Y:S01]  /*15380*/  VIADD R11, R4, 0xffffff80 ;  /* 0xffffff80040b7836 */ /* 0x001fe20000000000 */
[----:B------:R-:W-:Y:S01]  /*15390*/  LEA.HI R4, R34, R39, RZ, 0x4 ;  /* 0x0000002722047211 */ /* 0x000fe200078f20ff */
[----:B------:R-:W0:Y:S03]  /*153a0*/  S2R R5, SR_SWINHI ;  /* 0x0000000000057919 */ /* 0x000e260000002f00 */
[----:B------:R-:W-:Y:S02]  /*153b0*/  SHF.R.S32.HI R9, RZ, 0x4, R4 ;  /* 0x00000004ff097819 */ /* 0x000fe40000011404 */
[----:B------:R-:W-:Y:S02]  /*153c0*/  SHF.R.S32.HI R10, RZ, 0x1f, R11 ;  /* 0x0000001fff0a7819 */ /* 0x000fe4000001140b */
[----:B------:R-:W-:-:S02]  /*153d0*/  LOP3.LUT R8, R4, 0x3fffff0, RZ, 0xc0, !PT ;  /* 0x03fffff004087812 */ /* 0x000fc400078ec0ff */
[----:B------:R-:W-:Y:S02]  /*153e0*/  LEA.HI R10, R10, R11, RZ, 0x5 ;  /* 0x0000000b0a0a7211 */ /* 0x000fe400078f28ff */
[----:B------:R-:W-:Y:S01]  /*153f0*/  LEA.HI R4, R4, R9, RZ, 0x1 ;  /* 0x0000000904047211 */ /* 0x000fe200078f08ff */
[----:B------:R-:W-:Y:S01]  /*15400*/  IMAD.IADD R8, R39, 0x1, -R8 ;  /* 0x0000000127087824 */ /* 0x000fe200078e0a08 */
[----:B------:R-:W-:Y:S02]  /*15410*/  SHF.R.S32.HI R10, RZ, 0x5, R10 ;  /* 0x00000005ff0a7819 */ /* 0x000fe4000001140a */
[----:B------:R-:W-:-:S03]  /*15420*/  LOP3.LUT R4, R4, 0x1ffffffe, RZ, 0xc0, !PT ;  /* 0x1ffffffe04047812 */ /* 0x000fc600078ec0ff */
[----:B------:R-:W-:Y:S02]  /*15430*/  IMAD R11, R10, 0x10, R8 ;  /* 0x000000100a0b7824 */ /* 0x000fe400078e0208 */
[----:B------:R-:W-:-:S04]  /*15440*/  IMAD.IADD R4, R9, 0x1, -R4 ;  /* 0x0000000109047824 */ /* 0x000fc800078e0a04 */
[----:B------:R-:W-:Y:S01]  /*15450*/  IMAD R4, R11, 0x8, R4 ;  /* 0x000000080b047824 */ /* 0x000fe200078e0204 */
[----:B------:R-:W-:Y:S02]  /*15460*/  MOV R24, R2 ;  /* 0x0000000200187202 */ /* 0x000fe40000000f00 */
[----:B0-----:R-:W-:Y:S01]  /*15470*/  MOV R25, R5 ;  /* 0x0000000500197202 */ /* 0x001fe20000000f00 */
[----:B------:R-:W-:-:S04]  /*15480*/  IMAD.SHL.U32 R5, R4, 0x8, RZ ;  /* 0x0000000804057824 */ /* 0x000fc800078e00ff */
[----:B------:R-:W-:-:S03]  /*15490*/  IMAD.WIDE R4, R5, 0x2, R24 ;  /* 0x0000000205047825 */ /* 0x000fc600078e0218 */
[C---:B-----5:R-:W-:Y:S02]  /*154a0*/  IADD3 R23, P0, R4.reuse, 0x60, RZ ;  /* 0x0000006004177810 */ /* 0x060fe40007f1e0ff */
[C---:B------:R-:W-:Y:S02]  /*154b0*/  LOP3.LUT R9, R4.reuse, 0x380, RZ, 0xc0, !PT ;  /* 0x0000038004097812 */ /* 0x040fe400078ec0ff */
[----:B------:R-:W-:Y:S02]  /*154c0*/  LOP3.LUT R8, R23, 0x380, RZ, 0xc0, !PT ;  /* 0x0000038017087812 */ /* 0x000fe400078ec0ff */
[----:B------:R-:W-:Y:S02]  /*154d0*/  SHF.R.U64 R9, R9, 0x3, RZ ;  /* 0x0000000309097819 */ /* 0x000fe400000012ff */
[C---:B------:R-:W-:Y:S02]  /*154e0*/  IADD3 R11, P1, R4.reuse, 0x40, RZ ;  /* 0x00000040040b7810 */ /* 0x040fe40007f3e0ff */
[----:B------:R-:W-:-:S02]  /*154f0*/  IADD3 R13, P2, R4, 0x20, RZ ;  /* 0x00000020040d7810 */ /* 0x000fc40007f5e0ff */
[----:B------:R-:W-:Y:S02]  /*15500*/  SHF.R.U64 R8, R8, 0x3, RZ ;  /* 0x0000000308087819 */ /* 0x000fe400000012ff */
[----:B------:R-:W-:Y:S01]  /*15510*/  LOP3.LUT R4, R9, R4, RZ, 0x3c, !PT ;  /* 0x0000000409047212 */ /* 0x000fe200078e3cff */
[----:B------:R-:W-:Y:S05]  /*15520*/  WARPSYNC.ALL ;  /* 0x0000000000007948 */ /* 0x000fea0003800000 */
[----:B------:R-:W-:Y:S01]  /*15530*/  LOP3.LUT R8, R8, R23, RZ, 0x3c, !PT ;  /* 0x0000001708087212 */ /* 0x000fe200078e3cff */
[----:B------:R-:W-:Y:S01]  /*15540*/  ULDC.64 UR4, c[0x0][0xbd8] ;  /* 0x0002f60000047ab9 */ /* 0x000fe20000000a00 */
[----:B------:R-:W-:-:S02]  /*15550*/  LOP3.LUT R10, R11, 0x380, RZ, 0xc0, !PT ;  /* 0x000003800b0a7812 */ /* 0x000fc400078ec0ff */
[----:B------:R-:W-:Y:S01]  /*15560*/  MOV R23, R4 ;  /* 0x0000000400177202 */ /* 0x000fe20000000f00 */
[--C-:B------:R-:W-:Y:S01]  /*15570*/  IMAD.X R9, RZ, RZ, R5.reuse, P0 ;  /* 0x000000ffff097224 */ /* 0x100fe200000e0605 */
[----:B------:R-:W-:Y:S02]  /*15580*/  F2FP.BF16.F32.PACK_AB R4, R89, R26 ;  /* 0x0000001a5904723e */ /* 0x000fe400000010ff */
[----:B------:R-:W2:Y:S01]  /*15590*/  LDC.64 R26, c[0x0][0xbd8] ;  /* 0x0002f600ff1a7b82 */ /* 0x000ea20000000a00 */
[----:B------:R-:W-:Y:S02]  /*155a0*/  ISETP.NE.U32.AND P0, PT, RZ, UR4, PT ;  /* 0x00000004ff007c0c */ /* 0x000fe4000bf05070 */
[----:B------:R-:W-:Y:S02]  /*155b0*/  SHF.R.U64 R10, R10, 0x3, RZ ;  /* 0x000000030a0a7819 */ /* 0x000fe400000012ff */
[----:B------:R-:W-:Y:S01]  /*155c0*/  ISETP.NE.AND.EX P0, PT, RZ, UR5, PT, P0 ;  /* 0x00000005ff007c0c */ /* 0x000fe2000bf05300 */
[----:B------:R-:W-:Y:S01]  /*155d0*/  ULDC.64 UR4, c[0x0][0xbe0] ;  /* 0x0002f80000047ab9 */ /* 0x000fe20000000a00 */
[----:B------:R-:W-:Y:S01]  /*155e0*/  LOP3.LUT R10, R10, R11, RZ, 0x3c, !PT ;  /* 0x0000000b0a0a7212 */ /* 0x000fe200078e3cff */
[----:B------:R-:W-:Y:S01]  /*155f0*/  IMAD.X R11, RZ, RZ, R5, P1 ;  /* 0x000000ffff0b7224 */ /* 0x000fe200008e0605 */
[----:B------:R-:W-:-:S02]  /*15600*/  LOP3.LUT R12, R13, 0x380, RZ, 0xc0, !PT ;  /* 0x000003800d0c7812 */ /* 0x000fc400078ec0ff */
[----:B------:R-:W-:Y:S02]  /*15610*/  ISETP.NE.U32.AND P1, PT, RZ, UR4, PT ;  /* 0x00000004ff007c0c */ /* 0x000fe4000bf25070 */
[----:B------:R-:W-:Y:S02]  /*15620*/  SHF.R.U64 R12, R12, 0x3, RZ ;  /* 0x000000030c0c7819 */ /* 0x000fe400000012ff */
[----:B------:R-:W-:Y:S02]  /*15630*/  ISETP.NE.AND.EX P1, PT, RZ, UR5, PT, P1 ;  /* 0x00000005ff007c0c */ /* 0x000fe4000bf25310 */
[----:B------:R-:W-:Y:S01]  /*15640*/  LOP3.LUT R12, R12, R13, RZ, 0x3c, !PT ;  /* 0x0000000d0c0c7212 */ /* 0x000fe200078e3cff */
[----:B------:R-:W-:Y:S01]  /*15650*/  IMAD.X R13, RZ, RZ, R5, P2 ;  /* 0x000000ffff0d7224 */ /* 0x000fe200010e0605 */
[----:B------:R-:W-:Y:S02]  /*15660*/  F2FP.BF16.F32.PACK_AB R5, R91, R90 ;  /* 0x0000005a5b05723e */ /* 0x000fe400000010ff */
[----:B------:R-:W-:-:S02]  /*15670*/  F2FP.BF16.F32.PACK_AB R6, R6, R3 ;  /* 0x000000030606723e */ /* 0x000fc400000010ff */
[----:B------:R-:W-:Y:S01]  /*15680*/  F2FP.BF16.F32.PACK_AB R7, R7, R94 ;  /* 0x0000005e0707723e */ /* 0x000fe200000010ff */
[----:B------:R-:W-:Y:S01]  /*15690*/  BAR.SYNC.DEFER_BLOCKING 0x1, 0x180 ;  /* 0x0046000000007b1d */ /* 0x000fe20000010000 */
        /* <DEDUP_REMOVED lines=8> */
[----:B------:R-:W-:Y:S02]  /*15720*/  F2FP.BF16.F32.PACK_AB R13, R115, R114 ;  /* 0x00000072730d723e */ /* 0x000fe400000010ff */
[----:B------:R-:W-:Y:S02]  /*15730*/  F2FP.BF16.F32.PACK_AB R14, R14, R29 ;  /* 0x0000001d0e0e723e */ /* 0x000fe400000010ff */
[----:B------:R-:W-:Y:S01]  /*15740*/  F2FP.BF16.F32.PACK_AB R15, R15, R118 ;  /* 0x000000760f0f723e */ /* 0x000fe200000010ff */
[----:B------:R0:W-:Y:S01]  /*15750*/  STSM.16.M88.4 [R23], R4 ;  /* 0x0000000417007844 */ /* 0x0001e20000000200 */
[----:B------:R-:W-:-:S03]  /*15760*/  LEA.HI R34, R34, R39, RZ, 0x7 ;  /* 0x0000002722227211 */ /* 0x000fc600078f38ff */
[----:B------:R1:W-:Y:S01]  /*15770*/  STSM.16.M88.4 [R33], R8 ;  /* 0x0000000821007844 */ /* 0x0003e20000000200 */
[----:B------:R-:W-:Y:S02]  /*15780*/  LOP3.LUT R29, R34, 0xffffff80, RZ, 0xc0, !PT ;  /* 0xffffff80221d7812 */ /* 0x000fe400078ec0ff */
[----:B0-----:R-:W-:Y:S02]  /*15790*/  F2FP.BF16.F32.PACK_AB R4, R105, R104 ;  /* 0x000000686904723e */ /* 0x001fe400000010ff */
[----:B------:R-:W-:Y:S02]  /*157a0*/  F2FP.BF16.F32.PACK_AB R5, R107, R106 ;  /* 0x0000006a6b05723e */ /* 0x000fe400000010ff */
[----:B------:R-:W-:Y:S02]  /*157b0*/  F2FP.BF16.F32.PACK_AB R6, R109, R108 ;  /* 0x0000006c6d06723e */ /* 0x000fe400000010ff */
[----:B------:R-:W-:-:S05]  /*157c0*/  F2FP.BF16.F32.PACK_AB R7, R111, R110 ;  /* 0x0000006e6f07723e */ /* 0x000fca00000010ff */
[----:B------:R0:W-:Y:S04]  /*157d0*/  STSM.16.M88.4 [R32], R4 ;  /* 0x0000000420007844 */ /* 0x0001e80000000200 */
[----:B------:R3:W-:Y:S01]  /*157e0*/  STSM.16.M88.4 [R3], R12 ;  /* 0x0000000c03007844 */ /* 0x0007e20000000200 */
[----:B-1----:R-:W-:Y:S01]  /*157f0*/  IMAD.IADD R11, R39, 0x1, -R29 ;  /* 0x00000001270b7824 */ /* 0x002fe200078e0a1d */
[----:B------:R-:W-:Y:S01]  /*15800*/  ULDC UR4, c[0x0][0xa88] ;  /* 0x0002a20000047ab9 */ /* 0x000fe20000000800 */
[----:B------:R-:W-:-:S03]  /*15810*/  IMAD.MOV.U32 R23, RZ, RZ, RZ ;  /* 0x000000ffff177224 */ /* 0x000fc600078e00ff */
[----:B0-----:R-:W-:-:S04]  /*15820*/  SHF.R.S32.HI R6, RZ, 0x1f, R11 ;  /* 0x0000001fff067819 */ /* 0x001fc8000001140b */
[----:B------:R-:W-:Y:S01]  /*15830*/  LEA.HI R4, R6, R11, RZ, 0x2 ;  /* 0x0000000b06047211 */ /* 0x000fe200078f10ff */
[----:B---3--:R-:W-:-:S03]  /*15840*/  IMAD.U32 R3, RZ, RZ, UR4 ;  /* 0x00000004ff037e24 */ /* 0x008fc6000f8e00ff */
[--C-:B------:R-:W-:Y:S02]  /*15850*/  SHF.R.S32.HI R7, RZ, 0x2, R4.reuse ;  /* 0x00000002ff077819 */ /* 0x100fe40000011404 */
[----:B------:R-:W-:Y:S01]  /*15860*/  SHF.R.S32.HI R8, RZ, 0x1f, R4 ;  /* 0x0000001fff087819 */ /* 0x000fe20000011404 */
[C---:B--2---:R-:W-:Y:S01]  /*15870*/  IMAD.WIDE R30, R35.reuse, 0x4, R26 ;  /* 0x00000004231e7825 */ /* 0x044fe200078e021a */
[----:B------:R-:W-:Y:S08]  /*15880*/  BAR.SYNC.DEFER_BLOCKING 0x1, 0x180 ;  /* 0x0046000000007b1d */ /* 0x000ff00000010000 */
[----:B------:R-:W0:Y:S01]  /*15890*/  @P1 LDC.64 R26, c[0x0][0xbe0] ;  /* 0x0002f800ff1a1b82 */ /* 0x000e220000000a00 */
[----:B------:R1:W5:Y:S01]  /*158a0*/  @P0 LDG.E R23, desc[UR38][R30.64] ;  /* 0x000000261e170981 */ /* 0x000362000c1e1900 */
[----:B0-----:R-:W-:-:S05]  /*158b0*/  @P1 IMAD.WIDE R4, R35, 0x4, R26 ;  /* 0x0000000423041825 */ /* 0x001fca00078e021a */
[----:B------:R1:W5:Y:S01]  /*158c0*/  @P1 LDG.E R3, desc[UR38][R4.64] ;  /* 0x0000002604031981 */ /* 0x000362000c1e1900 */
[----:B------:R-:W-:Y:S02]  /*158d0*/  SHF.R.S32.HI R34, RZ, 0x7, R34 ;  /* 0x00000007ff227819 */ /* 0x000fe40000011422 */
[----:B------:R-:W-:Y:S01]  /*158e0*/  LEA.HI R8, R8, R7, RZ, 0x3 ;  /* 0x0000000708087211 */ /* 0x000fe200078f18ff */
[----:B------:R-:W-:Y:S06]  /*158f0*/  @P1 BRA `(.L_x_1294) ;  /* 0x0000000000101947 */ /* 0x000fec0003800000 */
[----:B------:R-:W-:Y:S05]  /*15900*/  @!P0 BRA `(.L_x_1294) ;  /* 0x00000000000c8947 */ /* 0x000fea0003800000 */
[----:B-1----:R-:W2:Y:S04]  /*15910*/  LDG.E R4, desc[UR38][R30.64] ;  /* 0x000000261e047981 */ /* 0x002ea8000c1e1900 */
[----:B-----5:R-:W2:Y:S02]  /*15920*/  LDG.E R3, desc[UR38][R30.64+0x4] ;  /* 0x000004261e037981 */ /* 0x020ea4000c1e1900 */
[----:B--2---:R-:W-:-:S07]  /*15930*/  IMAD.IADD R3, R3, 0x1, -R4 ;  /* 0x0000000103037824 */ /* 0x004fce00078e0a04 */
.L_x_1294:
[----:B------:R-:W2:Y:S01]  /*15940*/  LDL.LU R40, [R1+0x30] ;  /* 0x0000300001287983 */ /* 0x000ea20000300800 */
[----:B------:R-:W-:Y:S01]  /*15950*/  LOP3.LUT R8, R8, 0xfffffff8, RZ, 0xc0, !PT ;  /* 0xfffffff808087812 */ /* 0x000fe200078ec0ff */
[----:B-1----:R-:W-:Y:S01]  /*15960*/  IMAD.HI R5, R34, 0x55555556, RZ ;  /* 0x5555555622057827 */ /* 0x002fe200078e02ff */
[----:B------:R-:W-:Y:S01]  /*15970*/  LEA.HI R6, R6, R11, RZ, 0x5 ;  /* 0x0000000b06067211 */ /* 0x000fe200078f28ff */
[----:B------:R-:W3:Y:S01]  /*15980*/  LDL.LU R39, [R1+0x3c] ;  /* 0x00003c0001277983 */ /* 0x000ee20000300800 */
[----:B------:R-:W-:Y:S01]  /*15990*/  ULDC.64 UR4, c[0x0][0xb70] ;  /* 0x0002dc0000047ab9 */ /* 0x000fe20000000a00 */
[----:B------:R-:W-:Y:S01]  /*159a0*/  IMAD.IADD R13, R7, 0x1, -R8 ;  /* 0x00000001070d7824 */ /* 0x000fe200078e0a08 */
[----:B------:R-:W-:Y:S01]  /*159b0*/  SHF.R.S32.HI R6, RZ, 0x5, R6 ;  /* 0x00000005ff067819 */ /* 0x000fe20000011406 */
[--C-:B-----5:R-:W-:Y:S01]  /*159c0*/  IMAD.MOV.U32 R30, RZ, RZ, R23.reuse ;  /* 0x000000ffff1e7224 */ /* 0x120fe200078e0017 */
[----:B------:R-:W-:Y:S02]  /*159d0*/  SHF.R.S32.HI R31, RZ, 0x1f, R23 ;  /* 0x0000001fff1f7819 */ /* 0x000fe40000011417 */
[----:B------:R-:W-:Y:S01]  /*159e0*/  LEA.HI R9, R5, R5, RZ, 0x1 ;  /* 0x0000000505097211 */ /* 0x000fe200078f08ff */
[----:B------:R-:W-:Y:S01]  /*159f0*/  IMAD R8, R6, 0x10, R13 ;  /* 0x0000001006087824 */ /* 0x000fe200078e020d */
[----:B------:R-:W-:-:S02]  /*15a00*/  SHF.R.S32.HI R6, RZ, 0x1f, R35 ;  /* 0x0000001fff067819 */ /* 0x000fc40000011423 */
[----:B------:R-:W-:Y:S01]  /*15a10*/  SEL R37, R35, RZ, !P0 ;  /* 0x000000ff23257207 */ /* 0x000fe20004000000 */
[----:B------:R-:W-:Y:S01]  /*15a20*/  IMAD R9, R9, -0x3, R34 ;  /* 0xfffffffd09097824 */ /* 0x000fe200078e0222 */
[----:B------:R-:W-:Y:S02]  /*15a30*/  SEL R38, R6, RZ, !P0 ;  /* 0x000000ff06267207 */ /* 0x000fe40004000000 */
[----:B------:R-:W-:Y:S01]  /*15a40*/  LOP3.LUT P0, RZ, R11, 0x3, RZ, 0xc0, !PT ;  /* 0x000000030bff7812 */ /* 0x000fe2000780c0ff */
[----:B------:R-:W-:Y:S01]  /*15a50*/  IMAD R8, R9, 0x40, R8 ;  /* 0x0000004009087824 */ /* 0x000fe200078e0208 */
[--C-:B------:R-:W-:Y:S01]  /*15a60*/  SHF.R.S32.HI R33, RZ, 0x1f, R0.reuse ;  /* 0x0000001fff217819 */ /* 0x100fe20000011400 */
[----:B------:R-:W-:Y:S01]  /*15a70*/  IMAD.MOV.U32 R32, RZ, RZ, R0 ;  /* 0x000000ffff207224 */ /* 0x000fe200078e0000 */
[----:B------:R-:W-:Y:S01]  /*15a80*/  BSSY B1, `(.L_x_1295) ;  /* 0x000005f000017945 */ /* 0x000fe20003800000 */
[----:B--2---:R-:W-:Y:S01]  /*15a90*/  SHF.R.S32.HI R29, RZ, 0x1f, R40 ;  /* 0x0000001fff1d7819 */ /* 0x004fe20000011428 */
[----:B---3--:R-:W-:-:S04]  /*15aa0*/  IMAD R10, R39, 0xc0, R8 ;  /* 0x000000c0270a7824 */ /* 0x008fc800078e0208 */
[----:B------:R-:W-:Y:S01]  /*15ab0*/  IMAD R4, R29, UR4, RZ ;  /* 0x000000041d047c24 */ /* 0x000fe2000f8e02ff */
[----:B------:R-:W-:-:S03]  /*15ac0*/  SHF.R.S32.HI R9, RZ, 0x1f, R10 ;  /* 0x0000001fff097819 */ /* 0x000fc6000001140a */
[C---:B------:R-:W-:Y:S02]  /*15ad0*/  IMAD R7, R40.reuse, UR5, R4 ;  /* 0x0000000528077c24 */ /* 0x040fe4000f8e0204 */
[----:B------:R-:W-:Y:S01]  /*15ae0*/  IMAD.WIDE.U32 R4, R40, UR4, R30 ;  /* 0x0000000428047c25 */ /* 0x000fe2000f8e001e */
[----:B------:R-:W-:-:S03]  /*15af0*/  ULDC.64 UR4, c[0x0][0xb78] ;  /* 0x0002de0000047ab9 */ /* 0x000fc60000000a00 */
[----:B------:R-:W-:Y:S02]  /*15b00*/  IMAD.IADD R5, R5, 0x1, R7 ;  /* 0x0000000105057824 */ /* 0x000fe400078e0207 */
[----:B------:R-:W-:Y:S02]  /*15b10*/  IMAD R6, R38, UR4, RZ ;  /* 0x0000000426067c24 */ /* 0x000fe4000f8e02ff */
[----:B------:R-:W-:-:S04]  /*15b20*/  IMAD.WIDE.U32 R4, R37, UR4, R4 ;  /* 0x0000000425047c25 */ /* 0x000fc8000f8e0004 */
[----:B------:R-:W-:Y:S01]  /*15b30*/  IMAD R8, R37, UR5, R6 ;  /* 0x0000000525087c24 */ /* 0x000fe2000f8e0206 */
[----:B------:R-:W-:Y:S01]  /*15b40*/  IADD3 R6, P1, R10, R4, RZ ;  /* 0x000000040a067210 */ /* 0x000fe20007f3e0ff */
[----:B------:R-:W-:Y:S01]  /*15b50*/  IMAD R7, R20, 0x40, R0 ;  /* 0x0000004014077824 */ /* 0x000fe200078e0200 */
[----:B------:R-:W-:Y:S01]  /*15b60*/  ULDC.64 UR4, c[0x0][0xb40] ;  /* 0x0002d00000047ab9 */ /* 0x000fe20000000a00 */
[----:B------:R-:W-:Y:S01]  /*15b70*/  VIADD R4, R10, 0x8 ;  /* 0x000000080a047836 */ /* 0x000fe20000000000 */
[----:B------:R-:W-:Y:S01]  /*15b80*/  IADD3.X R9, R9, R5, R8, P1, !PT ;  /* 0x0000000509097210 */ /* 0x000fe20000ffe408 */
[----:B------:R-:W-:Y:S01]  /*15b90*/  IMAD.WIDE R24, R7, 0x2, R24 ;  /* 0x0000000207187825 */ /* 0x000fe200078e0218 */
[----:B------:R-:W-:Y:S02]  /*15ba0*/  LEA R34, P2, R6, UR4, 0x2 ;  /* 0x0000000406227c11 */ /* 0x000fe4000f8410ff */
[----:B------:R-:W-:Y:S02]  /*15bb0*/  ISETP.GE.OR P1, PT, R10, R3, P0 ;  /* 0x000000030a00720c */ /* 0x000fe40000726670 */
[----:B------:R-:W-:Y:S01]  /*15bc0*/  LEA.HI.X R35, R6, UR5, R9, 0x2, P2 ;  /* 0x0000000506237c11 */ /* 0x000fe200090f1409 */
[----:B------:R-:W-:Y:S01]  /*15bd0*/  ULDC.64 UR4, c[0x0][0xaa0] ;  /* 0x0002a80000047ab9 */ /* 0x000fe20000000a00 */
[----:B------:R-:W-:-:S02]  /*15be0*/  IADD3 R15, P2, R24, 0x1800, RZ ;  /* 0x00001800180f7810 */ /* 0x000fc40007f5e0ff */
[C---:B------:R-:W-:Y:S02]  /*15bf0*/  IADD3 R11, P3, R24.reuse, 0x3000, RZ ;  /* 0x00003000180b7810 */ /* 0x040fe40007f7e0ff */
[C---:B------:R-:W-:Y:S01]  /*15c00*/  IADD3 R7, P4, R24.reuse, 0x4800, RZ ;  /* 0x0000480018077810 */ /* 0x040fe20007f9e0ff */
[--C-:B------:R-:W-:Y:S01]  /*15c10*/  IMAD.X R9, RZ, RZ, R25.reuse, P2 ;  /* 0x000000ffff097224 */ /* 0x100fe200010e0619 */
[----:B------:R-:W-:Y:S01]  /*15c20*/  LOP3.LUT R5, R24, 0x380, RZ, 0xc0, !PT ;  /* 0x0000038018057812 */ /* 0x000fe200078ec0ff */
[--C-:B------:R-:W-:Y:S01]  /*15c30*/  IMAD.X R13, RZ, RZ, R25.reuse, P3 ;  /* 0x000000ffff0d7224 */ /* 0x100fe200018e0619 */
[----:B------:R-:W-:Y:S01]  /*15c40*/  ISETP.GE.OR P0, PT, R4, R3, P0 ;  /* 0x000000030400720c */ /* 0x000fe20000706670 */
[----:B------:R-:W-:Y:S01]  /*15c50*/  IMAD.X R27, RZ, RZ, R25, P4 ;  /* 0x000000ffff1b7224 */ /* 0x000fe200020e0619 */
[----:B------:R-:W-:Y:S01]  /*15c60*/  LOP3.LUT R8, R15, 0x380, RZ, 0xc0, !PT ;  /* 0x000003800f087812 */ /* 0x000fe200078ec0ff */
[----:B------:R-:W-:Y:S01]  /*15c70*/  @!P1 STG.E desc[UR38][R34.64], R28 ;  /* 0x0000001c22009986 */ /* 0x000fe2000c101926 */
[----:B------:R-:W-:-:S02]  /*15c80*/  LOP3.LUT R10, R11, 0x380, RZ, 0xc0, !PT ;  /* 0x000003800b0a7812 */ /* 0x000fc400078ec0ff */
[----:B------:R-:W-:Y:S02]  /*15c90*/  LOP3.LUT R6, R7, 0x380, RZ, 0xc0, !PT ;  /* 0x0000038007067812 */ /* 0x000fe400078ec0ff */
[----:B------:R-:W-:Y:S02]  /*15ca0*/  SHF.R.U64 R5, R5, 0x3, RZ ;  /* 0x0000000305057819 */ /* 0x000fe400000012ff */
[----:B------:R-:W-:Y:S02]  /*15cb0*/  SHF.R.U64 R8, R8, 0x3, RZ ;  /* 0x0000000308087819 */ /* 0x000fe400000012ff */
[----:B------:R-:W-:Y:S01]  /*15cc0*/  SHF.R.U64 R10, R10, 0x3, RZ ;  /* 0x000000030a0a7819 */ /* 0x000fe200000012ff */
[----:B------:R0:W-:Y:S01]  /*15cd0*/  @!P0 STG.E desc[UR38][R34.64+0x20], R21 ;  /* 0x0000201522008986 */ /* 0x0001e2000c101926 */
[----:B------:R-:W-:Y:S02]  /*15ce0*/  SHF.R.U64 R6, R6, 0x3, RZ ;  /* 0x0000000306067819 */ /* 0x000fe400000012ff */
[----:B------:R-:W-:Y:S01]  /*15cf0*/  LOP3.LUT R4, R5, R24, RZ, 0x3c, !PT ;  /* 0x0000001805047212 */ /* 0x000fe200078e3cff */
[----:B------:R-:W-:Y:S01]  /*15d00*/  IMAD.MOV.U32 R5, RZ, RZ, R25 ;  /* 0x000000ffff057224 */ /* 0x000fe200078e0019 */
[----:B------:R-:W-:-:S02]  /*15d10*/  LOP3.LUT R8, R8, R15, RZ, 0x3c, !PT ;  /* 0x0000000f08087212 */ /* 0x000fc400078e3cff */
[----:B------:R-:W-:Y:S02]  /*15d20*/  LOP3.LUT R12, R10, R11, RZ, 0x3c, !PT ;  /* 0x0000000b0a0c7212 */ /* 0x000fe400078e3cff */
[----:B------:R-:W-:Y:S02]  /*15d30*/  LOP3.LUT R26, R6, R7, RZ, 0x3c, !PT ;  /* 0x00000007061a7212 */ /* 0x000fe400078e3cff */
[----:B------:R-:W5:Y:S01]  /*15d40*/  LD.E.128 R4, desc[UR38][R4.64] ;  /* 0x0000002604047980 */ /* 0x000f62000c101d00 */
[----:B------:R-:W-:-:S03]  /*15d50*/  IMAD R36, R31, UR4, RZ ;  /* 0x000000041f247c24 */ /* 0x000fc6000f8e02ff */
[----:B------:R-:W5:Y:S01]  /*15d60*/  LD.E.128 R8, desc[UR38][R8.64] ;  /* 0x0000002608087980 */ /* 0x000f62000c101d00 */
[----:B------:R-:W-:Y:S01]  /*15d70*/  IMAD.WIDE.U32 R30, R23, UR4, R32 ;  /* 0x00000004171e7c25 */ /* 0x000fe2000f8e0020 */
[----:B------:R-:W-:Y:S02]  /*15d80*/  ULDC UR4, c[0x0][0xa8c] ;  /* 0x0002a30000047ab9 */ /* 0x000fe40000000800 */
[----:B------:R-:W5:Y:S04]  /*15d90*/  LD.E.128 R12, desc[UR38][R12.64] ;  /* 0x000000260c0c7980 */ /* 0x000f68000c101d00 */
[----:B------:R-:W5:Y:S01]  /*15da0*/  LD.E.128 R24, desc[UR38][R26.64] ;  /* 0x000000261a187980 */ /* 0x000f62000c101d00 */
[----:B------:R-:W-:Y:S01]  /*15db0*/  ISETP.GE.AND P0, PT, R0, UR4, PT ;  /* 0x0000000400007c0c */ /* 0x000fe2000bf06270 */
[----:B------:R-:W-:Y:S01]  /*15dc0*/  IMAD R32, R39, -0xc0, R3 ;  /* 0xffffff4027207824 */ /* 0x000fe200078e0203 */
[----:B------:R-:W-:Y:S01]  /*15dd0*/  @!PT LDS RZ, [RZ] ;  /* 0x00000000fffff984 */ /* 0x000fe20000000800 */
[----:B------:R-:W-:Y:S01]  /*15de0*/  @!PT LDS RZ, [RZ] ;  /* 0x00000000fffff984 */ /* 0x000fe20000000800 */
[----:B------:R-:W-:Y:S01]  /*15df0*/  @!PT LDS RZ, [RZ] ;  /* 0x00000000fffff984 */ /* 0x000fe20000000800 */
[----:B------:R-:W-:Y:S01]  /*15e00*/  @!PT LDS RZ, [RZ] ;  /* 0x00000000fffff984 */ /* 0x000fe20000000800 */
[----:B------:R1:W-:Y:S06]  /*15e10*/  MEMBAR.ALL.CTA ;  /* 0x0000000000007992 */ /* 0x0003ec0000008000 */
[----:B-1----:R-:W1:Y:S01]  /*15e20*/  FENCE.VIEW.ASYNC.S ;  /* 0x00000000000073c6 */ /* 0x002e620000000000 */
[----:B------:R-:W-:Y:S01]  /*15e30*/  IMAD R23, R23, UR5, R36 ;  /* 0x0000000517177c24 */ /* 0x000fe2000f8e0224 */
[----:B------:R-:W-:Y:S01]  /*15e40*/  ULDC.64 UR4, c[0x0][0xae0] ;  /* 0x0002b80000047ab9 */ /* 0x000fe20000000a00 */
[----:B------:R-:W-:-:S02]  /*15e50*/  VIADD R0, R20, 0x30 ;  /* 0x0000003014007836 */ /* 0x000fc40000000000 */
[C---:B------:R-:W-:Y:S02]  /*15e60*/  VIADD R3, R20.reuse, 0x60 ;  /* 0x0000006014037836 */ /* 0x040fe40000000000 */
[----:B0-----:R-:W-:Y:S01]  /*15e70*/  VIADD R21, R20, 0x90 ;  /* 0x0000009014157836 */ /* 0x001fe20000000000 */
[-C--:B------:R-:W-:Y:S01]  /*15e80*/  ISETP.GE.OR P3, PT, R0, R32.reuse, P0 ;  /* 0x000000200000720c */ /* 0x080fe20000766670 */
[----:B------:R-:W-:Y:S01]  /*15e90*/  IMAD.IADD R31, R31, 0x1, R23 ;  /* 0x000000011f1f7824 */ /* 0x000fe200078e0217 */
[-C--:B------:R-:W-:Y:S01]  /*15ea0*/  ISETP.GE.OR P1, PT, R3, R32.reuse, P0 ;  /* 0x000000200300720c */ /* 0x080fe20000726670 */
[----:B------:R-:W-:Y:S01]  /*15eb0*/  IMAD R23, R29, UR4, RZ ;  /* 0x000000041d177c24 */ /* 0x000fe2000f8e02ff */
[-C--:B------:R-:W-:Y:S01]  /*15ec0*/  ISETP.GE.OR P2, PT, R21, R32.reuse, P0 ;  /* 0x000000201500720c */ /* 0x080fe20000746670 */
[----:B------:R-:W-:Y:S01]  /*15ed0*/  IMAD.WIDE.U32 R28, R40, UR4, R30 ;  /* 0x00000004281c7c25 */ /* 0x000fe2000f8e001e */
[----:B------:R-:W-:Y:S02]  /*15ee0*/  ISETP.GE.OR P0, PT, R20, R32, P0 ;  /* 0x000000201400720c */ /* 0x000fe40000706670 */
[----:B------:R-:W-:Y:S01]  /*15ef0*/  SHF.R.S32.HI R21, RZ, 0x1f, R20 ;  /* 0x0000001fff157819 */ /* 0x000fe20000011414 */
[----:B------:R-:W-:Y:S01]  /*15f00*/  IMAD R23, R40, UR5, R23 ;  /* 0x0000000528177c24 */ /* 0x000fe2000f8e0217 */
[----:B------:R-:W-:Y:S01]  /*15f10*/  ULDC.64 UR4, c[0x0][0xae8] ;  /* 0x0002ba0000047ab9 */ /* 0x000fe20000000a00 */
[----:B------:R-:W-:-:S02]  /*15f20*/  VIADD R0, R2, 0x16820 ;  /* 0x0001682002007836 */ /* 0x000fc40000000000 */
[----:B------:R-:W-:Y:S02]  /*15f30*/  IMAD.IADD R29, R29, 0x1, R23 ;  /* 0x000000011d1d7824 */ /* 0x000fe400078e0217 */
[----:B------:R-:W-:Y:S01]  /*15f40*/  IMAD R3, R38, UR4, RZ ;  /* 0x0000000426037c24 */ /* 0x000fe2000f8e02ff */
[----:B------:R-:W-:Y:S01]  /*15f50*/  PRMT R0, RZ, 0x654, R0 ;  /* 0x00000654ff007816 */ /* 0x000fe20000000000 */
[----:B------:R-:W-:-:S03]  /*15f60*/  IMAD.WIDE.U32 R32, R37, UR4, R28 ;  /* 0x0000000425207c25 */ /* 0x000fc6000f8e001c */
[----:B-1----:R0:W-:Y:S01]  /*15f70*/  SYNCS.ARRIVE.TRANS64.RED.A1T0 RZ, [R0+URZ], RZ ;  /* 0x000000ff00ff79a7 */ /* 0x0021e2000810043f */
[----:B------:R-:W-:Y:S02]  /*15f80*/  IMAD R3, R37, UR5, R3 ;  /* 0x0000000525037c24 */ /* 0x000fe4000f8e0203 */
        /* <DEDUP_REMOVED lines=14> */
.L_x_1296:
[----:B------:R-:W-:Y:S05]  /*16070*/  BSYNC B1 ;  /* 0x0000000000017941 */ /* 0x000fea0003800000 */
.L_x_1295:
        /* <DEDUP_REMOVED lines=15> */
.L_x_1298:
[----:B------:R-:W-:Y:S05]  /*16170*/  BSYNC B1 ;  /* 0x0000000000017941 */ /* 0x000fea0003800000 */
.L_x_1297:
        /* <DEDUP_REMOVED lines=15> */
.L_x_1300:
[----:B------:R-:W-:Y:S05]  /*16270*/  BSYNC B1 ;  /* 0x0000000000017941 */ /* 0x000fea0003800000 */
.L_x_1299:
        /* <DEDUP_REMOVED lines=15> */
.L_x_1293:
[----:B0-----:R-:W2:Y:S01]  /*16370*/  LDL R8, [R1+0x34] ;  /* 0x0000340001087983 */ /* 0x001ea20000100800 */
[----:B------:R-:W-:Y:S01]  /*16380*/  ULDC.64 UR4, c[0x0][0xbd8] ;  /* 0x0002f60000047ab9 */ /* 0x000fe20000000a00 */
[----:B------:R-:W2:Y:S01]  /*16390*/  LDC.64 R4, c[0x0][0xbd8] ;  /* 0x0002f600ff047b82 */ /* 0x000ea20000000a00 */
[----:B------:R-:W-:Y:S01]  /*163a0*/  ISETP.NE.U32.AND P0, PT, RZ, UR4, PT ;  /* 0x00000004ff007c0c */ /* 0x000fe2000bf05070 */
[----:B------:R-:W-:-:S03]  /*163b0*/  IMAD.MOV.U32 R9, RZ, RZ, RZ ;  /* 0x000000ffff097224 */ /* 0x000fc600078e00ff */
[----:B------:R-:W-:Y:S01]  /*163c0*/  ISETP.NE.AND.EX P0, PT, RZ, UR5, PT, P0 ;  /* 0x00000005ff007c0c */ /* 0x000fe2000bf05300 */
[----:B------:R-:W-:Y:S02]  /*163d0*/  ULDC.64 UR4, c[0x0][0xbe0] ;  /* 0x0002f80000047ab9 */ /* 0x000fe40000000a00 */
[----:B------:R-:W-:-:S04]  /*163e0*/  ISETP.NE.U32.AND P1, PT, RZ, UR4, PT ;  /* 0x00000004ff007c0c */ /* 0x000fc8000bf25070 */
[----:B------:R-:W-:-:S13]  /*163f0*/  ISETP.NE.AND.EX P1, PT, RZ, UR5, PT, P1 ;  /* 0x00000005ff007c0c */ /* 0x000fda000bf25310 */
[----:B------:R-:W0:Y:S01]  /*16400*/  @P1 LDC.64 R6, c[0x0][0xbe0] ;  /* 0x0002f800ff061b82 */ /* 0x000e220000000a00 */
[----:B------:R-:W-:Y:S02]  /*16410*/  ULDC UR4, c[0x0][0xa88] ;  /* 0x0002a20000047ab9 */ /* 0x000fe40000000800 */
[----:B------:R-:W-:Y:S02]  /*16420*/  IMAD.U32 R3, RZ, RZ, UR4 ;  /* 0x00000004ff037e24 */ /* 0x000fe4000f8e00ff */
[----:B--2---:R-:W-:-:S04]  /*16430*/  IMAD.WIDE R4, R8, 0x4, R4 ;  /* 0x0000000408047825 */ /* 0x004fc800078e0204 */
[----:B0-----:R-:W-:Y:S01]  /*16440*/  @P1 IMAD.WIDE R6, R8, 0x4, R6 ;  /* 0x0000000408061825 */ /* 0x001fe200078e0206 */
[----:B------:R0:W5:Y:S04]  /*16450*/  @P0 LDG.E R9, desc[UR38][R4.64] ;  /* 0x0000002604090981 */ /* 0x000168000c1e1900 */
[----:B------:R0:W5:Y:S01]  /*16460*/  @P1 LDG.E R3, desc[UR38][R6.64] ;  /* 0x0000002606031981 */ /* 0x000162000c1e1900 */
[----:B------:R-:W-:Y:S01]  /*16470*/  ISETP.GT.AND P2, PT, R39, 0xbf, PT ;  /* 0x000000bf2700780c */ /* 0x000fe20003f44270 */
[----:B------:R-:W-:-:S12]  /*16480*/  @P1 BRA `(.L_x_1302) ;  /* 0x0000000000101947 */ /* 0x000fd80003800000 */
[----:B------:R-:W-:Y:S05]  /*16490*/  @!P0 BRA `(.L_x_1302) ;  /* 0x00000000000c8947 */ /* 0x000fea0003800000 */
[----:B0-----:R-:W2:Y:S04]  /*164a0*/  LDG.E R6, desc[UR38][R4.64] ;  /* 0x0000002604067981 */ /* 0x001ea8000c1e1900 */
[----:B-----5:R-:W2:Y:S02]  /*164b0*/  LDG.E R3, desc[UR38][R4.64+0x4] ;  /* 0x0000042604037981 */ /* 0x020ea4000c1e1900 */
[----:B--2---:R-:W-:-:S07]  /*164c0*/  IMAD.IADD R3, R3, 0x1, -R6 ;  /* 0x0000000103037824 */ /* 0x004fce00078e0a06 */
.L_x_1302:
[----:B------:R-:W2:Y:S04]  /*164d0*/  LDL R15, [R1+0x30] ;  /* 0x00003000010f7983 */ /* 0x000ea80000100800 */
[----:B------:R1:W5:Y:S01]  /*164e0*/  LDL R14, [R1+0x3c] ;  /* 0x00003c00010e7983 */ /* 0x0003620000100800 */
[----:B0-----:R-:W-:Y:S01]  /*164f0*/  SHF.R.S32.HI R4, RZ, 0x1f, R8 ;  /* 0x0000001fff047819 */ /* 0x001fe20000011408 */
[----:B------:R-:W-:Y:S01]  /*16500*/  BSSY B1, `(.L_x_1303) ;  /* 0x000001d000017945 */ /* 0x000fe20003800000 */
[----:B------:R-:W-:Y:S02]  /*16510*/  SEL R11, R8, RZ, !P0 ;  /* 0x000000ff080b7207 */ /* 0x000fe40004000000 */
[----:B------:R-:W-:Y:S02]  /*16520*/  SHF.R.S32.HI R13, RZ, 0x1f, R0 ;  /* 0x0000001fff0d7819 */ /* 0x000fe40000011400 */
[----:B------:R-:W-:-:S02]  /*16530*/  SEL R12, R4, RZ, !P0 ;  /* 0x000000ff040c7207 */ /* 0x000fc40004000000 */
[----:B-----5:R-:W-:Y:S02]  /*16540*/  SHF.R.S32.HI R8, RZ, 0x1f, R9 ;  /* 0x0000001fff087819 */ /* 0x020fe40000011409 */
[----:B--2---:R-:W-:Y:S01]  /*16550*/  SHF.R.S32.HI R10, RZ, 0x1f, R15 ;  /* 0x0000001fff0a7819 */ /* 0x004fe2000001140f */
[----:B-1----:R-:W-:Y:S06]  /*16560*/  @P2 BRA `(.L_x_1304) ;  /* 0x0000000000582947 */ /* 0x002fec0003800000 */
[----:B------:R-:W0:Y:S02]  /*16570*/  S2R R5, SR_TID.X ;  /* 0x0000000000057919 */ /* 0x000e240000002100 */
[----:B0-----:R-:W-:-:S04]  /*16580*/  IMAD R4, R14, 0xc0, R5 ;  /* 0x000000c00e047824 */ /* 0x001fc800078e0205 */
        /* <DEDUP_REMOVED lines=20> */
.L_x_1304:
[----:B------:R-:W-:Y:S05]  /*166d0*/  BSYNC B1 ;  /* 0x0000000000017941 */ /* 0x000fea0003800000 */
.L_x_1303:
[----:B------:R-:W-:Y:S01]  /*166e0*/  ULDC.64 UR4, c[0x0][0xaa0] ;  /* 0x0002a80000047ab9 */ /* 0x000fe20000000a00 */
[----:B------:R-:W-:Y:S01]  /*166f0*/  IMAD.MOV.U32 R4, RZ, RZ, R0 ;  /* 0x000000ffff047224 */ /* 0x000fe200078e0000 */
[----:B------:R-:W-:Y:S01]  /*16700*/  ULDC.64 UR6, c[0x0][0xae0] ;  /* 0x0002b80000067ab9 */ /* 0x000fe20000000a00 */
[----:B0-----:R-:W-:Y:S01]  /*16710*/  IMAD.MOV.U32 R5, RZ, RZ, R13 ;  /* 0x000000ffff057224 */ /* 0x001fe200078e000d */
[----:B------:R-:W-:Y:S01]  /*16720*/  SHF.R.S32.HI R21, RZ, 0x1f, R20 ;  /* 0x0000001fff157819 */ /* 0x000fe20000011414 */
[----:B------:R-:W-:Y:S01]  /*16730*/  IMAD R6, R8, UR4, RZ ;  /* 0x0000000408067c24 */ /* 0x000fe2000f8e02ff */
[----:B------:R-:W-:Y:S01]  /*16740*/  BSSY B1, `(.L_x_1305) ;  /* 0x0000024000017945 */ /* 0x000fe20003800000 */
[C---:B------:R-:W-:Y:S01]  /*16750*/  IMAD.WIDE.U32 R4, R9.reuse, UR4, R4 ;  /* 0x0000000409047c25 */ /* 0x040fe2000f8e0004 */
[----:B------:R-:W-:Y:S02]  /*16760*/  ULDC UR4, c[0x0][0xa8c] ;  /* 0x0002a30000047ab9 */ /* 0x000fe40000000800 */
[----:B------:R-:W-:Y:S01]  /*16770*/  ISETP.GE.AND P0, PT, R0, UR4, PT ;  /* 0x0000000400007c0c */ /* 0x000fe2000bf06270 */
[----:B------:R-:W-:Y:S01]  /*16780*/  IMAD R9, R9, UR5, R6 ;  /* 0x0000000509097c24 */ /* 0x000fe2000f8e0206 */
[----:B------:R-:W-:Y:S01]  /*16790*/  ULDC.64 UR4, c[0x0][0xae8] ;  /* 0x0002ba0000047ab9 */ /* 0x000fe20000000a00 */
[----:B------:R-:W-:-:S02]  /*167a0*/  VIADD R6, R20, 0x30 ;  /* 0x0000003014067836 */ /* 0x000fc40000000000 */
[----:B------:R-:W-:Y:S02]  /*167b0*/  IMAD R7, R14, -0xc0, R3 ;  /* 0xffffff400e077824 */ /* 0x000fe400078e0203 */
        /* <DEDUP_REMOVED lines=28> */
.L_x_1306:
[----:B------:R-:W-:Y:S05]  /*16980*/  BSYNC B1 ;  /* 0x0000000000017941 */ /* 0x000fea0003800000 */
.L_x_1305:
        /* <DEDUP_REMOVED lines=15> */
.L_x_1308:
[----:B------:R-:W-:Y:S05]  /*16a80*/  BSYNC B1 ;  /* 0x0000000000017941 */ /* 0x000fea0003800000 */
.L_x_1307:
        /* <DEDUP_REMOVED lines=15> */
.L_x_1310:
[----:B------:R-:W-:Y:S05]  /*16b80*/  BSYNC B1 ;  /* 0x0000000000017941 */ /* 0x000fea0003800000 */
.L_x_1309:
        /* <DEDUP_REMOVED lines=14> */
.L_x_1301:
[----:B------:R-:W-:Y:S05]  /*16c70*/  BSYNC B0 ;  /* 0x0000000000007941 */ /* 0x000fea0003800000 */
.L_x_1292:
[----:B------:R-:W2:Y:S01]  /*16c80*/  LDL R0, [R1+0xc] ;  /* 0x00000c0001007983 */ /* 0x000ea20000100800 */
[----:B------:R-:W-:Y:S02]  /*16c90*/  ULDC UR4, c[0x0][0xc14] ;  /* 0x0003050000047ab9 */ /* 0x000fe40000000800 */
[----:B--2---:R-:W-:-:S13]  /*16ca0*/  ISETP.GE.AND P0, PT, R0, UR4, PT ;  /* 0x0000000400007c0c */ /* 0x004fda000bf06270 */
[----:B------:R-:W-:Y:S05]  /*16cb0*/  @!P0 BRA `(.L_x_1311) ;  /* 0xfffffea000548947 */ /* 0x000fea000383ffff */
[----:B------:R-:W-:Y:S05]  /*16cc0*/  BRA `(.L_x_1097) ;  /* 0x0000005400407947 */ /* 0x000fea0003800000 */
.L_x_1095:
[----:B------:R-:W-:-:S08]  /*16cd0*/  NOP ;  /* 0x0000000000007918 */ /* 0x000fd00000000000 */
[----:B------:R-:W0:-:S00]  /*16ce0*/  USETMAXREG.DEALLOC.CTAPOOL 0x20 ;  /* 0x00000020000079c8 */ /* 0x000e0000080e0500 */
[----:B0-----:R-:W-:-:S06]  /*16cf0*/  LOP3.LUT R0, R0, 0x3, RZ, 0xc0, !PT ;  /* 0x0000000300007812 */ /* 0x001fcc00078ec0ff */
[----:B------:R-:W0:Y:S02]  /*16d00*/  SHFL.IDX PT, R0, R0, RZ, 0x1f ;  /* 0x00001fff00007589 */ /* 0x000e2400000e0000 */
[----:B0-----:R-:W-:-:S13]  /*16d10*/  ISETP.NE.AND P0, PT, R0, RZ, PT ;  /* 0x000000ff0000720c */ /* 0x001fda0003f05270 */
[----:B------:R-:W-:Y:S05]  /*16d20*/  @P0 BRA `(.L_x_1097) ;  /* 0x0000005400280947 */ /* 0x000fea0003800000 */
        /* <DEDUP_REMOVED lines=15> */
[----:B------:R-:W-:Y:S01]  /*16e20*/  ISETP.GE.U32.AND P0, PT, R28, 0x2, PT ;  /* 0x000000021c00780c */ /* 0x000fe20003f06070 */
[----:B------:R-:W-:Y:S01]  /*16e30*/  IMAD.MOV.U32 R19, RZ, RZ, RZ ;  /* 0x000000ffff137224 */ /* 0x000fe200078e00ff */
        /* <DEDUP_REMOVED lines=38> */
.L_x_1316:
[----:B------:R-:W-:Y:S02]  /*170a0*/  VIADD R0, R19, 0x1f ;  /* 0x0000001f13007836 */ /* 0x000fe40000000000 */
[----:B------:R-:W-:-:S03]  /*170b0*/  IMAD.U32 R19, RZ, RZ, UR7 ;  /* 0x00000007ff137e24 */ /* 0x000fc6000f8e00ff */
[----:B------:R-:W-:-:S13]  /*170c0*/  ISETP.GE.AND P0, PT, R0, UR5, PT ;  /* 0x0000000500007c0c */ /* 0x000fda000bf06270 */
[----:B------:R-:W-:Y:S05]  /*170d0*/  @P0 BRA `(.L_x_1313) ;  /* 0x0000000400d00947 */ /* 0x000fea0003800000 */
[----:B------:R-:W-:Y:S01]  /*170e0*/  IMAD.MOV.U32 R19, RZ, RZ, R0 ;  /* 0x000000ffff137224 */ /* 0x000fe200078e0000 */
[C---:B------:R-:W-:Y:S01]  /*170f0*/  ISETP.NE.AND P1, PT, R28.reuse, 0x1f, PT ;  /* 0x0000001f1c00780c */ /* 0x040fe20003f25270 */
[----:B------:R-:W-:Y:S01]  /*17100*/  BSSY B0, `(.L_x_1314) ;  /* 0x0000008000007945 */ /* 0x000fe20003800000 */
[----:B------:R-:W-:Y:S02]  /*17110*/  IMAD.MOV.U32 R0, RZ, RZ, RZ ;  /* 0x000000ffff007224 */ /* 0x000fe400078e00ff */
[----:B------:R-:W-:-:S05]  /*17120*/  IMAD.IADD R5, R28, 0x1, R19 ;  /* 0x000000011c057824 */ /* 0x000fca00078e0213 */
[----:B------:R-:W-:-:S13]  /*17130*/  ISETP.GE.OR P0, PT, R5, UR5, !P1 ;  /* 0x0000000505007c0c */ /* 0x000fda000cf06670 */
[----:B------:R-:W-:Y:S05]  /*17140*/  @P0 BRA `(.L_x_1315) ;  /* 0x00000000000c0947 */ /* 0x000fea0003800000 */
[----:B------:R-:W0:Y:S02]  /*17150*/  LDC.64 R2, c[0x0][0xc58] ;  /* 0x00031600ff027b82 */ /* 0x000e240000000a00 */
[----:B0-----:R-:W-:-:S05]  /*17160*/  IMAD.WIDE R2, R5, 0x4, R2 ;  /* 0x0000000405027825 */ /* 0x001fca00078e0202 */
[----:B------:R0:W5:Y:S02]  /*17170*/  LDG.E R0, desc[UR38][R2.64] ;  /* 0x0000002602007981 */ /* 0x000164000c1e1900 */
.L_x_1315:
[----:B------:R-:W-:Y:S05]  /*17180*/  BSYNC B0 ;  /* 0x0000000000007941 */ /* 0x000fea0003800000 */
.L_x_1314:
[----:B0----5:R-:W0:Y:S01]  /*17190*/  SHFL.UP PT, R2, R0, 0x1, RZ ;  /* 0x0420000000027989 */ /* 0x021e2200000e00ff */
[C---:B------:R-:W-:Y:S02]  /*171a0*/  ISETP.NE.AND P0, PT, R28.reuse, RZ, PT ;  /* 0x000000ff1c00720c */ /* 0x040fe40003f05270 */
[----:B------:R-:W-:Y:S02]  /*171b0*/  ISETP.GE.U32.AND P1, PT, R28, 0x2, PT ;  /* 0x000000021c00780c */ /* 0x000fe40003f26070 */
        /* <DEDUP_REMOVED lines=23> */
.L_x_1312:
        /* <DEDUP_REMOVED lines=20> */
.L_x_1317:
        /* <DEDUP_REMOVED lines=59> */
.L_x_1313:
[----:B------:R-:W-:Y:S02]  /*17820*/  IMAD.MOV.U32 R17, RZ, RZ, RZ ;  /* 0x000000ffff117224 */ /* 0x000fe400078e00ff */
[----:B------:R-:W-:Y:S02]  /*17830*/  IMAD.U32 R16, RZ, RZ, UR6 ;  /* 0x00000006ff107e24 */ /* 0x000fe4000f8e00ff */
[----:B------:R-:W-:-:S07]  /*17840*/  IMAD.MOV.U32 R18, RZ, RZ, RZ ;  /* 0x000000ffff127224 */ /* 0x000fce00078e00ff */
.L_x_1318:
        /* <DEDUP_REMOVED lines=16> */
[----:B------:R-:W-:Y:S02]  /*17950*/  IMAD.MOV.U32 R22, RZ, RZ, RZ ;  /* 0x000000ffff167224 */ /* 0x000fe400078e00ff */
[----:B------:R-:W-:-:S07]  /*17960*/  IMAD.MOV.U32 R24, RZ, RZ, 0x1 ;  /* 0x00000001ff187424 */ /* 0x000fce00078e00ff */
.L_x_1419:
[----:B------:R-:W-:Y:S05]  /*17970*/  YIELD ;  /* 0x0000000000007946 */ /* 0x000fea0003800000 */
[----:B------:R-:W-:Y:S01]  /*17980*/  ULDC.64 UR4, c[0x0][0xa28] ;  /* 0x00028a0000047ab9 */ /* 0x000fe20000000a00 */
[----:B------:R-:W-:Y:S01]  /*17990*/  IMAD.MOV.U32 R8, RZ, RZ, RZ ;  /* 0x000000ffff087224 */ /* 0x000fe200078e00ff */
[----:B------:R-:W-:Y:S01]  /*179a0*/  ISETP.NE.U32.AND P0, PT, RZ, UR4, PT ;  /* 0x00000004ff007c0c */ /* 0x000fe2000bf05070 */
[----:B0-----:R-:W-:Y:S01]  /*179b0*/  IMAD.MOV.U32 R0, RZ, RZ, RZ ;  /* 0x000000ffff007224 */ /* 0x001fe200078e00ff */
[----:B------:R-:W-:Y:S01]  /*179c0*/  ULDC.64 UR8, c[0x0][0xa08] ;  /* 0x0002820000087ab9 */ /* 0x000fe20000000a00 */
[----:B------:R-:W-:Y:S01]  /*179d0*/  ULDC.64 UR10, c[0x0][0xa10] ;  /* 0x00028400000a7ab9 */ /* 0x000fe20000000a00 */
[----:B------:R-:W-:Y:S01]  /*179e0*/  ISETP.NE.AND.EX P0, PT, RZ, UR5, PT, P0 ;  /* 0x00000005ff007c0c */ /* 0x000fe2000bf05300 */
[----:B------:R-:W-:-:S12]  /*179f0*/  ULDC.64 UR4, c[0x0][0xa00] ;  /* 0x0002800000047ab9 */ /* 0x000fd80000000a00 */
[----:B--2---:R-:W0:Y:S01]  /*17a00*/  @P0 LDC.64 R2, c[0x0][0xa28] ;  /* 0x00028a00ff020b82 */ /* 0x004e220000000a00 */
[----:B------:R-:W-:-:S04]  /*17a10*/  ISETP.NE.U32.AND P2, PT, RZ, UR4, PT ;  /* 0x00000004ff007c0c */ /* 0x000fc8000bf45070 */
[----:B------:R-:W-:Y:S01]  /*17a20*/  ISETP.NE.AND.EX P2, PT, RZ, UR5, PT, P2 ;  /* 0x00000005ff007c0c */ /* 0x000fe2000bf45320 */
[----:B------:R-:W-:Y:S01]  /*17a30*/  ULDC.64 UR4, c[0x0][0xa18] ;  /* 0x0002860000047ab9 */ /* 0x000fe20000000a00 */
[----:B0-----:R-:W-:-:S05]  /*17a40*/  @P0 IMAD.WIDE R2, R19, 0x4, R2 ;  /* 0x0000000413020825 */ /* 0x001fca00078e0202 */
[----:B------:R0:W5:Y:S01]  /*17a50*/  @P0 LDG.E R8, desc[UR38][R2.64] ;  /* 0x0000002602080981 */ /* 0x000162000c1e1900 */
[----:B------:R-:W-:Y:S01]  /*17a60*/  ISETP.NE.U32.AND P0, PT, RZ, UR4, PT ;  /* 0x00000004ff007c0c */ /* 0x000fe2000bf05070 */
[----:B0-----:R-:W0:Y:S03]  /*17a70*/  LDC.64 R2, c[0x0][0xa00] ;  /* 0x00028000ff027b82 */ /* 0x001e260000000a00 */
[----:B------:R-:W-:-:S13]  /*17a80*/  ISETP.NE.AND.EX P0, PT, RZ, UR5, PT, P0 ;  /* 0x00000005ff007c0c */ /* 0x000fda000bf05300 */
[----:B------:R-:W2:Y:S01]  /*17a90*/  @P0 LDC.64 R4, c[0x0][0xa18] ;  /* 0x00028600ff040b82 */ /* 0x000ea20000000a00 */
[----:B0-----:R-:W-:-:S05]  /*17aa0*/  IMAD.WIDE R2, R19, 0x4, R2 ;  /* 0x0000000413027825 */ /* 0x001fca00078e0202 */
[----:B------:R-:W3:Y:S01]  /*17ab0*/  @P2 LDG.E R0, desc[UR38][R2.64] ;  /* 0x0000002602002981 */ /* 0x000ee2000c1e1900 */
[----:B------:R-:W-:Y:S02]  /*17ac0*/  ULDC UR4, c[0x0][0x288] ;  /* 0x0000a20000047ab9 */ /* 0x000fe40000000800 */
[----:B------:R-:W-:Y:S01]  /*17ad0*/  IMAD.U32 R7, RZ, RZ, UR4 ;  /* 0x00000004ff077e24 */ /* 0x000fe2000f8e00ff */
[----:B------:R-:W-:Y:S01]  /*17ae0*/  ULDC.64 UR4, c[0x0][0x3f8] ;  /* 0x0000fe0000047ab9 */ /* 0x000fe20000000a00 */
[----:B--2---:R-:W-:-:S05]  /*17af0*/  @P0 IMAD.WIDE R4, R19, 0x4, R4 ;  /* 0x0000000413040825 */ /* 0x004fca00078e0204 */
[----:B------:R0:W5:Y:S01]  /*17b00*/  @P0 LDG.E R7, desc[UR38][R4.64] ;  /* 0x0000002604070981 */ /* 0x000162000c1e1900 */
[----:B------:R-:W-:Y:S01]  /*17b10*/  UISETP.NE.U32.AND UP0, UPT, UR4, URZ, UPT ;  /* 0x0000003f0400728c */ /* 0x000fe2000bf05070 */
[----:B------:R-:W-:Y:S01]  /*17b20*/  ISETP.NE.U32.AND P1, PT, RZ, UR8, PT ;  /* 0x00000008ff007c0c */ /* 0x000fe2000bf25070 */
[----:B------:R-:W-:Y:S01]  /*17b30*/  ULDC UR6, c[0x0][0x338] ;  /* 0x0000ce0000067ab9 */ /* 0x000fe20000000800 */
[----:B------:R-:W-:Y:S01]  /*17b40*/  ULDC UR4, c[0x0][0x404] ;  /* 0x0001010000047ab9 */ /* 0x000fe20000000800 */
[----:B------:R-:W-:Y:S01]  /*17b50*/  UISETP.NE.AND.EX UP0, UPT, UR5, URZ, UPT, UP0 ;  /* 0x0000003f0500728c */ /* 0x000fe2000bf05300 */
[----:B------:R-:W-:Y:S01]  /*17b60*/  ISETP.NE.AND.EX P3, PT, RZ, UR9, PT, P1 ;  /* 0x00000009ff007c0c */ /* 0x000fe2000bf65310 */
[----:B------:R-:W-:Y:S01]  /*17b70*/  IMAD.U32 R6, RZ, RZ, UR6 ;  /* 0x00000006ff067e24 */ /* 0x000fe2000f8e00ff */
[----:B------:R-:W-:Y:S01]  /*17b80*/  ULDC UR5, c[0x0][0x2e0] ;  /* 0x0000b80000057ab9 */ /* 0x000fe20000000800 */
[----:B------:R-:W-:Y:S01]  /*17b90*/  USEL UR4, UR4, 0x1, UP0 ;  /* 0x0000000104047887 */ /* 0x000fe20008000000 */
[----:B------:R-:W-:-:S03]  /*17ba0*/  ISETP.NE.U32.AND P1, PT, RZ, UR10, PT ;  /* 0x0000000aff007c0c */ /* 0x000fc6000bf25070 */
[----:B------:R-:W-:Y:S01]  /*17bb0*/  UIMAD UR4, UR4, UR5, URZ ;  /* 0x00000005040472a4 */ /* 0x000fe2000f8e023f */
[----:B------:R-:W-:-:S05]  /*17bc0*/  ISETP.NE.AND.EX P1, PT, RZ, UR11, PT, P1 ;  /* 0x0000000bff007c0c */ /* 0x000fca000bf25310 */
[----:B------:R-:W-:Y:S01]  /*17bd0*/  IMAD.U32 R9, RZ, RZ, UR4 ;  /* 0x00000004ff097e24 */ /* 0x000fe2000f8e00ff */
[----:B---3--:R0:W-:Y:S01]  /*17be0*/  STL [R1+0x8], R0 ;  /* 0x0000080001007387 */ /* 0x0081e20000100800 */
[----:B------:R-:W-:Y:S06]  /*17bf0*/  @P0 BRA `(.L_x_1320) ;  /* 0x0000000000100947 */ /* 0x000fec0003800000 */
[----:B------:R-:W-:Y:S05]  /*17c00*/  @!P2 BRA `(.L_x_1320) ;  /* 0x00000000000ca947 */ /* 0x000fea0003800000 */
[----:B0-----:R-:W2:Y:S04]  /*17c10*/  LDG.E R0, desc[UR38][R2.64] ;  /* 0x0000002602007981 */ /* 0x001ea8000c1e1900 */
[----:B-----5:R-:W2:Y:S02]  /*17c20*/  LDG.E R7, desc[UR38][R2.64+0x4] ;  /* 0x0000042602077981 */ /* 0x020ea4000c1e1900 */
[----:B--2---:R-:W-:-:S07]  /*17c30*/  IMAD.IADD R7, R7, 0x1, -R0 ;  /* 0x0000000107077824 */ /* 0x004fce00078e0a00 */
.L_x_1320:
[----:B0-----:R-:W0:Y:S01]  /*17c40*/  LDC.64 R4, c[0x0][0xa08] ;  /* 0x00028200ff047b82 */ /* 0x001e220000000a00 */
[----:B------:R-:W-:Y:S01]  /*17c50*/  IMAD.MOV.U32 R23, RZ, RZ, RZ ;  /* 0x000000ffff177224 */ /* 0x000fe200078e00ff */
[----:B------:R-:W-:-:S06]  /*17c60*/  ULDC.64 UR4, c[0x0][0xa20] ;  /* 0x0002880000047ab9 */ /* 0x000fcc0000000a00 */
[----:B------:R-:W2:Y:S01]  /*17c70*/  LDC.64 R2, c[0x0][0xa10] ;  /* 0x00028400ff027b82 */ /* 0x000ea20000000a00 */
[----:B------:R-:W-:Y:S02]  /*17c80*/  IMAD.MOV.U32 R0, RZ, RZ, RZ ;  /* 0x000000ffff007224 */ /* 0x000fe400078e00ff */
[----:B0-----:R-:W-:-:S05]  /*17c90*/  IMAD.WIDE R4, R19, 0x4, R4 ;  /* 0x0000000413047825 */ /* 0x001fca00078e0204 */
[----:B------:R-:W3:Y:S01]  /*17ca0*/  @P3 LDG.E R23, desc[UR38][R4.64] ;  /* 0x0000002604173981 */ /* 0x000ee2000c1e1900 */
[----:B--2---:R-:W-:-:S05]  /*17cb0*/  IMAD.WIDE R2, R19, 0x4, R2 ;  /* 0x0000000413027825 */ /* 0x004fca00078e0202 */
[----:B------:R0:W5:Y:S01]  /*17cc0*/  @P1 LDG.E R0, desc[UR38][R2.64] ;  /* 0x0000002602001981 */ /* 0x000162000c1e1900 */
[----:B------:R-:W-:-:S04]  /*17cd0*/  ISETP.NE.U32.AND P0, PT, RZ, UR4, PT ;  /* 0x00000004ff007c0c */ /* 0x000fc8000bf05070 */
[----:B------:R-:W-:Y:S01]  /*17ce0*/  ISETP.NE.AND.EX P0, PT, RZ, UR5, PT, P0 ;  /* 0x00000005ff007c0c */ /* 0x000fe2000bf05300 */
[----:B---3-5:R-:W-:-:S12]  /*17cf0*/  IMAD.IADD R23, R23, 0x1, R8 ;  /* 0x0000000117177824 */ /* 0x028fd800078e0208 */
[----:B0-----:R-:W-:Y:S05]  /*17d00*/  @!P0 BRA `(.L_x_1321) ;  /* 0x0000000000108947 */ /* 0x001fea0003800000 */
[----:B------:R-:W0:Y:S02]  /*17d10*/  LDC.64 R4, c[0x0][0xa20] ;  /* 0x00028800ff047b82 */ /* 0x000e240000000a00 */
[----:B0-----:R-:W-:-:S05]  /*17d20*/  IMAD.WIDE R4, R19, 0x4, R4 ;  /* 0x0000000413047825 */ /* 0x001fca00078e0204 */
[----:B------:R0:W5:Y:S01]  /*17d30*/  LDG.E R9, desc[UR38][R4.64] ;  /* 0x0000002604097981 */ /* 0x000162000c1e1900 */
[----:B------:R-:W-:Y:S05]  /*17d40*/  BRA `(.L_x_1322) ;  /* 0x0000000000107947 */ /* 0x000fea0003800000 */
.L_x_1321:
[----:B------:R-:W-:Y:S05]  /*17d50*/  @!P3 BRA `(.L_x_1322) ;  /* 0x00000000000cb947 */ /* 0x000fea0003800000 */
[----:B------:R-:W2:Y:S04]  /*17d60*/  LDG.E R10, desc[UR38][R4.64] ;  /* 0x00000026040a7981 */ /* 0x000ea8000c1e1900 */
[----:B------:R-:W2:Y:S02]  /*17d70*/  LDG.E R9, desc[UR38][R4.64+0x4] ;  /* 0x0000042604097981 */ /* 0x000ea4000c1e1900 */
[----:B--2---:R-:W-:-:S07]  /*17d80*/  IMAD.IADD R9, R9, 0x1, -R10 ;  /* 0x0000000109097824 */ /* 0x004fce00078e0a0a */
.L_x_1322:
[----:B0-----:R-:W2:Y:S04]  /*17d90*/  @P1 LDG.E R5, desc[UR38][R2.64] ;  /* 0x0000002602051981 */ /* 0x001ea8000c1e1900 */
[----:B------:R-:W2:Y:S01]  /*17da0*/  @P1 LDG.E R4, desc[UR38][R2.64+0x4] ;  /* 0x0000042602041981 */ /* 0x000ea2000c1e1900 */
[----:B-----5:R-:W-:Y:S02]  /*17db0*/  IMAD.IADD R10, R9, 0x1, -R8 ;  /* 0x00000001090a7824 */ /* 0x020fe400078e0a08 */
[----:B------:R-:W-:-:S05]  /*17dc0*/  IMAD R14, R17, 0xc0, RZ ;  /* 0x000000c0110e7824 */ /* 0x000fca00078e02ff */
[----:B------:R-:W-:Y:S01]  /*17dd0*/  IADD3 R11, -R7, 0xc0, R14 ;  /* 0x000000c0070b7810 */ /* 0x000fe20007ffe10e */
[----:B--2---:R-:W-:Y:S02]  /*17de0*/  @P1 IMAD.IADD R6, R4, 0x1, -R5 ;  /* 0x0000000104061824 */ /* 0x004fe400078e0a05 */
[----:B------:R-:W0:Y:S02]  /*17df0*/  LDC.64 R4, c[0x0][0x9e0] ;  /* 0x00027800ff047b82 */ /* 0x000e240000000a00 */
[----:B------:R-:W-:-:S04]  /*17e00*/  IMAD.IADD R12, R10, 0x1, R6 ;  /* 0x000000010a0c7824 */ /* 0x000fc800078e0206 */
[C---:B------:R-:W-:Y:S02]  /*17e10*/  VIADD R8, R12.reuse, 0x7f ;  /* 0x0000007f0c087836 */ /* 0x040fe40000000000 */
[----:B------:R-:W-:-:S03]  /*17e20*/  IMAD.IADD R2, R12, 0x1, R11 ;  /* 0x000000010c027824 */ /* 0x000fc600078e020b */
[----:B------:R-:W-:-:S04]  /*17e30*/  SHF.R.S32.HI R9, RZ, 0x1f, R8 ;  /* 0x0000001fff097819 */ /* 0x000fc80000011408 */
[----:B------:R-:W-:-:S04]  /*17e40*/  LEA.HI R9, R9, R8, RZ, 0x7 ;  /* 0x0000000809097211 */ /* 0x000fc800078f38ff */
[----:B------:R-:W-:Y:S02]  /*17e50*/  SHF.R.S32.HI R3, RZ, 0x7, R9 ;  /* 0x00000007ff037819 */ /* 0x000fe40000011409 */
[----:B0-----:R-:W-:Y:S01]  /*17e60*/  ISETP.GE.AND P2, PT, R5, 0x1, PT ;  /* 0x000000010500780c */ /* 0x001fe20003f46270 */
[----:B------:R-:W-:-:S12]  /*17e70*/  IMAD.IADD R11, R2, 0x1, R4 ;  /* 0x00000001020b7824 */ /* 0x000fd800078e0204 */
        /* <DEDUP_REMOVED lines=12> */
.L_x_1325:
[----:B------:R-:W-:-:S13]  /*17f40*/  ISETP.NE.AND P0, PT, R5, 0x1, PT ;  /* 0x000000010500780c */ /* 0x000fda0003f05270 */
[----:B------:R-:W0:Y:S02]  /*17f50*/  @P0 LDC.64 R8, c[0x0][0x9e8] ;  /* 0x00027a00ff080b82 */ /* 0x000e240000000a00 */
[----:B0-----:R-:W-:-:S05]  /*17f60*/  @P0 IMAD.HI.U32 R8, R4, R8, RZ ;  /* 0x0000000804080227 */ /* 0x001fca00078e00ff */
[----:B------:R-:W-:-:S07]  /*17f70*/  @P0 SHF.R.U32.HI R4, RZ, R9, R8 ;  /* 0x00000009ff040219 */ /* 0x000fce0000011608 */
.L_x_1326:
[----:B------:R-:W-:Y:S05]  /*17f80*/  BSYNC B0 ;  /* 0x0000000000007941 */ /* 0x000fea0003800000 */
.L_x_1324:
[----:B------:R-:W-:-:S05]  /*17f90*/  IMAD R4, R4, R5, R5 ;  /* 0x0000000504047224 */ /* 0x000fca00078e0205 */
[----:B------:R-:W-:-:S07]  /*17fa0*/  VIMNMX R11, R11, R4, PT ;  /* 0x000000040b0b7248 */ /* 0x000fce0003fe0100 */
.L_x_1323:
        /* <DEDUP_REMOVED lines=15> */
.L_x_1329:
[----:B------:R-:W-:-:S13]  /*180a0*/  ISETP.NE.AND P0, PT, R5, 0x1, PT ;  /* 0x000000010500780c */ /* 0x000fda0003f05270 */
[----:B------:R-:W0:Y:S02]  /*180b0*/  @P0 LDC.64 R8, c[0x0][0x9e8] ;  /* 0x00027a00ff080b82 */ /* 0x000e240000000a00 */
[----:B0-----:R-:W-:-:S04]  /*180c0*/  @P0 IMAD.HI.U32 R12, R4, R8, RZ ;  /* 0x00000008040c0227 */ /* 0x001fc800078e00ff */
[----:B------:R-:W-:Y:S01]  /*180d0*/  IMAD.MOV.U32 R8, RZ, RZ, R4 ;  /* 0x000000ffff087224 */ /* 0x000fe200078e0004 */
[----:B------:R-:W-:-:S07]  /*180e0*/  @P0 SHF.R.U32.HI R8, RZ, R9, R12 ;  /* 0x00000009ff080219 */ /* 0x000fce000001160c */
.L_x_1330:
[----:B------:R-:W-:Y:S05]  /*180f0*/  BSYNC B0 ;  /* 0x0000000000007941 */ /* 0x000fea0003800000 */
.L_x_1328:
[----:B------:R-:W-:-:S05]  /*18100*/  IMAD R8, R8, R5, RZ ;  /* 0x0000000508087224 */ /* 0x000fca00078e02ff */
[----:B------:R-:W-:-:S07]  /*18110*/  VIMNMX R7, R7, R8, !PT ;  /* 0x0000000807077248 */ /* 0x000fce0007fe0100 */
.L_x_1327:
[----:B------:R-:W-:Y:S01]  /*18120*/  VIADD R11, R11, 0x7f ;  /* 0x0000007f0b0b7836 */ /* 0x000fe20000000000 */
[----:B------:R-:W-:Y:S01]  /*18130*/  SHF.R.S32.HI R12, RZ, 0x1f, R7 ;  /* 0x0000001fff0c7819 */ /* 0x000fe20000011407 */
[----:B------:R-:W-:Y:S01]  /*18140*/  BSSY B0, `(.L_x_1331) ;  /* 0x00000b0000007945 */ /* 0x000fe20003800000 */
[----:B------:R-:W-:Y:S02]  /*18150*/  PLOP3.LUT P2, PT, PT, PT, PT, 0x80, 0x0 ;  /* 0x000000000000781c */ /* 0x000fe40003f4f070 */
[----:B------:R-:W-:Y:S02]  /*18160*/  SHF.R.S32.HI R8, RZ, 0x1f, R11 ;  /* 0x0000001fff087819 */ /* 0x000fe4000001140b */
[----:B------:R-:W-:Y:S02]  /*18170*/  LEA.HI R12, R12, R7, RZ, 0x7 ;  /* 0x000000070c0c7211 */ /* 0x000fe400078f38ff */
[----:B------:R-:W-:Y:S02]  /*18180*/  LEA.HI R8, R8, R11, RZ, 0x7 ;  /* 0x0000000b08087211 */ /* 0x000fe400078f38ff */
[----:B------:R-:W-:-:S02]  /*18190*/  SHF.R.S32.HI R12, RZ, 0x7, R12 ;  /* 0x00000007ff0c7819 */ /* 0x000fc4000001140c */
[----:B------:R-:W-:Y:S02]  /*181a0*/  SHF.R.S32.HI R8, RZ, 0x7, R8 ;  /* 0x00000007ff087819 */ /* 0x000fe40000011408 */
[----:B------:R-:W-:Y:S02]  /*181b0*/  VIMNMX R5, RZ, R12, !PT ;  /* 0x0000000cff057248 */ /* 0x000fe40007fe0100 */
[----:B------:R-:W-:-:S03]  /*181c0*/  VIMNMX R7, R3, R8, PT ;  /* 0x0000000803077248 */ /* 0x000fc60003fe0100 */
[--C-:B------:R-:W-:Y:S02]  /*181d0*/  IMAD R5, R5, 0x80, -R10.reuse ;  /* 0x0000008005057824 */ /* 0x100fe400078e0a0a */
[----:B------:R-:W-:-:S03]  /*181e0*/  IMAD R7, R7, 0x80, -R10 ;  /* 0x0000008007077824 */ /* 0x000fc600078e0a0a */
[----:B------:R-:W-:Y:S02]  /*181f0*/  VIMNMX R5, RZ, R5, !PT ;  /* 0x00000005ff057248 */ /* 0x000fe40007fe0100 */
[----:B------:R-:W-:-:S04]  /*18200*/  VIMNMX R6, R7, R6, PT ;  /* 0x0000000607067248 */ /* 0x000fc80003fe0100 */
[----:B------:R-:W-:-:S13]  /*18210*/  ISETP.GT.AND P0, PT, R6, R5, PT ;  /* 0x000000050600720c */ /* 0x000fda0003f04270 */
[----:B------:R-:W-:Y:S01]  /*18220*/  @P0 VIADD R7, R6, 0x7f ;  /* 0x0000007f06070836 */ /* 0x000fe20000000000 */
[----:B------:R-:W-:-:S04]  /*18230*/  SHF.R.U32.HI R6, RZ, 0x7, R5 ;  /* 0x00000007ff067819 */ /* 0x000fc80000011605 */
[----:B------:R-:W-:-:S04]  /*18240*/  @P0 SHF.R.S32.HI R8, RZ, 0x1f, R7 ;  /* 0x0000001fff080819 */ /* 0x000fc80000011407 */
[----:B------:R-:W-:Y:S01]  /*18250*/  @P0 LEA.HI R8, R8, R7, RZ, 0x7 ;  /* 0x0000000708080211 */ /* 0x000fe200078f38ff */
[----:B------:R-:W-:-:S03]  /*18260*/  IMAD.MOV.U32 R7, RZ, RZ, R6 ;  /* 0x000000ffff077224 */ /* 0x000fc600078e0006 */
[----:B------:R-:W-:-:S04]  /*18270*/  @P0 SHF.R.S32.HI R7, RZ, 0x7, R8 ;  /* 0x00000007ff070819 */ /* 0x000fc80000011408 */
[----:B------:R-:W-:-:S13]  /*18280*/  ISETP.GT.AND P0, PT, R7, R6, PT ;  /* 0x000000060700720c */ /* 0x000fda0003f04270 */
[----:B------:R-:W-:Y:S05]  /*18290*/  @!P0 BRA `(.L_x_1332) ;  /* 0x0000000800688947 */ /* 0x000fea0003800000 */
[----:B------:R-:W0:Y:S01]  /*182a0*/  LDC R5, c[0x0][0x428] ;  /* 0x00010a00ff057b82 */ /* 0x000e220000000800 */
[----:B------:R-:W-:Y:S01]  /*182b0*/  UMOV UR4, 0xffffffff ;  /* 0xffffffff00047882 */ /* 0x000fe20000000000 */
[----:B------:R-:W-:Y:S02]  /*182c0*/  SEL R10, R19, RZ, !P1 ;  /* 0x000000ff130a7207 */ /* 0x000fe40004800000 */
[----:B0-----:R-:W-:-:S13]  /*182d0*/  ISETP.NE.AND P0, PT, R5, 0x1, PT ;  /* 0x000000010500780c */ /* 0x001fda0003f05270 */
[----:B------:R-:W0:Y:S08]  /*182e0*/  @P0 LDC R5, c[0x0][0x42c] ;  /* 0x00010b00ff050b82 */ /* 0x000e300000000800 */
[----:B------:R-:W2:Y:S01]  /*182f0*/  @P0 LDC R9, c[0x0][0x430] ;  /* 0x00010c00ff090b82 */ /* 0x000ea20000000800 */
[----:B0-----:R-:W-:-:S04]  /*18300*/  @P0 IMAD.HI.U32 R8, R18, R5, RZ ;  /* 0x0000000512080227 */ /* 0x001fc800078e00ff */
[----:B------:R-:W-:Y:S01]  /*18310*/  IMAD.MOV.U32 R5, RZ, RZ, R18 ;  /* 0x000000ffff057224 */ /* 0x000fe200078e0012 */
[----:B--2---:R-:W-:Y:S01]  /*18320*/  @P0 SHF.R.U32.HI R5, RZ, R9, R8 ;  /* 0x00000009ff050219 */ /* 0x004fe20000011608 */
[----:B------:R-:W-:Y:S06]  /*18330*/  BRA.DIV UR4, `(.L_x_1333) ;  /* 0x0000004e04707947 */ /* 0x000fec000b800000 */
.L_x_1489:
[----:B------:R-:W-:-:S03]  /*18340*/  UMOV UR4, 0xffffffff ;  /* 0xffffffff00047882 */ /* 0x000fc60000000000 */
[----:B------:R-:W-:Y:S05]  /*18350*/  BRA.DIV UR4, `(.L_x_1334) ;  /* 0x0000004e04987947 */ /* 0x000fea000b800000 */
[----:B------:R-:W-:-:S13]  /*18360*/  ELECT P6, URZ, PT ;  /* 0x00000000003f782f */ /* 0x000fda00038c0000 */
.L_x_1492:
        /* <DEDUP_REMOVED lines=12> */
.L_x_1493:
[----:B------:R-:W-:Y:S05]  /*18430*/  BSYNC B1 ;  /* 0x0000000000017941 */ /* 0x000fea0003800000 */
.L_x_1335:
[----:B------:R-:W-:Y:S04]  /*18440*/  BSSY B1, `(.L_x_1337) ;  /* 0x0000037000017945 */ /* 0x000fe80003800000 */
[----:B------:R-:W-:Y:S05]  /*18450*/  @!P6 BRA `(.L_x_1338) ;  /* 0x0000000000d4e947 */ /* 0x000fea0003800000 */
[----:B0-----:R-:W-:Y:S01]  /*18460*/  IMAD R9, R25, 0x8, R8 ;  /* 0x0000000819097824 */ /* 0x001fe200078e0208 */
[----:B------:R-:W-:-:S04]  /*18470*/  SHF.L.U32 R12, R26, 0x1f, RZ ;  /* 0x0000001f1a0c7819 */ /* 0x000fc800000006ff */
[----:B------:R-:W0:Y:S02]  /*18480*/  SYNCS.PHASECHK.TRANS64.TRYWAIT P0, [R9+URZ+0x168a0], R12 ;  /* 0x0168a00c090075a7 */ /* 0x000e24000800017f */
[----:B0-----:R-:W-:Y:S05]  /*18490*/  @!P0 BRA `(.L_x_1339) ;  /* 0x0000004c007c8947 */ /* 0x001fea0003800000 */
.L_x_1494:
        /* <DEDUP_REMOVED lines=9> */
.L_x_1340:
[----:B------:R-:W-:Y:S01]  /*18530*/  IMAD R11, R25, 0x4000, R8 ;  /* 0x00004000190b7824 */ /* 0x000fe200078e0208 */
[----:B------:R-:W-:Y:S01]  /*18540*/  R2UR UR9, R9 ;  /* 0x00000000090972ca */ /* 0x000fe200000e0000 */
[----:B------:R-:W-:Y:S01]  /*18550*/  UIADD3 UR4, UP0, UR40, 0x570, URZ ;  /* 0x0000057028047890 */ /* 0x000fe2000ff1e03f */
[----:B------:R-:W-:Y:S01]  /*18560*/  R2UR UR12, R5 ;  /* 0x00000000050c72ca */ /* 0x000fe200000e0000 */
[----:B------:R-:W-:Y:S01]  /*18570*/  UMOV UR6, 0x0 ;  /* 0x0000000000067882 */ /* 0x000fe20000000000 */
[----:B------:R-:W-:Y:S01]  /*18580*/  R2UR UR8, R11 ;  /* 0x000000000b0872ca */ /* 0x000fe200000e0000 */
[----:B------:R-:W-:Y:S01]  /*18590*/  IMAD R11, R7, 0x80, R0 ;  /* 0x00000080070b7824 */ /* 0x000fe200078e0200 */
[----:B------:R-:W-:Y:S01]  /*185a0*/  R2UR UR13, R10 ;  /* 0x000000000a0d72ca */ /* 0x000fe200000e0000 */
[----:B------:R-:W-:Y:S02]  /*185b0*/  UIADD3.X UR5, URZ, UR41, URZ, UP0, !UPT ;  /* 0x000000293f057290 */ /* 0x000fe400087fe43f */
[----:B------:R-:W-:Y:S01]  /*185c0*/  VIADD R11, R11, 0xffffff80 ;  /* 0xffffff800b0b7836 */ /* 0x000fe20000000000 */
[----:B------:R-:W-:Y:S01]  /*185d0*/  UMOV UR7, 0x12f00000 ;  /* 0x12f0000000077882 */ /* 0x000fe20000000000 */
[----:B------:R-:W-:-:S02]  /*185e0*/  UMOV UR10, URZ ;  /* 0x0000003f000a7c82 */ /* 0x000fc40008000000 */
[----:B------:R-:W-:Y:S01]  /*185f0*/  UIADD3 UR9, UR9, 0x16890, URZ ;  /* 0x0001689009097890 */ /* 0x000fe2000fffe03f */
[----:B------:R-:W-:-:S03]  /*18600*/  R2UR UR11, R11 ;  /* 0x000000000b0b72ca */ /* 0x000fc600000e0000 */
[----:B------:R-:W-:-:S10]  /*18610*/  UIADD3 UR8, UR8, 0xe400, URZ ;  /* 0x0000e40008087890 */ /* 0x000fd4000fffe03f */
[----:B------:R3:W-:Y:S01]  /*18620*/  UTMALDG.4D [UR8], [UR4], desc[UR6] ;  /* 0x00000608040075b4 */ /* 0x0007e20008019000 */
[----:B------:R-:W4:Y:S02]  /*18630*/  SYNCS.PHASECHK.TRANS64.TRYWAIT P0, [R9+URZ+0x168c0], R12 ;  /* 0x0168c00c090075a7 */ /* 0x000f24000800017f */
[----:B---34-:R-:W-:Y:S05]  /*18640*/  @!P0 BRA `(.L_x_1341) ;  /* 0x0000004c00248947 */ /* 0x018fea0003800000 */
.L_x_1495:
[----:B------:R-:W-:Y:S01]  /*18650*/  IMAD.SHL.U32 R13, R25, 0x2000, RZ ;  /* 0x00002000190d7824 */ /* 0x000fe200078e00ff */
[----:B------:R-:W-:Y:S06]  /*18660*/  @P1 BRA `(.L_x_1342) ;  /* 0x0000000000141947 */ /* 0x000fec0003800000 */
[----:B------:R-:W-:Y:S01]  /*18670*/  ISETP.NE.AND P0, PT, R28, RZ, PT ;  /* 0x000000ff1c00720c */ /* 0x000fe20003f05270 */
[----:B0--3--:R-:W-:-:S04]  /*18680*/  IMAD.MOV.U32 R12, RZ, RZ, 0x4000 ;  /* 0x00004000ff0c7424 */ /* 0x009fc800078e00ff */
[----:B------:R4:W-:Y:S08]  /*18690*/  SYNCS.ARRIVE.TRANS64 RZ, [R9+URZ+0x168b0], R12 ;  /* 0x0168b00c09ff79a7 */ /* 0x0009f0000800003f */
[----:B------:R-:W-:Y:S05]  /*186a0*/  @!P0 BRA `(.L_x_1342) ;  /* 0x0000000000048947 */ /* 0x000fea0003800000 */
[----:B------:R-:W-:Y:S01]  /*186b0*/  BPT.TRAP 0x1 ;  /* 0x000000040000795c */ /* 0x000fe20000300000 */
.L_x_1342:
        /* <DEDUP_REMOVED lines=11> */
[----:B------:R-:W-:-:S04]  /*18770*/  UIADD3 UR9, UR9, 0x168b0, URZ ;  /* 0x000168b009097890 */ /* 0x000fc8000fffe03f */
[----:B------:R-:W-:-:S09]  /*18780*/  UIADD3 UR8, UR8, 0x400, URZ ;  /* 0x0000040008087890 */ /* 0x000fd2000fffe03f */
[----:B------:R0:W-:Y:S02]  /*18790*/  UTMALDG.4D [UR8], [UR4], desc[UR6] ;  /* 0x00000608040075b4 */ /* 0x0001e40008019000 */
[----:B0-----:R-:W-:Y:S01]  /*187a0*/  NOP ;  /* 0x0000000000007918 */ /* 0x001fe20000000000 */
.L_x_1338:
[----:B------:R-:W-:Y:S05]  /*187b0*/  BSYNC B1 ;  /* 0x0000000000017941 */ /* 0x000fea0003800000 */
.L_x_1337:
[----:B------:R-:W-:Y:S01]  /*187c0*/  VIADD R25, R25, 0x1 ;  /* 0x0000000119197836 */ /* 0x000fe20000000000 */
[----:B------:R-:W-:Y:S01]  /*187d0*/  PLOP3.LUT P2, PT, PT, PT, PT, 0x8, 0x0 ;  /* 0x000000000000781c */ /* 0x000fe20003f4e170 */
[----:B------:R-:W-:-:S03]  /*187e0*/  VIADD R7, R7, 0xfffffffe ;  /* 0xfffffffe07077836 */ /* 0x000fc60000000000 */
[----:B------:R-:W-:-:S04]  /*187f0*/  ISETP.NE.AND P0, PT, R25, 0x2, PT ;  /* 0x000000021900780c */ /* 0x000fc80003f05270 */
[----:B------:R-:W-:Y:S02]  /*18800*/  SEL R25, R25, RZ, P0 ;  /* 0x000000ff19197207 */ /* 0x000fe40000000000 */
[----:B0-234-:R-:W-:Y:S02]  /*18810*/  SEL R9, RZ, 0x1, P0 ;  /* 0x00000001ff097807 */ /* 0x01dfe40000000000 */
[----:B------:R-:W-:Y:S02]  /*18820*/  ISETP.GE.AND P0, PT, R7, R6, PT ;  /* 0x000000060700720c */ /* 0x000fe40003f06270 */
[----:B------:R-:W-:-:S11]  /*18830*/  LOP3.LUT R26, R26, R9, RZ, 0x3c, !PT ;  /* 0x000000091a1a7212 */ /* 0x000fd600078e3cff */
[----:B------:R-:W-:Y:S05]  /*18840*/  @!P0 BRA `(.L_x_1332) ;  /* 0x0000000000fc8947 */ /* 0x000fea0003800000 */
.L_x_1349:
[----:B------:R-:W-:Y:S05]  /*18850*/  YIELD ;  /* 0x0000000000007946 */ /* 0x000fea0003800000 */
[----:B------:R-:W-:Y:S04]  /*18860*/  BSSY B1, `(.L_x_1343) ;  /* 0x0000034000017945 */ /* 0x000fe80003800000 */
[----:B------:R-:W-:Y:S05]  /*18870*/  @!P6 BRA `(.L_x_1344) ;  /* 0x0000000000c8e947 */ /* 0x000fea0003800000 */
[----:B------:R-:W-:Y:S01]  /*18880*/  IMAD R12, R25, 0x8, R8 ;  /* 0x00000008190c7824 */ /* 0x000fe200078e0208 */
[----:B------:R-:W-:-:S04]  /*18890*/  SHF.L.U32 R9, R26, 0x1f, RZ ;  /* 0x0000001f1a097819 */ /* 0x000fc800000006ff */
[----:B------:R-:W0:Y:S02]  /*188a0*/  SYNCS.PHASECHK.TRANS64.TRYWAIT P0, [R12+URZ+0x168a0], R9 ;  /* 0x0168a0090c0075a7 */ /* 0x000e24000800017f */
[----:B0-----:R-:W-:Y:S05]  /*188b0*/  @!P0 BRA `(.L_x_1345) ;  /* 0x00000048009c8947 */ /* 0x001fea0003800000 */
.L_x_1496:
        /* <DEDUP_REMOVED lines=9> */
.L_x_1346:
[----:B--2---:R-:W-:Y:S01]  /*18950*/  IMAD R11, R25, 0x4000, R8 ;  /* 0x00004000190b7824 */ /* 0x004fe200078e0208 */
        /* <DEDUP_REMOVED lines=16> */
.L_x_1497:
[----:B------:R-:W-:Y:S05]  /*18a60*/  @P0 BRA `(.L_x_1348) ;  /* 0x0000000000140947 */ /* 0x000fea0003800000 */
[----:B------:R-:W-:Y:S01]  /*18a70*/  ISETP.NE.AND P1, PT, R28, RZ, PT ;  /* 0x000000ff1c00720c */ /* 0x000fe20003f25270 */
[----:B0-2---:R-:W-:-:S04]  /*18a80*/  IMAD.MOV.U32 R9, RZ, RZ, 0x4000 ;  /* 0x00004000ff097424 */ /* 0x005fc800078e00ff */
[----:B------:R3:W-:Y:S08]  /*18a90*/  SYNCS.ARRIVE.TRANS64 RZ, [R12+URZ+0x168b0], R9 ;  /* 0x0168b0090cff79a7 */ /* 0x0007f0000800003f */
[----:B------:R-:W-:Y:S05]  /*18aa0*/  @!P1 BRA `(.L_x_1348) ;  /* 0x0000000000049947 */ /* 0x000fea0003800000 */
[----:B------:R-:W-:Y:S01]  /*18ab0*/  BPT.TRAP 0x1 ;  /* 0x000000040000795c */ /* 0x000fe20000300000 */
.L_x_1348:
        /* <DEDUP_REMOVED lines=14> */
.L_x_1344:
[----:B------:R-:W-:Y:S05]  /*18ba0*/  BSYNC B1 ;  /* 0x0000000000017941 */ /* 0x000fea0003800000 */
.L_x_1343:
[----:B------:R-:W-:-:S05]  /*18bb0*/  VIADD R25, R25, 0x1 ;  /* 0x0000000119197836 */ /* 0x000fca0000000000 */
[----:B------:R-:W-:-:S04]  /*18bc0*/  ISETP.NE.AND P0, PT, R25, 0x2, PT ;  /* 0x000000021900780c */ /* 0x000fc80003f05270 */
[----:B0-23--:R-:W-:Y:S02]  /*18bd0*/  SEL R9, RZ, 0x1, P0 ;  /* 0x00000001ff097807 */ /* 0x00dfe40000000000 */
[----:B------:R-:W-:Y:S02]  /*18be0*/  SEL R25, R25, RZ, P0 ;  /* 0x000000ff19197207 */ /* 0x000fe40000000000 */
[C---:B------:R-:W-:Y:S02]  /*18bf0*/  ISETP.GT.AND P0, PT, R7.reuse, R6, PT ;  /* 0x000000060700720c */ /* 0x040fe40003f04270 */
[----:B------:R-:W-:Y:S01]  /*18c00*/  LOP3.LUT R26, R26, R9, RZ, 0x3c, !PT ;  /* 0x000000091a1a7212 */ /* 0x000fe200078e3cff */
[----:B------:R-:W-:-:S04]  /*18c10*/  VIADD R9, R7, 0xffffffff ;  /* 0xffffffff07097836 */ /* 0x000fc80000000000 */
[----:B------:R-:W-:-:S06]  /*18c20*/  IMAD.MOV.U32 R7, RZ, RZ, R9 ;  /* 0x000000ffff077224 */ /* 0x000fcc00078e0009 */
[----:B------:R-:W-:Y:S05]  /*18c30*/  @P0 BRA `(.L_x_1349) ;  /* 0xfffffffc00040947 */ /* 0x000fea000383ffff */
.L_x_1332:
[----:B------:R-:W-:Y:S05]  /*18c40*/  BSYNC B0 ;  /* 0x0000000000007941 */ /* 0x000fea0003800000 */
.L_x_1331:
[----:B------:R-:W0:Y:S01]  /*18c50*/  LDC.64 R6, c[0x0][0x9e0] ;  /* 0x00027800ff067b82 */ /* 0x000e220000000a00 */
[----:B------:R-:W-:Y:S07]  /*18c60*/  @!P2 WARPSYNC.ALL ;  /* 0x000000000000a948 */ /* 0x000fee0003800000 */
[----:B------:R-:W-:Y:S01]  /*18c70*/  @!P2 BAR.SYNC.DEFER_BLOCKING 0xc, 0x1a0 ;  /* 0x030680000000ab1d */ /* 0x000fe20000010000 */
        /* <DEDUP_REMOVED lines=14> */
.L_x_1352:
[----:B------:R-:W-:-:S13]  /*18d60*/  ISETP.NE.AND P1, PT, R7, 0x1, PT ;  /* 0x000000010700780c */ /* 0x000fda0003f25270 */
[----:B------:R-:W0:Y:S02]  /*18d70*/  @P1 LDC.64 R8, c[0x0][0x9e8] ;  /* 0x00027a00ff081b82 */ /* 0x000e240000000a00 */
[----:B0-----:R-:W-:-:S05]  /*18d80*/  @P1 IMAD.HI.U32 R8, R0, R8, RZ ;  /* 0x0000000800081227 */ /* 0x001fca00078e00ff */
[----:B------:R-:W-:-:S07]  /*18d90*/  @P1 SHF.R.U32.HI R0, RZ, R9, R8 ;  /* 0x00000009ff001219 */ /* 0x000fce0000011608 */
.L_x_1353:
[----:B------:R-:W-:Y:S05]  /*18da0*/  BSYNC B0 ;  /* 0x0000000000007941 */ /* 0x000fea0003800000 */
.L_x_1351:
[----:B------:R-:W-:-:S05]  /*18db0*/  IMAD R5, R0, R7, R7 ;  /* 0x0000000700057224 */ /* 0x000fca00078e0207 */
[----:B------:R-:W-:-:S07]  /*18dc0*/  VIMNMX R6, R6, R5, PT ;  /* 0x0000000506067248 */ /* 0x000fce0003fe0100 */
.L_x_1350:
[----:B------:R-:W-:Y:S01]  /*18dd0*/  VIADD R6, R6, 0x7f ;  /* 0x0000007f06067836 */ /* 0x000fe20000000000 */
[----:B------:R-:W-:-:S04]  /*18de0*/  ULDC UR4, c[0x0][0x9dc] ;  /* 0x0002770000047ab9 */ /* 0x000fc80000000800 */
[----:B------:R-:W-:-:S04]  /*18df0*/  SHF.R.S32.HI R5, RZ, 0x1f, R6 ;  /* 0x0000001fff057819 */ /* 0x000fc80000011406 */
[----:B------:R-:W-:-:S04]  /*18e00*/  LEA.HI R5, R5, R6, RZ, 0x7 ;  /* 0x0000000605057211 */ /* 0x000fc800078f38ff */
[----:B------:R-:W-:-:S04]  /*18e10*/  SHF.R.S32.HI R0, RZ, 0x7, R5 ;  /* 0x00000007ff007819 */ /* 0x000fc80000011405 */
[----:B------:R-:W-:Y:S01]  /*18e20*/  VIMNMX R8, R3, R0, PT ;  /* 0x0000000003087248 */ /* 0x000fe20003fe0100 */
[----:B------:R-:W-:-:S04]  /*18e30*/  VIADD R0, R4, -UR4 ;  /* 0x8000000404007c36 */ /* 0x000fc80008000000 */
[----:B------:R0:W-:Y:S01]  /*18e40*/  STL [R1], R8 ;  /* 0x0000000801007387 */ /* 0x0001e20000100800 */
[----:B------:R-:W-:Y:S05]  /*18e50*/  @!P0 BRA `(.L_x_1354) ;  /* 0x0000000000448947 */ /* 0x000fea0003800000 */
[----:B------:R-:W-:Y:S01]  /*18e60*/  ISETP.GT.AND P0, PT, R4, -0x1, PT ;  /* 0xffffffff0400780c */ /* 0x000fe20003f04270 */
[----:B------:R-:W-:-:S12]  /*18e70*/  BSSY B0, `(.L_x_1355) ;  /* 0x000000d000007945 */ /* 0x000fd80003800000 */
[----:B------:R-:W-:Y:S05]  /*18e80*/  @P0 BRA `(.L_x_1356) ;  /* 0x00000000001c0947 */ /* 0x000fea0003800000 */
[----:B------:R-:W-:Y:S02]  /*18e90*/  ISETP.NE.AND P0, PT, R7, 0x1, PT ;  /* 0x000000010700780c */ /* 0x000fe40003f05270 */
[----:B------:R-:W-:-:S11]  /*18ea0*/  LOP3.LUT R5, RZ, R4, RZ, 0x33, !PT ;  /* 0x00000004ff057212 */ /* 0x000fd600078e33ff */
[----:B------:R-:W2:Y:S02]  /*18eb0*/  @P0 LDC.64 R2, c[0x0][0x9e8] ;  /* 0x00027a00ff020b82 */ /* 0x000ea40000000a00 */
[----:B--2---:R-:W-:-:S05]  /*18ec0*/  @P0 IMAD.HI.U32 R2, R5, R2, RZ ;  /* 0x0000000205020227 */ /* 0x004fca00078e00ff */
[----:B------:R-:W-:-:S04]  /*18ed0*/  @P0 SHF.R.U32.HI R5, RZ, R3, R2 ;  /* 0x00000003ff050219 */ /* 0x000fc80000011602 */
[----:B------:R-:W-:Y:S01]  /*18ee0*/  LOP3.LUT R4, RZ, R5, RZ, 0x33, !PT ;  /* 0x00000005ff047212 */ /* 0x000fe200078e33ff */
[----:B------:R-:W-:Y:S06]  /*18ef0*/  BRA `(.L_x_1357) ;  /* 0x0000000000107947 */ /* 0x000fec0003800000 */
.L_x_1356:
[----:B------:R-:W-:-:S13]  /*18f00*/  ISETP.NE.AND P0, PT, R7, 0x1, PT ;  /* 0x000000010700780c */ /* 0x000fda0003f05270 */
[----:B------:R-:W2:Y:S02]  /*18f10*/  @P0 LDC.64 R2, c[0x0][0x9e8] ;  /* 0x00027a00ff020b82 */ /* 0x000ea40000000a00 */
[----:B--2---:R-:W-:-:S05]  /*18f20*/  @P0 IMAD.HI.U32 R2, R4, R2, RZ ;  /* 0x0000000204020227 */ /* 0x004fca00078e00ff */
[----:B------:R-:W-:-:S07]  /*18f30*/  @P0 SHF.R.U32.HI R4, RZ, R3, R2 ;  /* 0x00000003ff040219 */ /* 0x000fce0000011602 */
.L_x_1357:
[----:B------:R-:W-:Y:S05]  /*18f40*/  BSYNC B0 ;  /* 0x0000000000007941 */ /* 0x000fea0003800000 */
.L_x_1355:
[----:B------:R-:W-:-:S05]  /*18f50*/  IMAD R7, R4, R7, RZ ;  /* 0x0000000704077224 */ /* 0x000fca00078e02ff */
[----:B------:R-:W-:-:S07]  /*18f60*/  VIMNMX R0, R0, R7, !PT ;  /* 0x0000000700007248 */ /* 0x000fce0007fe0100 */
.L_x_1354:
        /* <DEDUP_REMOVED lines=9> */
[----:B------:R-:W2:Y:S01]  /*19000*/  S2R R7, SR_LANEID ;  /* 0x0000000000077919 */ /* 0x000ea20000000000 */
[----:B------:R-:W-:Y:S01]  /*19010*/  VOTEU.ANY UR4, UPT, PT ;  /* 0x0000000000047886 */ /* 0x000fe200038e0100 */
[----:B------:R-:W3:Y:S01]  /*19020*/  LDC.64 R2, c[0x0][0xc38] ;  /* 0x00030e00ff027b82 */ /* 0x000ee20000000a00 */
[----:B------:R-:W2:Y:S08]  /*19030*/  FLO.U32 R0, UR4 ;  /* 0x0000000400007d00 */ /* 0x000eb000080e0000 */
[----:B------:R-:W3:Y:S01]  /*19040*/  POPC R5, UR4 ;  /* 0x0000000400057d09 */ /* 0x000ee20008000000 */
[----:B--2---:R-:W-:-:S13]  /*19050*/  ISETP.EQ.U32.AND P0, PT, R0, R7, PT ;  /* 0x000000070000720c */ /* 0x004fda0003f02070 */
[----:B---3--:R-:W2:Y:S01]  /*19060*/  @P0 ATOMG.E.ADD.STRONG.GPU PT, R3, desc[UR38][R2.64], R5 ;  /* 0x00000005020309a8 */ /* 0x008ea200081ee1e6 */
[----:B------:R-:W3:Y:S02]  /*19070*/  S2R R4, SR_LTMASK ;  /* 0x0000000000047919 */ /* 0x000ee40000003900 */
[----:B---3--:R-:W-:-:S04]  /*19080*/  LOP3.LUT R4, R4, UR4, RZ, 0xc0, !PT ;  /* 0x0000000404047c12 */ /* 0x008fc8000f8ec0ff */
[----:B------:R-:W3:Y:S01]  /*19090*/  POPC R7, R4 ;  /* 0x0000000400077309 */ /* 0x000ee20000000000 */
[----:B--2---:R-:W3:Y:S02]  /*190a0*/  SHFL.IDX PT, R0, R3, R0, 0x1f ;  /* 0x00001f0003007589 */ /* 0x004ee400000e0000 */
[----:B---3--:R-:W-:Y:S01]  /*190b0*/  IADD3 R16, R0, UR37, R7 ;  /* 0x0000002500107c10 */ /* 0x008fe2000fffe007 */
[----:B------:R-:W-:Y:S06]  /*190c0*/  BRA `(.L_x_1360) ;  /* 0x0000002000747947 */ /* 0x000fec0003800000 */
.L_x_1359:
[----:B------:R-:W2:Y:S01]  /*190d0*/  S2R R0, SR_CgaCtaId ;  /* 0x0000000000007919 */ /* 0x000ea20000008800 */
[----:B------:R-:W-:-:S04]  /*190e0*/  MOV R27, 0x400 ;  /* 0x00000400001b7802 */ /* 0x000fc80000000f00 */
[----:B--2---:R-:W-:-:S05]  /*190f0*/  LEA R27, R0, R27, 0x18 ;  /* 0x0000001b001b7211 */ /* 0x004fca00078ec0ff */
        /* <DEDUP_REMOVED lines=8> */
[----:B------:R-:W2:Y:S01]  /*19180*/  LDC.64 R2, c[0x4][R2] ;  /* 0x0100000002027b82 */ /* 0x000ea20000000a00 */
[----:B------:R-:W-:Y:S02]  /*19190*/  IMAD.U32 R5, RZ, RZ, UR7 ;  /* 0x00000007ff057e24 */ /* 0x000fe4000f8e00ff */
[----:B------:R-:W-:Y:S02]  /*191a0*/  IMAD.U32 R6, RZ, RZ, UR8 ;  /* 0x00000008ff067e24 */ /* 0x000fe4000f8e00ff */
[----:B------:R-:W-:-:S02]  /*191b0*/  IMAD.U32 R7, RZ, RZ, UR9 ;  /* 0x00000009ff077e24 */ /* 0x000fc4000f8e00ff */
[----:B------:R-:W-:Y:S02]  /*191c0*/  IMAD.U32 R10, RZ, RZ, UR4 ;  /* 0x00000004ff0a7e24 */ /* 0x000fe4000f8e00ff */
[----:B------:R-:W-:Y:S02]  /*191d0*/  IMAD.U32 R11, RZ, RZ, UR5 ;  /* 0x00000005ff0b7e24 */ /* 0x000fe4000f8e00ff */
[----:B0-----:R-:W-:Y:S02]  /*191e0*/  IMAD.MOV.U32 R8, RZ, RZ, 0x70 ;  /* 0x00000070ff087424 */ /* 0x001fe400078e00ff */
[----:B------:R-:W-:Y:S02]  /*191f0*/  IMAD.MOV.U32 R12, RZ, RZ, 0x1 ;  /* 0x00000001ff0c7424 */ /* 0x000fe400078e00ff */
[----:B------:R-:W-:-:S07]  /*19200*/  IMAD.MOV.U32 R13, RZ, RZ, RZ ;  /* 0x000000ffff0d7224 */ /* 0x000fce00078e00ff */
[----:B------:R-:W-:-:S07]  /*19210*/  LEPC R20, `(.L_x_1361) ;  /* 0x000000001014794e */ /* 0x000fce0000000000 */
[----:B-12---:R-:W-:Y:S05]  /*19220*/  CALL.ABS.NOINC R2 ;  /* 0x0000000002007343 */ /* 0x006fea0003c00000 */
.L_x_1361:
[----:B------:R-:W-:-:S05]  /*19230*/  VIADD R0, R27, 0x400 ;  /* 0x000004001b007836 */ /* 0x000fca0000000000 */
[----:B------:R-:W-:-:S13]  /*19240*/  LOP3.LUT P0, RZ, R0, 0x3ff, RZ, 0xc0, !PT ;  /* 0x000003ff00ff7812 */ /* 0x000fda000780c0ff */
[----:B------:R-:W-:Y:S05]  /*19250*/  @!P0 BRA `(.L_x_1362) ;  /* 0x0000000000808947 */ /* 0x000fea0003800000 */
[----:B------:R-:W-:Y:S01]  /*19260*/  MOV R0, 0x0 ;  /* 0x0000000000007802 */ /* 0x000fe20000000f00 */
[----:B------:R-:W-:Y:S01]  /*19270*/  ULDC.64 UR6, c[0x4][0xa8] ;  /* 0x01002a0000067ab9 */ /* 0x000fe20000000a00 */
[----:B------:R-:W-:Y:S01]  /*19280*/  ULDC.64 UR8, c[0x4][0xb0] ;  /* 0x01002c0000087ab9 */ /* 0x000fe20000000a00 */
[----:B------:R-:W-:Y:S01]  /*19290*/  ULDC.64 UR4, c[0x4][0x10] ;  /* 0x0100040000047ab9 */ /* 0x000fe20000000a00 */
[----:B------:R2:W3:Y:S01]  /*192a0*/  LDC.64 R2, c[0x4][R0] ;  /* 0x0100000000027b82 */ /* 0x0004e20000000a00 */
[----:B------:R-:W-:Y:S02]  /*192b0*/  IMAD.U32 R4, RZ, RZ, UR6 ;  /* 0x00000006ff047e24 */ /* 0x000fe4000f8e00ff */
[----:B------:R-:W-:Y:S02]  /*192c0*/  IMAD.U32 R5, RZ, RZ, UR7 ;  /* 0x00000007ff057e24 */ /* 0x000fe4000f8e00ff */
[----:B------:R-:W-:Y:S02]  /*192d0*/  IMAD.U32 R6, RZ, RZ, UR8 ;  /* 0x00000008ff067e24 */ /* 0x000fe4000f8e00ff */
[----:B------:R-:W-:-:S02]  /*192e0*/  IMAD.U32 R7, RZ, RZ, UR9 ;  /* 0x00000009ff077e24 */ /* 0x000fc4000f8e00ff */
[----:B------:R-:W-:Y:S02]  /*192f0*/  IMAD.U32 R10, RZ, RZ, UR4 ;  /* 0x00000004ff0a7e24 */ /* 0x000fe4000f8e00ff */
[----:B------:R-:W-:Y:S02]  /*19300*/  IMAD.U32 R11, RZ, RZ, UR5 ;  /* 0x00000005ff0b7e24 */ /* 0x000fe4000f8e00ff */
[----:B0-----:R-:W-:Y:S02]  /*19310*/  IMAD.MOV.U32 R8, RZ, RZ, 0x70 ;  /* 0x00000070ff087424 */ /* 0x001fe400078e00ff */
[----:B------:R-:W-:Y:S02]  /*19320*/  IMAD.MOV.U32 R12, RZ, RZ, 0x1 ;  /* 0x00000001ff0c7424 */ /* 0x000fe400078e00ff */
[----:B--2---:R-:W-:-:S07]  /*19330*/  IMAD.MOV.U32 R13, RZ, RZ, RZ ;  /* 0x000000ffff0d7224 */ /* 0x004fce00078e00ff */
[----:B------:R-:W-:-:S07]  /*19340*/  LEPC R20, `(.L_x_1363) ;  /* 0x000000001014794e */ /* 0x000fce0000000000 */
[----:B-1-3--:R-:W-:Y:S05]  /*19350*/  CALL.ABS.NOINC R2 ;  /* 0x0000000002007343 */ /* 0x00afea0003c00000 */
.L_x_1363:
        /* <DEDUP_REMOVED lines=16> */
.L_x_1362:
[----:B------:R-:W2:Y:S01]  /*19460*/  LDL.LU R20, [R1+0x8] ;  /* 0x0000080001147983 */ /* 0x000ea20000300800 */
[----:B------:R-:W-:Y:S01]  /*19470*/  ULDC.64 UR4, c[0x0][0x9f8] ;  /* 0x00027e0000047ab9 */ /* 0x000fe20000000a00 */
[----:B------:R-:W3:Y:S01]  /*19480*/  LDC R0, c[0x0][0x428] ;  /* 0x00010a00ff007b82 */ /* 0x000ee20000000800 */
[----:B------:R-:W-:Y:S01]  /*19490*/  ISETP.NE.U32.AND P0, PT, RZ, UR4, PT ;  /* 0x00000004ff007c0c */ /* 0x000fe2000bf05070 */
[----:B------:R-:W-:-:S03]  /*194a0*/  IMAD.MOV.U32 R6, RZ, RZ, R19 ;  /* 0x000000ffff067224 */ /* 0x000fc600078e0013 */
[----:B------:R-:W-:Y:S01]  /*194b0*/  ISETP.NE.AND.EX P0, PT, RZ, UR5, PT, P0 ;  /* 0x00000005ff007c0c */ /* 0x000fe2000bf05300 */
[----:B------:R-:W-:-:S12]  /*194c0*/  ULDC.64 UR4, c[0x0][0xa00] ;  /* 0x0002800000047ab9 */ /* 0x000fd80000000a00 */
[----:B------:R-:W4:Y:S02]  /*194d0*/  @P0 LDC.64 R2, c[0x0][0x9f8] ;  /* 0x00027e00ff020b82 */ /* 0x000f240000000a00 */
[----:B----4-:R-:W-:-:S05]  /*194e0*/  @P0 IMAD.WIDE R2, R19, 0x4, R2 ;  /* 0x0000000413020825 */ /* 0x010fca00078e0202 */
[----:B------:R4:W5:Y:S01]  /*194f0*/  @P0 LDG.E R6, desc[UR38][R2.64] ;  /* 0x0000002602060981 */ /* 0x000962000c1e1900 */
[----:B---3--:R-:W-:Y:S01]  /*19500*/  ISETP.NE.AND P0, PT, R0, 0x1, PT ;  /* 0x000000010000780c */ /* 0x008fe20003f05270 */
[----:B------:R-:W-:Y:S01]  /*19510*/  IMAD.MOV.U32 R0, RZ, RZ, R18 ;  /* 0x000000ffff007224 */ /* 0x000fe200078e0012 */
[----:B------:R-:W-:-:S04]  /*19520*/  ISETP.NE.AND P6, PT, R28, RZ, PT ;  /* 0x000000ff1c00720c */ /* 0x000fc80003fc5270 */
[----:B------:R-:W-:-:S07]  /*19530*/  PLOP3.LUT P1, PT, P6, PT, PT, 0x8, 0x0 ;  /* 0x000000000000781c */ /* 0x000fce000372e170 */
[----:B------:R-:W3:Y:S02]  /*19540*/  @P0 LDC R5, c[0x0][0x42c] ;  /* 0x00010b00ff050b82 */ /* 0x000ee40000000800 */
[----:B------:R-:W-:-:S05]  /*19550*/  VOTEU.ALL UP1, P6 ;  /* 0x00000000003f7886 */ /* 0x000fca0003020000 */
[----:B------:R-:W-:Y:S01]  /*19560*/  @!UP1 UIADD3 UR8, UP0, UR40, 0x270, URZ ;  /* 0x0000027028089890 */ /* 0x000fe2000ff1e03f */
[----:B------:R-:W0:Y:S03]  /*19570*/  @P0 LDC R4, c[0x0][0x430] ;  /* 0x00010c00ff040b82 */ /* 0x000e260000000800 */
[----:B------:R-:W-:-:S03]  /*19580*/  @!UP1 UIADD3.X UR9, URZ, UR41, URZ, UP0, !UPT ;  /* 0x000000293f099290 */ /* 0x000fc600087fe43f */
[----:B------:R-:W-:Y:S01]  /*19590*/  VOTEU.ALL UP0, P6 ;  /* 0x00000000003f7886 */ /* 0x000fe20003000000 */
[----:B---3--:R-:W-:-:S05]  /*195a0*/  @P0 IMAD.HI.U32 R5, R18, R5, RZ ;  /* 0x0000000512050227 */ /* 0x008fca00078e00ff */
[----:B0-----:R-:W-:Y:S02]  /*195b0*/  @P0 SHF.R.U32.HI R0, RZ, R4, R5 ;  /* 0x00000004ff000219 */ /* 0x001fe40000011605 */
[----:B------:R-:W-:-:S04]  /*195c0*/  ISETP.NE.U32.AND P0, PT, RZ, UR4, PT ;  /* 0x00000004ff007c0c */ /* 0x000fc8000bf05070 */
[----:B------:R-:W-:-:S04]  /*195d0*/  ISETP.NE.AND.EX P0, PT, RZ, UR5, PT, P0 ;  /* 0x00000005ff007c0c */ /* 0x000fc8000bf05300 */
[----:B------:R-:W-:Y:S01]  /*195e0*/  SEL R9, R19, RZ, !P0 ;  /* 0x000000ff13097207 */ /* 0x000fe20004000000 */
[----:B--2-4-:R-:W-:-:S08]  /*195f0*/  IMAD R17, R17, 0xc0, R20 ;  /* 0x000000c011117824 */ /* 0x014fd000078e0214 */
.L_x_1364:
        /* <DEDUP_REMOVED lines=10> */
[----:B------:R-:W2:Y:S01]  /*196a0*/  LDL R4, [R1] ;  /* 0x0000000001047983 */ /* 0x000ea20000100800 */
[----:B------:R-:W0:Y:S01]  /*196b0*/  LDC.64 R2, c[0x0][0x3f8] ;  /* 0x0000fe00ff027b82 */ /* 0x000e220000000a00 */
[----:B------:R-:W-:Y:S02]  /*196c0*/  ULDC.64 UR4, c[0x0][0xa08] ;  /* 0x0002820000047ab9 */ /* 0x000fe40000000a00 */
[----:B0-----:R-:W-:Y:S01]  /*196d0*/  LOP3.LUT P0, RZ, R2, UR4, RZ, 0xfc, !PT ;  /* 0x0000000402ff7c12 */ /* 0x001fe2000f80fcff */
[----:B------:R-:W-:-:S03]  /*196e0*/  UMOV UR4, 0xffffffff ;  /* 0xffffffff00047882 */ /* 0x000fc60000000000 */
[----:B------:R-:W-:-:S04]  /*196f0*/  LOP3.LUT P0, RZ, R3, UR5, RZ, 0xfc, P0 ;  /* 0x0000000503ff7c12 */ /* 0x000fc8000800fcff */
[----:B-----5:R-:W-:Y:S01]  /*19700*/  SEL R8, R6, RZ, !P0 ;  /* 0x000000ff06087207 */ /* 0x020fe20004000000 */
[----:B--2---:R-:W-:Y:S01]  /*19710*/  VIADD R7, R4, 0xffffffff ;  /* 0xffffffff04077836 */ /* 0x004fe20000000000 */
[----:B------:R-:W-:Y:S07]  /*19720*/  BRA.DIV UR4, `(.L_x_1365) ;  /* 0x0000003e04287947 */ /* 0x000fee000b800000 */
.L_x_1500:
[----:B------:R-:W-:Y:S01]  /*19730*/  UMOV UR4, 0xffffffff ;  /* 0xffffffff00047882 */ /* 0x000fe20000000000 */
[----:B------:R-:W-:Y:S02]  /*19740*/  SHF.R.S32.HI R12, RZ, 0x1f, R6 ;  /* 0x0000001fff0c7819 */ /* 0x000fe40000011406 */
[----:B------:R-:W-:Y:S05]  /*19750*/  BRA.DIV UR4, `(.L_x_1366) ;  /* 0x0000003e04507947 */ /* 0x000fea000b800000 */
[----:B------:R-:W-:-:S13]  /*19760*/  ELECT P6, URZ, PT ;  /* 0x00000000003f782f */ /* 0x000fda00038c0000 */
.L_x_1503:
[----:B------:R-:W-:Y:S05]  /*19770*/  @!P6 BRA `(.L_x_1367) ;  /* 0x0000000000c8e947 */ /* 0x000fea0003800000 */
[----:B------:R-:W-:-:S04]  /*19780*/  ISETP.NE.U32.AND P0, PT, R2, RZ, PT ;  /* 0x000000ff0200720c */ /* 0x000fc80003f05070 */
        /* <DEDUP_REMOVED lines=10> */
[----:B------:R-:W-:-:S05]  /*19830*/  @P0 SHF.R.U32.HI R4, RZ, R5, R8 ;  /* 0x00000005ff040219 */ /* 0x000fca0000011608 */
[----:B------:R-:W-:-:S04]  /*19840*/  IMAD.MOV R5, RZ, RZ, -R4 ;  /* 0x000000ffff057224 */ /* 0x000fc800078e0a04 */
[----:B------:R-:W-:Y:S01]  /*19850*/  IMAD R7, R10, R5, R7 ;  /* 0x000000050a077224 */ /* 0x000fe200078e0207 */
[----:B------:R-:W-:-:S03]  /*19860*/  SHF.R.S32.HI R5, RZ, 0x1f, R4 ;  /* 0x0000001fff057819 */ /* 0x000fc60000011404 */
[----:B------:R-:W-:-:S04]  /*19870*/  IMAD.WIDE.U32 R4, R6, UR4, R4 ;  /* 0x0000000406047c25 */ /* 0x000fc8000f8e0004 */
[----:B------:R-:W-:Y:S01]  /*19880*/  IMAD.IADD R5, R5, 0x1, R11 ;  /* 0x0000000105057824 */ /* 0x000fe200078e020b */
[----:B------:R-:W-:-:S04]  /*19890*/  LEA R10, P0, R4, R2, 0x2 ;  /* 0x00000002040a7211 */ /* 0x000fc800078010ff */
[----:B------:R-:W-:-:S05]  /*198a0*/  LEA.HI.X R11, R4, R3, R5, 0x2, P0 ;  /* 0x00000003040b7211 */ /* 0x000fca00000f1405 */
[----:B------:R0:W5:Y:S04]  /*198b0*/  LDG.E R8, desc[UR38][R10.64] ;  /* 0x000000260a087981 */ /* 0x000168000c1e1900 */
.L_x_1368:
[----:B------:R-:W-:Y:S01]  /*198c0*/  IMAD R5, R22, 0x8, R27 ;  /* 0x0000000816057824 */ /* 0x000fe200078e021b */
[----:B------:R-:W-:-:S04]  /*198d0*/  SHF.L.U32 R4, R24, 0x1f, RZ ;  /* 0x0000001f18047819 */ /* 0x000fc800000006ff */
[----:B------:R-:W2:Y:S02]  /*198e0*/  SYNCS.PHASECHK.TRANS64.TRYWAIT P0, [R5+URZ+0x16840], R4 ;  /* 0x01684004050075a7 */ /* 0x000ea4000800017f */
[----:B--2---:R-:W-:Y:S05]  /*198f0*/  @!P0 BRA `(.L_x_1369) ;  /* 0x0000003c00088947 */ /* 0x004fea0003800000 */
.L_x_1504:
        /* <DEDUP_REMOVED lines=9> */
.L_x_1370:
[----:B0-2---:R-:W-:Y:S01]  /*19990*/  IMAD R4, R22, 0x4000, R27 ;  /* 0x0000400016047824 */ /* 0x005fe200078e021b */
        /* <DEDUP_REMOVED lines=15> */
[----:B0-----:R-:W-:Y:S01]  /*19a90*/  NOP ;  /* 0x0000000000007918 */ /* 0x001fe20000000000 */
.L_x_1367:
[----:B------:R-:W2:Y:S01]  /*19aa0*/  LDL.LU R5, [R1+0x4] ;  /* 0x0000040001057983 */ /* 0x000ea20000300800 */
[----:B------:R-:W-:Y:S05]  /*19ab0*/  WARPSYNC.ALL ;  /* 0x0000000000007948 */ /* 0x000fea0003800000 */
[----:B------:R-:W-:Y:S02]  /*19ac0*/  ELECT P0, URZ, PT ;  /* 0x00000000003f782f */ /* 0x000fe40003800000 */
[----:B------:R-:W-:Y:S01]  /*19ad0*/  R2UR UR9, R27 ;  /* 0x000000001b0972ca */ /* 0x000fe200000e0000 */
[----:B------:R-:W-:-:S10]  /*19ae0*/  UIADD3 UR4, UP0, UR40, 0x270, URZ ;  /* 0x0000027028047890 */ /* 0x000fd4000ff1e03f */
        /* <DEDUP_REMOVED lines=9> */
[----:B------:R-:W-:Y:S01]  /*19b80*/  BAR.SYNC.DEFER_BLOCKING 0x8, 0x1a0 ;  /* 0x0206800000007b1d */ /* 0x000fe20000010000 */
[----:B------:R-:W-:-:S02]  /*19b90*/  UIADD3 UR8, UR9, 0x8400, URZ ;  /* 0x0000840009087890 */ /* 0x000fc4000fffe03f */
[----:B------:R-:W-:-:S03]  /*19ba0*/  UIADD3 UR9, UR9, 0x16800, URZ ;  /* 0x0001680009097890 */ /* 0x000fc6000fffe03f */
[----:B------:R0:W-:Y:S06]  /*19bb0*/  @P0 SYNCS.ARRIVE.TRANS64 RZ, [R27+URZ+0x16800], R4 ;  /* 0x016800041bff09a7 */ /* 0x0001ec000800003f */
[----:B------:R3:W-:Y:S01]  /*19bc0*/  UTMALDG.4D [UR8], [UR4], desc[UR6] ;  /* 0x00000608040075b4 */ /* 0x0007e20008019000 */
[----:B--2---:R-:W-:-:S05]  /*19bd0*/  VIADD R5, R5, 0x1 ;  /* 0x0000000105057836 */ /* 0x004fca0000000000 */
[----:B0-----:R-:W-:Y:S01]  /*19be0*/  LEA.HI R4, R5, R5, RZ, 0x1 ;  /* 0x0000000505047211 */ /* 0x001fe200078f08ff */
[----:B------:R3:W-:Y:S03]  /*19bf0*/  STL [R1+0x4], R5 ;  /* 0x0000040501007387 */ /* 0x0007e60000100800 */
[----:B------:R-:W-:-:S05]  /*19c00*/  LOP3.LUT R4, R4, 0xfffffffe, RZ, 0xc0, !PT ;  /* 0xfffffffe04047812 */ /* 0x000fca00078ec0ff */
[----:B------:R-:W-:-:S05]  /*19c10*/  IMAD.IADD R4, R5, 0x1, -R4 ;  /* 0x0000000105047824 */ /* 0x000fca00078e0a04 */
[----:B------:R-:W-:-:S04]  /*19c20*/  SHF.L.U32 R4, R4, 0x1f, RZ ;  /* 0x0000001f04047819 */ /* 0x000fc800000006ff */
[----:B------:R-:W0:Y:S02]  /*19c30*/  SYNCS.PHASECHK.TRANS64.TRYWAIT P0, [R27+URZ+0x16820], R4 ;  /* 0x016820041b0075a7 */ /* 0x000e24000800017f */
[----:B0--3--:R-:W-:Y:S05]  /*19c40*/  @!P0 BRA `(.L_x_1372) ;  /* 0x0000003800488947 */ /* 0x009fea0003800000 */
.L_x_1505:
[----:B------:R-:W-:Y:S05]  /*19c50*/  BSYNC B0 ;  /* 0x0000000000007941 */ /* 0x000fea0003800000 */
.L_x_1371:
[----:B------:R-:W2:Y:S01]  /*19c60*/  LDL R5, [R1] ;  /* 0x0000000001057983 */ /* 0x000ea20000100800 */
[----:B------:R-:W-:Y:S01]  /*19c70*/  BSSY B0, `(.L_x_1373) ;  /* 0x000012c000007945 */ /* 0x000fe20003800000 */
[----:B--2---:R-:W-:-:S05]  /*19c80*/  VIADD R9, R5, 0xfffffffe ;  /* 0xfffffffe05097836 */ /* 0x004fca0000000000 */
[----:B------:R-:W-:-:S13]  /*19c90*/  ISETP.GE.AND P0, PT, R9, R29, PT ;  /* 0x0000001d0900720c */ /* 0x000fda0003f06270 */
[----:B------:R-:W-:Y:S05]  /*19ca0*/  @!P0 BRA `(.L_x_1374) ;  /* 0x0000001000a08947 */ /* 0x000fea0003800000 */
[----:B0-----:R-:W-:Y:S01]  /*19cb0*/  IMAD.MOV R4, RZ, RZ, -R5 ;  /* 0x000000ffff047224 */ /* 0x001fe200078e0a05 */
[----:B------:R-:W-:Y:S01]  /*19cc0*/  LOP3.LUT R13, RZ, R29, RZ, 0x33, !PT ;  /* 0x0000001dff0d7212 */ /* 0x000fe200078e33ff */
[----:B------:R-:W-:Y:S03]  /*19cd0*/  BSSY B1, `(.L_x_1375) ;  /* 0x0000065000017945 */ /* 0x000fe60003800000 */
[----:B------:R-:W-:-:S05]  /*19ce0*/  VIADDMNMX R13, R4, 0x1, R13, !PT ;  /* 0x00000001040d7846 */ /* 0x000fca000780010d */
[----:B------:R-:W-:-:S05]  /*19cf0*/  IMAD.IADD R4, R5, 0x1, R13 ;  /* 0x0000000105047824 */ /* 0x000fca00078e020d */
[----:B------:R-:W-:-:S04]  /*19d00*/  LOP3.LUT R4, R4, 0x1, RZ, 0xc0, !PT ;  /* 0x0000000104047812 */ /* 0x000fc800078ec0ff */
[----:B------:R-:W-:-:S13]  /*19d10*/  ISETP.NE.U32.AND P0, PT, R4, 0x1, PT ;  /* 0x000000010400780c */ /* 0x000fda0003f05070 */
[----:B------:R-:W-:Y:S05]  /*19d20*/  @P0 BRA `(.L_x_1376) ;  /* 0x00000004007c0947 */ /* 0x000fea0003800000 */
[----:B------:R-:W-:Y:S01]  /*19d30*/  VIADD R10, R22, 0x1 ;  /* 0x00000001160a7836 */ /* 0x000fe20000000000 */
        /* <DEDUP_REMOVED lines=28> */
.L_x_1379:
[----:B0-----:R-:W-:Y:S01]  /*19f00*/  IMAD R3, R10, 0x8, R27 ;  /* 0x000000080a037824 */ /* 0x001fe200078e021b */
[----:B------:R-:W-:-:S04]  /*19f10*/  SHF.L.U32 R2, R14, 0x1f, RZ ;  /* 0x0000001f0e027819 */ /* 0x000fc800000006ff */
[----:B------:R-:W0:Y:S02]  /*19f20*/  SYNCS.PHASECHK.TRANS64.TRYWAIT P0, [R3+URZ+0x16840], R2 ;  /* 0x01684002030075a7 */ /* 0x000e24000800017f */
[----:B0-----:R-:W-:Y:S05]  /*19f30*/  @!P0 BRA `(.L_x_1380) ;  /* 0x0000003400a08947 */ /* 0x001fea0003800000 */
.L_x_1506:
        /* <DEDUP_REMOVED lines=9> */
.L_x_1381:
        /* <DEDUP_REMOVED lines=19> */
[----:B------:R-:W2:Y:S02]  /*1a100*/  SYNCS.PHASECHK.TRANS64.TRYWAIT P0, [R2+URZ+0x60], R5 ;  /* 0x00006005020075a7 */ /* 0x000ea4000800017f */
[----:B0-2---:R-:W-:Y:S05]  /*1a110*/  @!P0 BRA `(.L_x_1382) ;  /* 0x00000034003c8947 */ /* 0x005fea0003800000 */
.L_x_1507:
[----:B------:R-:W-:Y:S05]  /*1a120*/  @P1 BRA `(.L_x_1383) ;  /* 0x0000000000181947 */ /* 0x000fea0003800000 */
[----:B------:R-:W-:Y:S01]  /*1a130*/  ISETP.NE.AND P0, PT, R28, RZ, PT ;  /* 0x000000ff1c00720c */ /* 0x000fe20003f05270 */
[----:B0-----:R-:W-:Y:S02]  /*1a140*/  IMAD R2, R22, 0x8, R27 ;  /* 0x0000000816027824 */ /* 0x001fe400078e021b */
[----:B------:R-:W-:-:S04]  /*1a150*/  IMAD.MOV.U32 R3, RZ, RZ, 0x4000 ;  /* 0x00004000ff037424 */ /* 0x000fc800078e00ff */
[----:B------:R2:W-:Y:S06]  /*1a160*/  SYNCS.ARRIVE.TRANS64 RZ, [R2+URZ+0x16850], R3 ;  /* 0x0168500302ff79a7 */ /* 0x0005ec000800003f */
[----:B------:R-:W-:Y:S05]  /*1a170*/  @!P0 BRA `(.L_x_1383) ;  /* 0x0000000000048947 */ /* 0x000fea0003800000 */
[----:B------:R-:W-:Y:S01]  /*1a180*/  BPT.TRAP 0x1 ;  /* 0x000000040000795c */ /* 0x000fe20000300000 */
.L_x_1383:
        /* <DEDUP_REMOVED lines=20> */
.L_x_1378:
[----:B------:R-:W-:Y:S05]  /*1a2d0*/  BSYNC B2 ;  /* 0x0000000000027941 */ /* 0x000fea0003800000 */
.L_x_1377:
[----:B------:R-:W2:Y:S01]  /*1a2e0*/  LDL R2, [R1] ;  /* 0x0000000001027983 */ /* 0x000ea20000100800 */
[----:B------:R-:W-:Y:S02]  /*1a2f0*/  IMAD.MOV.U32 R22, RZ, RZ, R10 ;  /* 0x000000ffff167224 */ /* 0x000fe400078e000a */
[----:B------:R-:W-:Y:S02]  /*1a300*/  IMAD.MOV.U32 R24, RZ, RZ, R14 ;  /* 0x000000ffff187224 */ /* 0x000fe400078e000e */
[----:B--2---:R-:W-:-:S07]  /*1a310*/  VIADD R9, R2, 0xfffffffd ;  /* 0xfffffffd02097836 */ /* 0x004fce0000000000 */
.L_x_1376:
[----:B------:R-:W-:Y:S05]  /*1a320*/  BSYNC B1 ;  /* 0x0000000000017941 */ /* 0x000fea0003800000 */
.L_x_1375:
[----:B------:R-:W2:Y:S01]  /*1a330*/  LDL.LU R2, [R1] ;  /* 0x0000000001027983 */ /* 0x000ea20000300800 */
[----:B------:R-:W-:Y:S01]  /*1a340*/  VIADD R13, R13, 0xfffffffe ;  /* 0xfffffffe0d0d7836 */ /* 0x000fe20000000000 */
[----:B--2---:R-:W-:-:S04]  /*1a350*/  LOP3.LUT R2, RZ, R2, RZ, 0x33, !PT ;  /* 0x00000002ff027212 */ /* 0x004fc800078e33ff */
[----:B------:R-:W-:-:S13]  /*1a360*/  ISETP.NE.AND P0, PT, R13, R2, PT ;  /* 0x000000020d00720c */ /* 0x000fda0003f05270 */
[----:B------:R-:W-:Y:S05]  /*1a370*/  @!P0 BRA `(.L_x_1374) ;  /* 0x0000000800ec8947 */ /* 0x000fea0003800000 */
[----:B------:R-:W-:-:S07]  /*1a380*/  IMAD.MOV.U32 R4, RZ, RZ, R8 ;  /* 0x000000ffff047224 */ /* 0x000fce00078e0008 */
.L_x_1398:
[----:B------:R-:W-:Y:S01]  /*1a390*/  VIADD R10, R22, 0x1 ;  /* 0x00000001160a7836 */ /* 0x000fe20000000000 */
[----:B------:R-:W-:Y:S05]  /*1a3a0*/  YIELD ;  /* 0x0000000000007946 */ /* 0x000fea0003800000 */
[----:B------:R-:W-:Y:S01]  /*1a3b0*/  ISETP.NE.AND P0, PT, R10, 0x2, PT ;  /* 0x000000020a00780c */ /* 0x000fe20003f05270 */
[----:B------:R-:W-:Y:S03]  /*1a3c0*/  BSSY B1, `(.L_x_1384) ;  /* 0x0000057000017945 */ /* 0x000fe60003800000 */
[----:B0-----:R-:W-:-:S02]  /*1a3d0*/  SEL R11, RZ, 0x1, P0 ;  /* 0x00000001ff0b7807 */ /* 0x001fc40000000000 */
[----:B------:R-:W-:Y:S02]  /*1a3e0*/  SEL R10, R10, RZ, P0 ;  /* 0x000000ff0a0a7207 */ /* 0x000fe40000000000 */
[----:B------:R-:W-:Y:S01]  /*1a3f0*/  LOP3.LUT R11, R24, R11, RZ, 0x3c, !PT ;  /* 0x0000000b180b7212 */ /* 0x000fe200078e3cff */
[----:B--2---:R-:W-:Y:S06]  /*1a400*/  @!P6 BRA `(.L_x_1385) ;  /* 0x000000040048e947 */ /* 0x004fec0003800000 */
        /* <DEDUP_REMOVED lines=23> */
.L_x_1386:
[----:B------:R-:W-:Y:S01]  /*1a580*/  IMAD R3, R10, 0x8, R27 ;  /* 0x000000080a037824 */ /* 0x000fe200078e021b */
[----:B------:R-:W-:-:S04]  /*1a590*/  SHF.L.U32 R2, R11, 0x1f, RZ ;  /* 0x0000001f0b027819 */ /* 0x000fc800000006ff */
[----:B------:R-:W2:Y:S02]  /*1a5a0*/  SYNCS.PHASECHK.TRANS64.TRYWAIT P0, [R3+URZ+0x16840], R2 ;  /* 0x01684002030075a7 */ /* 0x000ea4000800017f */
[----:B--2---:R-:W-:Y:S05]  /*1a5b0*/  @!P0 BRA `(.L_x_1387) ;  /* 0x0000003000288947 */ /* 0x004fea0003800000 */
.L_x_1508:
        /* <DEDUP_REMOVED lines=9> */
.L_x_1388:
        /* <DEDUP_REMOVED lines=21> */
.L_x_1509:
[----:B------:R-:W-:Y:S05]  /*1a7a0*/  @P0 BRA `(.L_x_1390) ;  /* 0x0000000000140947 */ /* 0x000fea0003800000 */
[----:B------:R-:W-:Y:S01]  /*1a7b0*/  ISETP.NE.AND P1, PT, R28, RZ, PT ;  /* 0x000000ff1c00720c */ /* 0x000fe20003f25270 */
[----:B------:R-:W-:-:S04]  /*1a7c0*/  IMAD.MOV.U32 R2, RZ, RZ, 0x4000 ;  /* 0x00004000ff027424 */ /* 0x000fc800078e00ff */
[----:B------:R2:W-:Y:S08]  /*1a7d0*/  SYNCS.ARRIVE.TRANS64 RZ, [R3+URZ+0x50], R2 ;  /* 0x0000500203ff79a7 */ /* 0x0005f0000800003f */
[----:B------:R-:W-:Y:S05]  /*1a7e0*/  @!P1 BRA `(.L_x_1390) ;  /* 0x0000000000049947 */ /* 0x000fea0003800000 */
[----:B------:R-:W-:Y:S01]  /*1a7f0*/  BPT.TRAP 0x1 ;  /* 0x000000040000795c */ /* 0x000fe20000300000 */
.L_x_1390:
        /* <DEDUP_REMOVED lines=18> */
[----:B---3--:R-:W-:Y:S01]  /*1a920*/  NOP ;  /* 0x0000000000007918 */ /* 0x008fe20000000000 */
.L_x_1385:
[----:B------:R-:W-:Y:S05]  /*1a930*/  BSYNC B1 ;  /* 0x0000000000017941 */ /* 0x000fea0003800000 */
.L_x_1384:
[----:B------:R-:W-:Y:S01]  /*1a940*/  VIADD R22, R10, 0x1 ;  /* 0x000000010a167836 */ /* 0x000fe20000000000 */
[----:B------:R-:W-:Y:S01]  /*1a950*/  BSSY B1, `(.L_x_1391) ;  /* 0x000005a000017945 */ /* 0x000fe20003800000 */
[----:B------:R-:W-:-:S03]  /*1a960*/  VIADD R13, R9, 0xffffffff ;  /* 0xffffffff090d7836 */ /* 0x000fc60000000000 */
[----:B------:R-:W-:-:S04]  /*1a970*/  ISETP.NE.AND P0, PT, R22, 0x2, PT ;  /* 0x000000021600780c */ /* 0x000fc80003f05270 */
[----:B0-----:R-:W-:Y:S02]  /*1a980*/  SEL R24, RZ, 0x1, P0 ;  /* 0x00000001ff187807 */ /* 0x001fe40000000000 */
        /* <DEDUP_REMOVED lines=26> */
.L_x_1393:
[----:B--2---:R-:W-:Y:S01]  /*1ab30*/  IMAD R2, R22, 0x8, R27 ;  /* 0x0000000816027824 */ /* 0x004fe200078e021b */
[----:B------:R-:W-:-:S04]  /*1ab40*/  SHF.L.U32 R3, R24, 0x1f, RZ ;  /* 0x0000001f18037819 */ /* 0x000fc800000006ff */
[----:B------:R-:W2:Y:S02]  /*1ab50*/  SYNCS.PHASECHK.TRANS64.TRYWAIT P0, [R2+URZ+0x16840], R3 ;  /* 0x01684003020075a7 */ /* 0x000ea4000800017f */
[----:B--2---:R-:W-:Y:S05]  /*1ab60*/  @!P0 BRA `(.L_x_1394) ;  /* 0x0000002800e48947 */ /* 0x004fea0003800000 */
.L_x_1510:
        /* <DEDUP_REMOVED lines=9> */
.L_x_1395:
[----:B0-2---:R-:W-:Y:S01]  /*1ac00*/  VIADD R3, R27, 0x16800 ;  /* 0x000168001b037836 */ /* 0x005fe20000000000 */
[----:B------:R-:W-:Y:S01]  /*1ac10*/  R2UR UR11, R14 ;  /* 0x000000000e0b72ca */ /* 0x000fe200000e0000 */
[----:B------:R-:W-:Y:S01]  /*1ac20*/  UIADD3 UR6, UP0, UR40, 0x370, URZ ;  /* 0x0000037028067890 */ /* 0x000fe2000ff1e03f */
[----:B------:R-:W-:Y:S01]  /*1ac30*/  R2UR UR4, R23 ;  /* 0x00000000170472ca */ /* 0x000fe200000e0000 */
[----:B------:R-:W-:Y:S01]  /*1ac40*/  IMAD R2, R22, 0x8, R3 ;  /* 0x0000000816027824 */ /* 0x000fe200078e0203 */
[----:B------:R-:W-:Y:S01]  /*1ac50*/  R2UR UR12, R0 ;  /* 0x00000000000c72ca */ /* 0x000fe200000e0000 */
[----:B------:R-:W-:Y:S01]  /*1ac60*/  UIADD3.X UR7, URZ, UR41, URZ, UP0, !UPT ;  /* 0x000000293f077290 */ /* 0x000fe200087fe43f */
[----:B-----5:R-:W-:Y:S01]  /*1ac70*/  R2UR UR13, R4 ;  /* 0x00000000040d72ca */ /* 0x020fe200000e0000 */
[----:B------:R-:W-:Y:S01]  /*1ac80*/  UMOV UR5, 0x14f00000 ;  /* 0x14f0000000057882 */ /* 0x000fe20000000000 */
[----:B------:R-:W-:Y:S01]  /*1ac90*/  R2UR UR9, R2 ;  /* 0x00000000020972ca */ /* 0x000fe200000e0000 */
[----:B------:R-:W-:Y:S01]  /*1aca0*/  IMAD R2, R22, 0x4000, R27 ;  /* 0x0000400016027824 */ /* 0x000fe200078e021b */
[----:B------:R-:W-:Y:S01]  /*1acb0*/  SHF.L.U32 R11, R11, 0x1f, RZ ;  /* 0x0000001f0b0b7819 */ /* 0x000fe200000006ff */
[----:B------:R-:W-:-:S03]  /*1acc0*/  UMOV UR10, URZ ;  /* 0x0000003f000a7c82 */ /* 0x000fc60008000000 */
[----:B------:R-:W-:Y:S01]  /*1acd0*/  R2UR UR8, R2 ;  /* 0x00000000020872ca */ /* 0x000fe200000e0000 */
[----:B------:R-:W-:Y:S01]  /*1ace0*/  ULEA UR11, UR11, UR4, 0x7 ;  /* 0x000000040b0b7291 */ /* 0x000fe2000f8e383f */
[----:B------:R-:W-:Y:S02]  /*1acf0*/  IMAD R2, R10, 0x8, R3 ;  /* 0x000000080a027824 */ /* 0x000fe400078e0203 */
[----:B------:R-:W-:-:S03]  /*1ad00*/  UMOV UR4, 0x0 ;  /* 0x0000000000047882 */ /* 0x000fc60000000000 */
[----:B------:R-:W-:-:S06]  /*1ad10*/  UIADD3 UR9, UR9, 0x30, URZ ;  /* 0x0000003009097890 */ /* 0x000fcc000fffe03f */
[----:B------:R-:W-:-:S09]  /*1ad20*/  UIADD3 UR8, UR8, 0xe400, URZ ;  /* 0x0000e40008087890 */ /* 0x000fd2000fffe03f */
[----:B------:R0:W-:Y:S01]  /*1ad30*/  UTMALDG.4D [UR8], [UR6], desc[UR4] ;  /* 0x00000408060075b4 */ /* 0x0001e20008019000 */
[----:B------:R-:W2:Y:S02]  /*1ad40*/  SYNCS.PHASECHK.TRANS64.TRYWAIT P1, [R2+URZ+0x60], R11 ;  /* 0x0000600b020075a7 */ /* 0x000ea4000802017f */
[----:B0-2---:R-:W-:Y:S05]  /*1ad50*/  @!P1 BRA `(.L_x_1396) ;  /* 0x00000028007c9947 */ /* 0x005fea0003800000 */
.L_x_1511:
[----:B------:R-:W-:Y:S05]  /*1ad60*/  @P0 BRA `(.L_x_1397) ;  /* 0x0000000000140947 */ /* 0x000fea0003800000 */
[----:B------:R-:W-:Y:S01]  /*1ad70*/  ISETP.NE.AND P1, PT, R28, RZ, PT ;  /* 0x000000ff1c00720c */ /* 0x000fe20003f25270 */
[----:B------:R-:W-:-:S04]  /*1ad80*/  IMAD.MOV.U32 R3, RZ, RZ, 0x4000 ;  /* 0x00004000ff037424 */ /* 0x000fc800078e00ff */
[----:B------:R2:W-:Y:S08]  /*1ad90*/  SYNCS.ARRIVE.TRANS64 RZ, [R2+URZ+0x50], R3 ;  /* 0x0000500302ff79a7 */ /* 0x0005f0000800003f */
[----:B------:R-:W-:Y:S05]  /*1ada0*/  @!P1 BRA `(.L_x_1397) ;  /* 0x0000000000049947 */ /* 0x000fea0003800000 */
[----:B------:R-:W-:Y:S01]  /*1adb0*/  BPT.TRAP 0x1 ;  /* 0x000000040000795c */ /* 0x000fe20000300000 */
.L_x_1397:
        /* <DEDUP_REMOVED lines=19> */
.L_x_1392:
[----:B------:R-:W-:Y:S05]  /*1aef0*/  BSYNC B1 ;  /* 0x0000000000017941 */ /* 0x000fea0003800000 */
.L_x_1391:
[----:B------:R-:W-:Y:S01]  /*1af00*/  ISETP.GT.AND P0, PT, R13, R29, PT ;  /* 0x0000001d0d00720c */ /* 0x000fe20003f04270 */
[----:B------:R-:W-:-:S12]  /*1af10*/  VIADD R9, R9, 0xfffffffe ;  /* 0xfffffffe09097836 */ /* 0x000fd80000000000 */
[----:B------:R-:W-:Y:S05]  /*1af20*/  @P0 BRA `(.L_x_1398) ;  /* 0xfffffff400180947 */ /* 0x000fea000383ffff */
.L_x_1374:
[----:B------:R-:W-:Y:S05]  /*1af30*/  BSYNC B0 ;  /* 0x0000000000007941 */ /* 0x000fea0003800000 */
.L_x_1373:
[----:B------:R-:W-:Y:S01]  /*1af40*/  ISETP.NE.AND P0, PT, R28, RZ, PT ;  /* 0x000000ff1c00720c */ /* 0x000fe20003f05270 */
[----:B------:R-:W-:-:S12]  /*1af50*/  BSSY B0, `(.L_x_1399) ;  /* 0x000000e000007945 */ /* 0x000fd80003800000 */
[----:B------:R-:W-:Y:S05]  /*1af60*/  @P0 BRA `(.L_x_1400) ;  /* 0x0000000000300947 */ /* 0x000fea0003800000 */
[----:B------:R-:W3:Y:S01]  /*1af70*/  S2R R9, SR_LANEID ;  /* 0x0000000000097919 */ /* 0x000ee20000000000 */
[----:B------:R-:W-:Y:S01]  /*1af80*/  VOTEU.ANY UR4, UPT, PT ;  /* 0x0000000000047886 */ /* 0x000fe200038e0100 */
[----:B0-2---:R-:W0:Y:S01]  /*1af90*/  LDC.64 R2, c[0x0][0xc38] ;  /* 0x00030e00ff027b82 */ /* 0x005e220000000a00 */
[----:B------:R-:W3:Y:S08]  /*1afa0*/  FLO.U32 R4, UR4 ;  /* 0x0000000400047d00 */ /* 0x000ef000080e0000 */
[----:B------:R-:W0:Y:S01]  /*1afb0*/  POPC R5, UR4 ;  /* 0x0000000400057d09 */ /* 0x000e220008000000 */
[----:B---3--:R-:W-:-:S13]  /*1afc0*/  ISETP.EQ.U32.AND P0, PT, R4, R9, PT ;  /* 0x000000090400720c */ /* 0x008fda0003f02070 */
[----:B0-----:R-:W2:Y:S01]  /*1afd0*/  @P0 ATOMG.E.ADD.STRONG.GPU PT, R3, desc[UR38][R2.64], R5 ;  /* 0x00000005020309a8 */ /* 0x001ea200081ee1e6 */
[----:B------:R-:W0:Y:S02]  /*1afe0*/  S2R R6, SR_LTMASK ;  /* 0x0000000000067919 */ /* 0x000e240000003900 */
[----:B0-----:R-:W-:-:S04]  /*1aff0*/  LOP3.LUT R6, R6, UR4, RZ, 0xc0, !PT ;  /* 0x0000000406067c12 */ /* 0x001fc8000f8ec0ff */
[----:B------:R-:W0:Y:S01]  /*1b000*/  POPC R9, R6 ;  /* 0x0000000600097309 */ /* 0x000e220000000000 */
[----:B--2---:R-:W0:Y:S02]  /*1b010*/  SHFL.IDX PT, R4, R3, R4, 0x1f ;  /* 0x00001f0403047589 */ /* 0x004e2400000e0000 */
[----:B0-----:R-:W-:-:S07]  /*1b020*/  IADD3 R16, R4, UR37, R9 ;  /* 0x0000002504107c10 */ /* 0x001fce000fffe009 */
.L_x_1400:
[----:B------:R-:W-:Y:S05]  /*1b030*/  BSYNC B0 ;  /* 0x0000000000007941 */ /* 0x000fea0003800000 */
.L_x_1399:
[----:B------:R-:W-:Y:S04]  /*1b040*/  BSSY B0, `(.L_x_1401) ;  /* 0x0000020000007945 */ /* 0x000fe80003800000 */
[----:B------:R-:W-:Y:S05]  /*1b050*/  @!P6 BRA `(.L_x_1402) ;  /* 0x000000000078e947 */ /* 0x000fea0003800000 */
[----:B--2---:R-:W-:Y:S01]  /*1b060*/  IMAD R3, R22, 0x8, R27 ;  /* 0x0000000816037824 */ /* 0x004fe200078e021b */
[----:B0-----:R-:W-:-:S04]  /*1b070*/  SHF.L.U32 R2, R24, 0x1f, RZ ;  /* 0x0000001f18027819 */ /* 0x001fc800000006ff */
[----:B------:R-:W0:Y:S02]  /*1b080*/  SYNCS.PHASECHK.TRANS64.TRYWAIT P0, [R3+URZ+0x16860], R2 ;  /* 0x01686002030075a7 */ /* 0x000e24000800017f */
[----:B0-----:R-:W-:Y:S05]  /*1b090*/  @!P0 BRA `(.L_x_1403) ;  /* 0x0000002400c08947 */ /* 0x001fea0003800000 */
.L_x_1512:
        /* <DEDUP_REMOVED lines=9> */
.L_x_1404:
        /* <DEDUP_REMOVED lines=16> */
[----:B---3--:R-:W-:Y:S01]  /*1b230*/  NOP ;  /* 0x0000000000007918 */ /* 0x008fe20000000000 */
.L_x_1402:
[----:B------:R-:W-:Y:S05]  /*1b240*/  BSYNC B0 ;  /* 0x0000000000007941 */ /* 0x000fea0003800000 */
.L_x_1401:
[----:B------:R-:W-:-:S05]  /*1b250*/  VIADD R22, R22, 0x1 ;  /* 0x0000000116167836 */ /* 0x000fca0000000000 */
[----:B------:R-:W-:-:S04]  /*1b260*/  ISETP.NE.AND P0, PT, R22, 0x2, PT ;  /* 0x000000021600780c */ /* 0x000fc80003f05270 */
[----:B0-2---:R-:W-:Y:S02]  /*1b270*/  SEL R3, RZ, 0x1, P0 ;  /* 0x00000001ff037807 */ /* 0x005fe40000000000 */
[----:B------:R-:W-:Y:S02]  /*1b280*/  SEL R22, R22, RZ, P0 ;  /* 0x000000ff16167207 */ /* 0x000fe40000000000 */
[----:B------:R-:W-:-:S07]  /*1b290*/  LOP3.LUT R24, R24, R3, RZ, 0x3c, !PT ;  /* 0x0000000318187212 */ /* 0x000fce00078e3cff */
.L_x_1360:
[----:B------:R-:W-:Y:S05]  /*1b2a0*/  BSYNC B6 ;  /* 0x0000000000067941 */ /* 0x000fea0003800000 */
.L_x_1358:
[----:B------:R-:W-:-:S03]  /*1b2b0*/  UMOV UR4, 0xffffffff ;  /* 0xffffffff00047882 */ /* 0x000fc60000000000 */
[----:B------:R-:W-:Y:S05]  /*1b2c0*/  BRA.DIV UR4, `(.L_x_1405) ;  /* 0x0000002604487947 */ /* 0x000fea000b800000 */
[----:B------:R2:W3:Y:S04]  /*1b2d0*/  SHFL.IDX PT, R4, R16, RZ, 0x1f ;  /* 0x00001fff10047589 */ /* 0x0004e800000e0000 */
[----:B------:R2:W4:Y:S02]  /*1b2e0*/  SHFL.IDX PT, R5, R16, 0x1, 0x1f ;  /* 0x00201f0010057f89 */ /* 0x00052400000e0000 */
.L_x_1516:
        /* <DEDUP_REMOVED lines=11> */
.L_x_1407:
[----:B------:R-:W-:Y:S05]  /*1b3a0*/  BSYNC B0 ;  /* 0x0000000000007941 */ /* 0x000fea0003800000 */
.L_x_1406:
[----:B------:R-:W-:-:S03]  /*1b3b0*/  UMOV UR4, 0xffffffff ;  /* 0xffffffff00047882 */ /* 0x000fc60000000000 */
[----:B------:R-:W-:Y:S05]  /*1b3c0*/  BRA.DIV UR4, `(.L_x_1408) ;  /* 0x0000002604547947 */ /* 0x000fea000b800000 */
[----:B-----5:R-:W0:Y:S01]  /*1b3d0*/  SHFL.UP PT, R14, R2, 0x1, RZ ;  /* 0x04200000020e7989 */ /* 0x020e2200000e00ff */
        /* <DEDUP_REMOVED lines=20> */
.L_x_1524:
[----:B------:R-:W-:Y:S02]  /*1b520*/  ULDC UR4, c[0x0][0xc10] ;  /* 0x0003040000047ab9 */ /* 0x000fe40000000800 */
[----:B------:R-:W-:-:S04]  /*1b530*/  IMAD.U32 R7, RZ, RZ, UR4 ;  /* 0x00000004ff077e24 */ /* 0x000fc8000f8e00ff */
[----:B0-----:R-:W-:-:S04]  /*1b540*/  IMAD R14, R14, R7, RZ ;  /* 0x000000070e0e7224 */ /* 0x001fc800078e02ff */
[----:B----4-:R-:W-:-:S05]  /*1b550*/  IMAD.IADD R5, R5, 0x1, R14 ;  /* 0x0000000105057824 */ /* 0x010fca00078e020e */
[----:B---3--:R-:W-:-:S13]  /*1b560*/  ISETP.GT.AND P0, PT, R5, R4, PT ;  /* 0x000000040500720c */ /* 0x008fda0003f04270 */
[----:B------:R-:W-:Y:S05]  /*1b570*/  @P0 BRA `(.L_x_1409) ;  /* 0x0000000000ac0947 */ /* 0x000fea0003800000 */
[----:B------:R-:W0:Y:S02]  /*1b580*/  LDC R0, c[0x0][0xc14] ;  /* 0x00030500ff007b82 */ /* 0x000e240000000800 */
.L_x_1414:
        /* <DEDUP_REMOVED lines=12> */
.L_x_1412:
[----:B------:R-:W-:Y:S05]  /*1b650*/  BSYNC B0 ;  /* 0x0000000000007941 */ /* 0x000fea0003800000 */
.L_x_1411:
[----:B------:R-:W-:-:S03]  /*1b660*/  UMOV UR4, 0xffffffff ;  /* 0xffffffff00047882 */ /* 0x000fc60000000000 */
[----:B------:R-:W-:Y:S05]  /*1b670*/  BRA.DIV UR4, `(.L_x_1413) ;  /* 0x0000002604787947 */ /* 0x000fea000b800000 */
[----:B-----5:R-:W3:Y:S01]  /*1b680*/  SHFL.UP PT, R14, R2, 0x1, RZ ;  /* 0x04200000020e7989 */ /* 0x020ee200000e00ff */
[C---:B------:R-:W-:Y:S02]  /*1b690*/  ISETP.NE.AND P0, PT, R28.reuse, RZ, PT ;  /* 0x000000ff1c00720c */ /* 0x040fe40003f05270 */
[----:B------:R-:W-:Y:S02]  /*1b6a0*/  ISETP.GE.U32.AND P1, PT, R28, 0x2, PT ;  /* 0x000000021c00780c */ /* 0x000fe40003f26070 */
[----:B---3--:R-:W-:Y:S02]  /*1b6b0*/  SEL R13, R14, RZ, P0 ;  /* 0x000000ff0e0d7207 */ /* 0x008fe40000000000 */
[----:B------:R-:W-:-:S03]  /*1b6c0*/  ISETP.GE.U32.AND P0, PT, R28, 0x4, PT ;  /* 0x000000041c00780c */ /* 0x000fc60003f06070 */
[----:B------:R-:W-:-:S05]  /*1b6d0*/  IMAD.IADD R13, R2, 0x1, R13 ;  /* 0x00000001020d7824 */ /* 0x000fca00078e020d */
[----:B------:R-:W3:Y:S02]  /*1b6e0*/  SHFL.UP PT, R14, R13, 0x2, RZ ;  /* 0x044000000d0e7989 */ /* 0x000ee400000e00ff */
[----:B---3--:R-:W-:Y:S02]  /*1b6f0*/  SEL R14, R14, RZ, P1 ;  /* 0x000000ff0e0e7207 */ /* 0x008fe40000800000 */
        /* <DEDUP_REMOVED lines=13> */
.L_x_1532:
[----:B------:R-:W-:Y:S02]  /*1b7d0*/  ULDC UR4, c[0x0][0xc10] ;  /* 0x0003040000047ab9 */ /* 0x000fe40000000800 */
[----:B------:R-:W-:-:S04]  /*1b7e0*/  IMAD.U32 R7, RZ, RZ, UR4 ;  /* 0x00000004ff077e24 */ /* 0x000fc8000f8e00ff */
[----:B---3--:R-:W-:-:S04]  /*1b7f0*/  IMAD R14, R14, R7, RZ ;  /* 0x000000070e0e7224 */ /* 0x008fc800078e02ff */
[----:B------:R-:W-:-:S05]  /*1b800*/  IMAD.IADD R5, R14, 0x1, R5 ;  /* 0x000000010e057824 */ /* 0x000fca00078e0205 */
[----:B------:R-:W-:-:S13]  /*1b810*/  ISETP.GT.AND P0, PT, R5, R4, PT ;  /* 0x000000040500720c */ /* 0x000fda0003f04270 */
[----:B------:R-:W-:Y:S05]  /*1b820*/  @!P0 BRA `(.L_x_1414) ;  /* 0xfffffffc00588947 */ /* 0x000fea000383ffff */
.L_x_1409:
[----:B--2---:R-:W-:Y:S01]  /*1b830*/  IMAD.IADD R16, R5, 0x1, -R14 ;  /* 0x0000000105107824 */ /* 0x004fe200078e0a0e */
[----:B------:R-:W-:-:S03]  /*1b840*/  UMOV UR4, 0xffffffff ;  /* 0xffffffff00047882 */ /* 0x000fc60000000000 */
[----:B------:R-:W-:-:S05]  /*1b850*/  IMAD R3, R8, R7, R16 ;  /* 0x0000000708037224 */ /* 0x000fca00078e0210 */
[----:B------:R-:W-:Y:S01]  /*1b860*/  ISETP.GT.AND P6, PT, R3, R4, PT ;  /* 0x000000040300720c */ /* 0x000fe20003fc4270 */
[----:B------:R-:W-:-:S12]  /*1b870*/  BRA.DIV UR4, `(.L_x_1415) ;  /* 0x0000002604c87947 */ /* 0x000fd8000b800000 */
[----:B------:R-:W-:-:S04]  /*1b880*/  VOTE.ANY R3, PT, !P6 ;  /* 0x0000000000037806 */ /* 0x000fc800070e0100 */
[----:B------:R-:W2:Y:S02]  /*1b890*/  POPC R5, R3 ;  /* 0x0000000300057309 */ /* 0x000ea40000000000 */
[----:B--2---:R2:W3:Y:S02]  /*1b8a0*/  SHFL.IDX PT, R17, R2, R5, 0x1f ;  /* 0x00001f0502117589 */ /* 0x0044e400000e0000 */
.L_x_1536:
[----:B------:R-:W-:Y:S01]  /*1b8b0*/  ISETP.NE.AND P0, PT, R3, RZ, PT ;  /* 0x000000ff0300720c */ /* 0x000fe20003f05270 */
[----:B------:R-:W-:-:S12]  /*1b8c0*/  IMAD.MOV.U32 R14, RZ, RZ, RZ ;  /* 0x000000ffff0e7224 */ /* 0x000fd800078e00ff */
[----:B------:R-:W-:Y:S05]  /*1b8d0*/  @!P0 BRA `(.L_x_1416) ;  /* 0x0000000000108947 */ /* 0x000fea0003800000 */
[----:B------:R-:W-:Y:S01]  /*1b8e0*/  UMOV UR4, 0xffffffff ;  /* 0xffffffff00047882 */ /* 0x000fe20000000000 */
[----:B------:R-:W-:Y:S02]  /*1b8f0*/  VIADD R12, R5, 0xffffffff ;  /* 0xffffffff050c7836 */ /* 0x000fe40000000000 */
[----:B------:R-:W-:Y:S05]  /*1b900*/  BRA.DIV UR4, `(.L_x_1417) ;  /* 0x0000002604ec7947 */ /* 0x000fea000b800000 */
[----:B------:R4:W0:Y:S02]  /*1b910*/  SHFL.IDX PT, R14, R8, R12, 0x1f ;  /* 0x00001f0c080e7589 */ /* 0x00082400000e0000 */
.L_x_1416:
[----:B--2---:R-:W2:Y:S01]  /*1b920*/  LDC.64 R2, c[0x0][0xc68] ;  /* 0x00031a00ff027b82 */ /* 0x004ea20000000a00 */
[----:B------:R-:W-:-:S04]  /*1b930*/  IMAD.IADD R19, R5, 0x1, R19 ;  /* 0x0000000105137824 */ /* 0x000fc800078e0213 */
[----:B--2---:R-:W-:-:S05]  /*1b940*/  IMAD.WIDE R2, R19, 0x4, R2 ;  /* 0x0000000413027825 */ /* 0x004fca00078e0202 */
[----:B------:R2:W3:Y:S01]  /*1b950*/  LDG.E R6, desc[UR38][R2.64] ;  /* 0x0000002602067981 */ /* 0x0004e2000c1e1900 */
[----:B0-----:R-:W-:Y:S02]  /*1b960*/  IMAD R16, R14, R7, R16 ;  /* 0x000000070e107224 */ /* 0x001fe400078e0210 */
[----:B--2---:R-:W-:Y:S02]  /*1b970*/  IMAD.MOV.U32 R2, RZ, RZ, RZ ;  /* 0x000000ffff027224 */ /* 0x004fe400078e00ff */
[----:B---3--:R-:W-:-:S05]  /*1b980*/  IMAD R5, R17, R6, RZ ;  /* 0x0000000611057224 */ /* 0x008fca00078e02ff */
[----:B----4-:R-:W-:-:S04]  /*1b990*/  IABS R8, R5 ;  /* 0x0000000500087213 */ /* 0x010fc80000000000 */
[----:B------:R-:W0:Y:S08]  /*1b9a0*/  I2F.RP R9, R8 ;  /* 0x0000000800097306 */ /* 0x000e300000209400 */
[----:B0-----:R-:W0:Y:S02]  /*1b9b0*/  MUFU.RCP R9, R9 ;  /* 0x0000000900097308 */ /* 0x001e240000001000 */
[----:B0-----:R-:W-:Y:S01]  /*1b9c0*/  VIADD R10, R9, 0xffffffe ;  /* 0x0ffffffe090a7836 */ /* 0x001fe20000000000 */
[----:B------:R-:W-:-:S05]  /*1b9d0*/  IABS R9, R5 ;  /* 0x0000000500097213 */ /* 0x000fca0000000000 */
[----:B------:R-:W0:Y:S01]  /*1b9e0*/  F2I.FTZ.U32.TRUNC.NTZ R3, R10 ;  /* 0x0000000a00037305 */ /* 0x000e22000021f000 */
[----:B------:R-:W-:Y:S02]  /*1b9f0*/  IMAD.MOV R9, RZ, RZ, -R9 ;  /* 0x000000ffff097224 */ /* 0x000fe400078e0a09 */
[----:B0-----:R-:W-:-:S04]  /*1ba00*/  IMAD.MOV R11, RZ, RZ, -R3 ;  /* 0x000000ffff0b7224 */ /* 0x001fc800078e0a03 */
[----:B------:R-:W-:-:S04]  /*1ba10*/  IMAD R11, R11, R8, RZ ;  /* 0x000000080b0b7224 */ /* 0x000fc800078e02ff */
[----:B------:R-:W-:-:S04]  /*1ba20*/  IMAD.HI.U32 R3, R3, R11, R2 ;  /* 0x0000000b03037227 */ /* 0x000fc800078e0002 */
[----:B------:R-:W-:-:S05]  /*1ba30*/  IMAD.IADD R2, R4, 0x1, -R16 ;  /* 0x0000000104027824 */ /* 0x000fca00078e0a10 */
        /* <DEDUP_REMOVED lines=9> */
[----:B------:R-:W-:-:S03]  /*1bad0*/  ISETP.GE.AND P0, PT, R4, RZ, PT ;  /* 0x000000ff0400720c */ /* 0x000fc60003f06270 */
[----:B------:R-:W-:-:S10]  /*1bae0*/  IMAD.MOV.U32 R9, RZ, RZ, R3 ;  /* 0x000000ffff097224 */ /* 0x000fd400078e0003 */
[----:B------:R-:W-:Y:S01]  /*1baf0*/  @!P0 IMAD.MOV R9, RZ, RZ, -R9 ;  /* 0x000000ffff098224 */ /* 0x000fe200078e0a09 */
[----:B------:R-:W-:-:S13]  /*1bb00*/  ISETP.NE.AND P0, PT, R5, RZ, PT ;  /* 0x000000ff0500720c */ /* 0x000fda0003f05270 */
[----:B------:R-:W-:-:S05]  /*1bb10*/  @!P0 LOP3.LUT R9, RZ, R5, RZ, 0x33, !PT ;  /* 0x00000005ff098212 */ /* 0x000fca00078e33ff */
[----:B------:R-:W-:Y:S02]  /*1bb20*/  IMAD R4, R6, R9, RZ ;  /* 0x0000000906047224 */ /* 0x000fe400078e02ff */
[----:B------:R-:W-:Y:S02]  /*1bb30*/  IMAD.MOV R9, RZ, RZ, -R9 ;  /* 0x000000ffff097224 */ /* 0x000fe400078e0a09 */
[----:B------:R-:W-:Y:S02]  /*1bb40*/  IMAD.MOV R3, RZ, RZ, -R4 ;  /* 0x000000ffff037224 */ /* 0x000fe400078e0a04 */
[----:B------:R-:W-:-:S03]  /*1bb50*/  IMAD R5, R5, R9, R2 ;  /* 0x0000000905057224 */ /* 0x000fc600078e0202 */
[----:B------:R-:W-:-:S04]  /*1bb60*/  VIADDMNMX R6, R3, R7, R6, PT ;  /* 0x0000000703067246 */ /* 0x000fc80003800106 */
[----:B------:R-:W-:-:S04]  /*1bb70*/  IABS R7, R6 ;  /* 0x0000000600077213 */ /* 0x000fc80000000000 */
[----:B------:R-:W0:Y:S08]  /*1bb80*/  I2F.RP R8, R7 ;  /* 0x0000000700087306 */ /* 0x000e300000209400 */
[----:B0-----:R-:W0:Y:S02]  /*1bb90*/  MUFU.RCP R8, R8 ;  /* 0x0000000800087308 */ /* 0x001e240000001000 */
[----:B0-----:R-:W-:Y:S01]  /*1bba0*/  VIADD R3, R8, 0xffffffe ;  /* 0x0ffffffe08037836 */ /* 0x001fe20000000000 */
[----:B------:R-:W-:-:S05]  /*1bbb0*/  IABS R8, R6 ;  /* 0x0000000600087213 */ /* 0x000fca0000000000 */
[----:B------:R-:W0:Y:S01]  /*1bbc0*/  F2I.FTZ.U32.TRUNC.NTZ R3, R3 ;  /* 0x0000000300037305 */ /* 0x000e22000021f000 */
[----:B------:R-:W-:Y:S02]  /*1bbd0*/  IMAD.MOV R8, RZ, RZ, -R8 ;  /* 0x000000ffff087224 */ /* 0x000fe400078e0a08 */
[----:B0-----:R-:W-:-:S04]  /*1bbe0*/  IMAD.MOV R2, RZ, RZ, -R3 ;  /* 0x000000ffff027224 */ /* 0x001fc800078e0a03 */
[----:B------:R-:W-:Y:S02]  /*1bbf0*/  IMAD R9, R2, R7, RZ ;  /* 0x0000000702097224 */ /* 0x000fe400078e02ff */
[----:B------:R-:W-:-:S04]  /*1bc00*/  IMAD.MOV.U32 R2, RZ, RZ, RZ ;  /* 0x000000ffff027224 */ /* 0x000fc800078e00ff */
[----:B------:R-:W-:Y:S01]  /*1bc10*/  IMAD.HI.U32 R2, R3, R9, R2 ;  /* 0x0000000903027227 */ /* 0x000fe200078e0002 */
[----:B------:R-:W-:Y:S02]  /*1bc20*/  IABS R9, R5 ;  /* 0x0000000500097213 */ /* 0x000fe40000000000 */
[C---:B------:R-:W-:Y:S01]  /*1bc30*/  LOP3.LUT R3, R5.reuse, R6, RZ, 0x3c, !PT ;  /* 0x0000000605037212 */ /* 0x040fe200078e3cff */
[----:B------:R-:W-:Y:S02]  /*1bc40*/  IMAD.IADD R5, R5, 0x1, R4 ;  /* 0x0000000105057824 */ /* 0x000fe400078e0204 */
[----:B------:R-:W-:-:S04]  /*1bc50*/  IMAD.HI.U32 R2, R2, R9, RZ ;  /* 0x0000000902027227 */ /* 0x000fc800078e00ff */
[----:B------:R-:W-:-:S05]  /*1bc60*/  IMAD R8, R2, R8, R9 ;  /* 0x0000000802087224 */ /* 0x000fca00078e0209 */
        /* <DEDUP_REMOVED lines=14> */
.L_x_1410:
[----:B------:R-:W-:Y:S01]  /*1bd50*/  UMOV UR4, URZ ;  /* 0x0000003f00047c82 */ /* 0x000fe20008000000 */
[----:B------:R-:W-:Y:S01]  /*1bd60*/  UMOV UR5, URZ ;  /* 0x0000003f00057c82 */ /* 0x000fe20008000000 */
[----:B------:R-:W-:Y:S01]  /*1bd70*/  ULDC UR6, c[0x0][0xc14] ;  /* 0x0003050000067ab9 */ /* 0x000fe20000000800 */
[----:B--2---:R-:W-:Y:S02]  /*1bd80*/  IMAD.MOV.U32 R16, RZ, RZ, R4 ;  /* 0x000000ffff107224 */ /* 0x004fe400078e0004 */
[----:B------:R-:W-:Y:S02]  /*1bd90*/  IMAD.U32 R17, RZ, RZ, UR4 ;  /* 0x00000004ff117e24 */ /* 0x000fe4000f8e00ff */
[----:B------:R-:W-:Y:S02]  /*1bda0*/  IMAD.U32 R18, RZ, RZ, UR5 ;  /* 0x00000005ff127e24 */ /* 0x000fe4000f8e00ff */
[----:B------:R-:W-:-:S07]  /*1bdb0*/  IMAD.U32 R19, RZ, RZ, UR6 ;  /* 0x00000006ff137e24 */ /* 0x000fce000f8e00ff */
.L_x_1418:
        /* <DEDUP_REMOVED lines=10> */
.L_x_1319:
        /* <DEDUP_REMOVED lines=12> */
.L_x_1539:
[----:B------:R-:W-:Y:S05]  /*1bf20*/  BSYNC B0 ;  /* 0x0000000000007941 */ /* 0x000fea0003800000 */
.L_x_1420:
[----:B------:R-:W-:-:S03]  /*1bf30*/  UMOV UR4, 0xffffffff ;  /* 0xffffffff00047882 */ /* 0x000fc60000000000 */
[----:B------:R-:W-:Y:S05]  /*1bf40*/  BRA.DIV UR4, `(.L_x_1422) ;  /* 0x0000002204947947 */ /* 0x000fea000b800000 */
[----:B0-----:R-:W0:Y:S02]  /*1bf50*/  S2R R0, SR_TID.X ;  /* 0x0000000000007919 */ /* 0x001e240000002100 */
[----:B0-----:R-:W-:-:S04]  /*1bf60*/  SHF.R.U32.HI R0, RZ, 0x5, R0 ;  /* 0x00000005ff007819 */ /* 0x001fc80000011600 */
[----:B------:R-:W-:-:S05]  /*1bf70*/  LOP3.LUT R0, R0, 0x3, RZ, 0xc0, !PT ;  /* 0x0000000300007812 */ /* 0x000fca00078ec0ff */
[----:B------:R0:W2:Y:S02]  /*1bf80*/  SHFL.IDX PT, R14, R0, RZ, 0x1f ;  /* 0x00001fff000e7589 */ /* 0x0000a400000e0000 */
.L_x_1542:
[----:B--2---:R-:W-:-:S13]  /*1bf90*/  ISETP.NE.AND P0, PT, R14, RZ, PT ;  /* 0x000000ff0e00720c */ /* 0x004fda0003f05270 */
[----:B------:R-:W-:Y:S05]  /*1bfa0*/  @P0 BRA `(.L_x_1097) ;  /* 0x0000000000880947 */ /* 0x000fea0003800000 */
[----:B------:R-:W-:-:S03]  /*1bfb0*/  UMOV UR4, 0xffffffff ;  /* 0xffffffff00047882 */ /* 0x000fc60000000000 */
[----:B------:R-:W-:Y:S05]  /*1bfc0*/  BRA.DIV UR4, `(.L_x_1423) ;  /* 0x0000002204a87947 */ /* 0x000fea000b800000 */
[----:B------:R-:W-:-:S13]  /*1bfd0*/  ELECT P6, URZ, PT ;  /* 0x00000000003f782f */ /* 0x000fda00038c0000 */
.L_x_1545:
[----:B------:R-:W-:Y:S05]  /*1bfe0*/  @!P6 BRA `(.L_x_1097) ;  /* 0x000000000078e947 */ /* 0x000fea0003800000 */
[----:B------:R-:W-:-:S06]  /*1bff0*/  ULOP3.LUT UR4, UR36, 0x2, URZ, 0xfc, !UPT ;  /* 0x0000000224047892 */ /* 0x000fcc000f8efc3f */
[----:B0-----:R-:W-:-:S05]  /*1c000*/  IMAD.U32 R0, RZ, RZ, UR4 ;  /* 0x00000004ff007e24 */ /* 0x001fca000f8e00ff */
[----:B------:R-:W-:-:S13]  /*1c010*/  ISETP.NE.AND P2, PT, R0, 0x3, PT ;  /* 0x000000030000780c */ /* 0x000fda0003f45270 */
[----:B------:R-:W-:Y:S05]  /*1c020*/  @!P2 BRA `(.L_x_1424) ;  /* 0x000000000004a947 */ /* 0x000fea0003800000 */
[----:B------:R-:W-:Y:S01]  /*1c030*/  BPT.TRAP 0x1 ;  /* 0x000000040000795c */ /* 0x000fe20000300000 */
.L_x_1424:
        /* <DEDUP_REMOVED lines=12> */
.L_x_1546:
[----:B------:R-:W2:Y:S02]  /*1c100*/  SYNCS.PHASECHK.TRANS64.TRYWAIT P0, [R3+URZ], R0 ;  /* 0x00000000030075a7 */ /* 0x000ea4000800017f */
[----:B--2---:R-:W-:Y:S05]  /*1c110*/  @!P0 BRA `(.L_x_1426) ;  /* 0x0000002000888947 */ /* 0x004fea0003800000 */
.L_x_1547:
[----:B------:R-:W-:Y:S05]  /*1c120*/  @!P2 BRA `(.L_x_1427) ;  /* 0x000000000004a947 */ /* 0x000fea0003800000 */
[----:B------:R-:W-:Y:S01]  /*1c130*/  BPT.TRAP 0x1 ;  /* 0x000000040000795c */ /* 0x000fe20000300000 */
.L_x_1427:
[----:B--2---:R-:W-:-:S04]  /*1c140*/  VIADD R3, R9, 0x16860 ;  /* 0x0001686009037836 */ /* 0x004fc80000000000 */
[----:B------:R-:W-:-:S04]  /*1c150*/  IMAD R5, R22, 0x8, R3 ;  /* 0x0000000816057824 */ /* 0x000fc800078e0203 */
[----:B------:R-:W2:Y:S02]  /*1c160*/  SYNCS.PHASECHK.TRANS64.TRYWAIT P0, [R5+URZ], R2 ;  /* 0x00000002050075a7 */ /* 0x000ea4000800017f */
[----:B--2---:R-:W-:Y:S05]  /*1c170*/  @!P0 BRA `(.L_x_1428) ;  /* 0x0000002000848947 */ /* 0x004fea0003800000 */
.L_x_1548:
[----:B------:R-:W-:-:S07]  /*1c180*/  IMAD R3, R4, 0x8, R3 ;  /* 0x0000000804037824 */ /* 0x000fce00078e0203 */
.L_x_1429:
[----:B---3--:R3:W4:Y:S02]  /*1c190*/  SYNCS.PHASECHK.TRANS64.TRYWAIT P0, [R3+URZ], R0 ;  /* 0x00000000030075a7 */ /* 0x008724000800017f */
[----:B----4-:R-:W-:Y:S05]  /*1c1a0*/  @!P0 NANOSLEEP.SYNCS 0x989680 ;  /* 0x009896800000895d */ /* 0x010fea0003900000 */
[----:B------:R-:W4:Y:S02]  /*1c1b0*/  @!P0 SYNCS.PHASECHK.TRANS64 P0, [R3+URZ], R0 ;  /* 0x00000000030085a7 */ /* 0x000f24000800007f */
[----:B----4-:R-:W-:Y:S05]  /*1c1c0*/  @!P0 BRA `(.L_x_1429) ;  /* 0xfffffffc00f08947 */ /* 0x010fea000383ffff */
.L_x_1097:
[----:B------:R-:W-:Y:S05]  /*1c1d0*/  BSYNC B7 ;  /* 0x0000000000077941 */ /* 0x000fea0003800000 */
.L_x_1094:
[----:B------:R-:W-:Y:S05]  /*1c1e0*/  EXIT ;  /* 0x000000000000794d */ /* 0x000fea0003800000 */
.L_x_1123:
[----:B0-----:R0:W1:Y:S02]  /*1c1f0*/  SYNCS.PHASECHK.TRANS64.TRYWAIT P6, [R85+URZ+0x16890], R97 ;  /* 0x01689061550075a7 */ /* 0x00106400080c017f */
[----:B-1----:R-:W-:Y:S05]  /*1c200*/  @!P6 NANOSLEEP.SYNCS 0x989680 ;  /* 0x009896800000e95d */ /* 0x002fea0003900000 */
[----:B------:R-:W1:Y:S02]  /*1c210*/  @!P6 SYNCS.PHASECHK.TRANS64 P6, [R85+URZ+0x16890], R97 ;  /* 0x016890615500e5a7 */ /* 0x000e6400080c007f */
[----:B-1----:R-:W-:Y:S05]  /*1c220*/  @!P6 BRA `(.L_x_1123) ;  /* 0xfffffffc00f0e947 */ /* 0x002fea000383ffff */
[----:B------:R-:W-:Y:S05]  /*1c230*/  BRA `(.L_x_1430) ;  /* 0xfffffe6800c87947 */ /* 0x000fea000383ffff */
.L_x_1143:
[----:B0-----:R0:W1:Y:S02]  /*1c240*/  SYNCS.PHASECHK.TRANS64.TRYWAIT P5, [R85+URZ+0x16890], R97 ;  /* 0x01689061550075a7 */ /* 0x00106400080a017f */
[----:B-1----:R-:W-:Y:S05]  /*1c250*/  @!P5 NANOSLEEP.SYNCS 0x989680 ;  /* 0x009896800000d95d */ /* 0x002fea0003900000 */
[----:B------:R-:W1:Y:S02]  /*1c260*/  @!P5 SYNCS.PHASECHK.TRANS64 P5, [R85+URZ+0x16890], R97 ;  /* 0x016890615500d5a7 */ /* 0x000e6400080a007f */
[----:B-1----:R-:W-:Y:S05]  /*1c270*/  @!P5 BRA `(.L_x_1143) ;  /* 0xfffffffc00f0d947 */ /* 0x002fea000383ffff */
[----:B------:R-:W-:Y:S05]  /*1c280*/  BRA `(.L_x_1431) ;  /* 0xfffffe7c00a87947 */ /* 0x000fea000383ffff */
.L_x_1152:
[----:B0-----:R0:W1:Y:S02]  /*1c290*/  SYNCS.PHASECHK.TRANS64.TRYWAIT P4, [R85+URZ+0x16890], R97 ;  /* 0x01689061550075a7 */ /* 0x001064000808017f */
[----:B-1----:R-:W-:Y:S05]  /*1c2a0*/  @!P4 NANOSLEEP.SYNCS 0x989680 ;  /* 0x009896800000c95d */ /* 0x002fea0003900000 */
[----:B------:R-:W1:Y:S02]  /*1c2b0*/  @!P4 SYNCS.PHASECHK.TRANS64 P4, [R85+URZ+0x16890], R97 ;  /* 0x016890615500c5a7 */ /* 0x000e64000808007f */
[----:B-1----:R-:W-:Y:S05]  /*1c2c0*/  @!P4 BRA `(.L_x_1152) ;  /* 0xfffffffc00f0c947 */ /* 0x002fea000383ffff */
[----:B------:R-:W-:Y:S05]  /*1c2d0*/  BRA `(.L_x_1432) ;  /* 0xfffffe8c00e87947 */ /* 0x000fea000383ffff */
.L_x_1158:
[----:B--2---:R2:W3:Y:S02]  /*1c2e0*/  SYNCS.PHASECHK.TRANS64.TRYWAIT P3, [R85+URZ+0x168b0], R97 ;  /* 0x0168b061550075a7 */ /* 0x0044e4000806017f */
[----:B---3--:R-:W-:Y:S05]  /*1c2f0*/  @!P3 NANOSLEEP.SYNCS 0x989680 ;  /* 0x009896800000b95d */ /* 0x008fea0003900000 */
[----:B------:R-:W3:Y:S02]  /*1c300*/  @!P3 SYNCS.PHASECHK.TRANS64 P3, [R85+URZ+0x168b0], R97 ;  /* 0x0168b0615500b5a7 */ /* 0x000ee4000806007f */
[----:B---3--:R-:W-:Y:S05]  /*1c310*/  @!P3 BRA `(.L_x_1158) ;  /* 0xfffffffc00f0b947 */ /* 0x008fea000383ffff */
[----:B------:R-:W-:Y:S05]  /*1c320*/  BRA `(.L_x_1433) ;  /* 0xfffffe90007c7947 */ /* 0x000fea000383ffff */
.L_x_1174:
[----:B------:R-:W-:Y:S01]  /*1c330*/  BSSY B0, `(.L_x_1434) ;  /* 0x0000008000007945 */ /* 0x000fe20003800000 */
[----:B--2---:R-:W-:Y:S02]  /*1c340*/  IMAD.MOV.U32 R13, RZ, RZ, R24 ;  /* 0x000000ffff0d7224 */ /* 0x004fe400078e0018 */
[----:B------:R-:W-:Y:S02]  /*1c350*/  IMAD.MOV.U32 R12, RZ, RZ, RZ ;  /* 0x000000ffff0c7224 */ /* 0x000fe400078e00ff */
[----:B------:R-:W-:Y:S02]  /*1c360*/  IMAD.MOV.U32 R11, RZ, RZ, 0x1f ;  /* 0x0000001fff0b7424 */ /* 0x000fe400078e00ff */
[----:B------:R-:W-:-:S07]  /*1c370*/  IMAD.MOV.U32 R15, RZ, RZ, -0x1 ;  /* 0xffffffffff0f7424 */ /* 0x000fce00078e00ff */
[----:B-----5:R-:W-:Y:S05]  /*1c380*/  WARPSYNC.COLLECTIVE R15, `(.L_x_1435) ;  /* 0x000000000f087348 */ /* 0x020fea0003c00000 */
[----:B------:R0:W1:Y:S02]  /*1c390*/  SHFL.IDX P6, R14, R13, R12, R11 ;  /* 0x0000000c0d0e7389 */ /* 0x00006400000c000b */
[----:B01---5:R-:W-:Y:S01]  /*1c3a0*/  ENDCOLLECTIVE ;  /* 0x000000000000791b */ /* 0x023fe20003800000 */
.L_x_1435:
[----:B------:R-:W-:Y:S05]  /*1c3b0*/  BSYNC B0 ;  /* 0x0000000000007941 */ /* 0x000fea0003800000 */
.L_x_1434:
[----:B------:R0:W-:Y:S01]  /*1c3c0*/  STL [R1+0xc], R14 ;  /* 0x00000c0e01007387 */ /* 0x0001e20000100800 */
[----:B------:R-:W-:Y:S05]  /*1c3d0*/  BRA `(.L_x_1436) ;  /* 0xfffffe9800b07947 */ /* 0x000fea000383ffff */
.L_x_1190:
        /* <DEDUP_REMOVED lines=8> */
.L_x_1438:
[----:B------:R-:W-:Y:S05]  /*1c460*/  BSYNC B1 ;  /* 0x0000000000017941 */ /* 0x000fea0003800000 */
.L_x_1437:
[----:B------:R-:W-:Y:S05]  /*1c470*/  BRA `(.L_x_1439) ;  /* 0xfffffea800487947 */ /* 0x000fea000383ffff */
.L_x_1191:
        /* <DEDUP_REMOVED lines=8> */
.L_x_1441:
[----:B------:R-:W-:Y:S05]  /*1c500*/  BSYNC B1 ;  /* 0x0000000000017941 */ /* 0x000fea0003800000 */
.L_x_1440:
[----:B------:R-:W-:Y:S05]  /*1c510*/  BRA `(.L_x_1442) ;  /* 0xfffffea800287947 */ /* 0x000fea000383ffff */
.L_x_1192:
        /* <DEDUP_REMOVED lines=8> */
.L_x_1444:
[----:B------:R-:W-:Y:S05]  /*1c5a0*/  BSYNC B1 ;  /* 0x0000000000017941 */ /* 0x000fea0003800000 */
.L_x_1443:
[----:B------:R-:W-:Y:S05]  /*1c5b0*/  BRA `(.L_x_1445) ;  /* 0xfffffea800087947 */ /* 0x000fea000383ffff */
.L_x_1193:
        /* <DEDUP_REMOVED lines=8> */
.L_x_1447:
[----:B------:R-:W-:Y:S05]  /*1c640*/  BSYNC B1 ;  /* 0x0000000000017941 */ /* 0x000fea0003800000 */
.L_x_1446:
[----:B------:R-:W-:Y:S05]  /*1c650*/  BRA `(.L_x_1448) ;  /* 0xfffffea400e87947 */ /* 0x000fea000383ffff */
.L_x_1194:
[----:B------:R-:W-:Y:S01]  /*1c660*/  BSSY B1, `(.L_x_1449) ;  /* 0x0000008000017945 */ /* 0x000fe20003800000 */
[----:B------:R-:W-:Y:S02]  /*1c670*/  IMAD.MOV.U32 R13, RZ, RZ, R5 ;  /* 0x000000ffff0d7224 */ /* 0x000fe400078e0005 */
[----:B------:R-:W-:Y:S02]  /*1c680*/  IMAD.MOV.U32 R12, RZ, RZ, 0x1 ;  /* 0x00000001ff0c7424 */ /* 0x000fe400078e00ff */
[----:B------:R-:W-:Y:S02]  /*1c690*/  IMAD.MOV.U32 R11, RZ, RZ, 0x1c1f ;  /* 0x00001c1fff0b7424 */ /* 0x000fe400078e00ff */
[----:B------:R-:W-:-:S07]  /*1c6a0*/  IMAD.MOV.U32 R15, RZ, RZ, -0x1 ;  /* 0xffffffffff0f7424 */ /* 0x000fce00078e00ff */
[----:B-----5:R-:W-:Y:S05]  /*1c6b0*/  WARPSYNC.COLLECTIVE R15, `(.L_x_1450) ;  /* 0x000000000f087348 */ /* 0x020fea0003c00000 */
[----:B------:R0:W1:Y:S02]  /*1c6c0*/  SHFL.IDX P6, R14, R13, R12, R11 ;  /* 0x0000000c0d0e7389 */ /* 0x00006400000c000b */
[----:B01---5:R-:W-:Y:S01]  /*1c6d0*/  ENDCOLLECTIVE ;  /* 0x000000000000791b */ /* 0x023fe20003800000 */
.L_x_1450:
[----:B------:R-:W-:Y:S05]  /*1c6e0*/  BSYNC B1 ;  /* 0x0000000000017941 */ /* 0x000fea0003800000 */
.L_x_1449:
[----:B------:R-:W-:Y:S05]  /*1c6f0*/  BRA `(.L_x_1451) ;  /* 0xfffffea400c87947 */ /* 0x000fea000383ffff */
.L_x_1195:
        /* <DEDUP_REMOVED lines=8> */
.L_x_1453:
[----:B------:R-:W-:Y:S05]  /*1c780*/  BSYNC B1 ;  /* 0x0000000000017941 */ /* 0x000fea0003800000 */
.L_x_1452:
[----:B------:R-:W-:Y:S05]  /*1c790*/  BRA `(.L_x_1454) ;  /* 0xfffffea400a87947 */ /* 0x000fea000383ffff */
.L_x_1196:
        /* <DEDUP_REMOVED lines=8> */
.L_x_1456:
[----:B------:R-:W-:Y:S05]  /*1c820*/  BSYNC B1 ;  /* 0x0000000000017941 */ /* 0x000fea0003800000 */
.L_x_1455:
[----:B------:R-:W-:Y:S05]  /*1c830*/  BRA `(.L_x_1457) ;  /* 0xfffffea400887947 */ /* 0x000fea000383ffff */
.L_x_1197:
        /* <DEDUP_REMOVED lines=8> */
.L_x_1459:
[----:B------:R-:W-:Y:S05]  /*1c8c0*/  BSYNC B1 ;  /* 0x0000000000017941 */ /* 0x000fea0003800000 */
.L_x_1458:
[----:B------:R-:W-:Y:S05]  /*1c8d0*/  BRA `(.L_x_1460) ;  /* 0xfffffea400687947 */ /* 0x000fea000383ffff */
.L_x_1199:
[----:B0-----:R0:W1:Y:S02]  /*1c8e0*/  SYNCS.PHASECHK.TRANS64.TRYWAIT P2, [R2+URZ+0x16800], R7 ;  /* 0x01680007020075a7 */ /* 0x001064000804017f */
[----:B-1----:R-:W-:Y:S05]  /*1c8f0*/  @!P2 NANOSLEEP.SYNCS 0x989680 ;  /* 0x009896800000a95d */ /* 0x002fea0003900000 */
[----:B------:R-:W1:Y:S02]  /*1c900*/  @!P2 SYNCS.PHASECHK.TRANS64 P2, [R2+URZ+0x16800], R7 ;  /* 0x016800070200a5a7 */ /* 0x000e64000804007f */
[----:B-1----:R-:W-:Y:S05]  /*1c910*/  @!P2 BRA `(.L_x_1199) ;  /* 0xfffffffc00f0a947 */ /* 0x002fea000383ffff */
[----:B------:R-:W-:Y:S05]  /*1c920*/  BRA `(.L_x_1461) ;  /* 0xfffffea800047947 */ /* 0x000fea000383ffff */
.L_x_1207:
        /* <DEDUP_REMOVED lines=8> */
.L_x_1463:
[----:B------:R-:W-:Y:S05]  /*1c9b0*/  BSYNC B1 ;  /* 0x0000000000017941 */ /* 0x000fea0003800000 */
.L_x_1462:
[----:B------:R-:W-:Y:S05]  /*1c9c0*/  BRA `(.L_x_1464) ;  /* 0xfffffeb8005c7947 */ /* 0x000fea000383ffff */
.L_x_1208:
        /* <DEDUP_REMOVED lines=8> */
.L_x_1466:
[----:B------:R-:W-:Y:S05]  /*1ca50*/  BSYNC B1 ;  /* 0x0000000000017941 */ /* 0x000fea0003800000 */
.L_x_1465:
[----:B------:R-:W-:Y:S05]  /*1ca60*/  BRA `(.L_x_1467) ;  /* 0xfffffeb8003c7947 */ /* 0x000fea000383ffff */
.L_x_1209:
        /* <DEDUP_REMOVED lines=8> */
.L_x_1469:
[----:B------:R-:W-:Y:S05]  /*1caf0*/  BSYNC B1 ;  /* 0x0000000000017941 */ /* 0x000fea0003800000 */
.L_x_1468:
[----:B------:R-:W-:Y:S05]  /*1cb00*/  BRA `(.L_x_1470) ;  /* 0xfffffeb8001c7947 */ /* 0x000fea000383ffff */
.L_x_1210:
        /* <DEDUP_REMOVED lines=8> */
.L_x_1472:
[----:B------:R-:W-:Y:S05]  /*1cb90*/  BSYNC B1 ;  /* 0x0000000000017941 */ /* 0x000fea0003800000 */
.L_x_1471:
[----:B------:R-:W-:Y:S05]  /*1cba0*/  BRA `(.L_x_1473) ;  /* 0xfffffeb400fc7947 */ /* 0x000fea000383ffff */
.L_x_1211:
        /* <DEDUP_REMOVED lines=8> */
.L_x_1475:
[----:B------:R-:W-:Y:S05]  /*1cc30*/  BSYNC B1 ;  /* 0x0000000000017941 */ /* 0x000fea0003800000 */
.L_x_1474:
[----:B------:R-:W-:Y:S05]  /*1cc40*/  BRA `(.L_x_1476) ;  /* 0xfffffeb400dc7947 */ /* 0x000fea000383ffff */
.L_x_1212:
        /* <DEDUP_REMOVED lines=8> */
.L_x_1478:
[----:B------:R-:W-:Y:S05]  /*1ccd0*/  BSYNC B1 ;  /* 0x0000000000017941 */ /* 0x000fea0003800000 */
.L_x_1477:
[----:B------:R-:W-:Y:S05]  /*1cce0*/  BRA `(.L_x_1479) ;  /* 0xfffffeb400c07947 */ /* 0x000fea000383ffff */
.L_x_1213:
        /* <DEDUP_REMOVED lines=8> */
.L_x_1481:
[----:B------:R-:W-:Y:S05]  /*1cd70*/  BSYNC B1 ;  /* 0x0000000000017941 */ /* 0x000fea0003800000 */
.L_x_1480:
[----:B------:R-:W-:Y:S05]  /*1cd80*/  BRA `(.L_x_1482) ;  /* 0xfffffeb400a47947 */ /* 0x000fea000383ffff */
.L_x_1214:
        /* <DEDUP_REMOVED lines=8> */
.L_x_1484:
[----:B------:R-:W-:Y:S05]  /*1ce10*/  BSYNC B1 ;  /* 0x0000000000017941 */ /* 0x000fea0003800000 */
.L_x_1483:
[----:B------:R-:W-:Y:S05]  /*1ce20*/  BRA `(.L_x_1485) ;  /* 0xfffffeb400887947 */ /* 0x000fea000383ffff */
.L_x_1216:
[----:B0-----:R0:W1:Y:S02]  /*1ce30*/  SYNCS.PHASECHK.TRANS64.TRYWAIT P1, [R2+URZ+0x16800], R9 ;  /* 0x01680009020075a7 */ /* 0x001064000802017f */
[----:B-1----:R-:W-:Y:S05]  /*1ce40*/  @!P1 NANOSLEEP.SYNCS 0x989680 ;  /* 0x009896800000995d */ /* 0x002fea0003900000 */
[----:B------:R-:W1:Y:S02]  /*1ce50*/  @!P1 SYNCS.PHASECHK.TRANS64 P1, [R2+URZ+0x16800], R9 ;  /* 0x01680009020095a7 */ /* 0x000e64000802007f */
[----:B-1----:R-:W-:Y:S05]  /*1ce60*/  @!P1 BRA `(.L_x_1216) ;  /* 0xfffffffc00f09947 */ /* 0x002fea000383ffff */
[----:B------:R-:W-:Y:S05]  /*1ce70*/  BRA `(.L_x_1486) ;  /* 0xfffffeb800047947 */ /* 0x000fea000383ffff */
.L_x_1222:
[----:B-1----:R1:W2:Y:S02]  /*1ce80*/  SYNCS.PHASECHK.TRANS64.TRYWAIT P2, [R7+URZ+0x16830], R0 ;  /* 0x01683000070075a7 */ /* 0x0022a4000804017f */
[----:B--2---:R-:W-:Y:S05]  /*1ce90*/  @!P2 NANOSLEEP.SYNCS 0x989680 ;  /* 0x009896800000a95d */ /* 0x004fea0003900000 */
[----:B------:R-:W2:Y:S02]  /*1cea0*/  @!P2 SYNCS.PHASECHK.TRANS64 P2, [R7+URZ+0x16830], R0 ;  /* 0x016830000700a5a7 */ /* 0x000ea4000804007f */
[----:B--2---:R-:W-:Y:S05]  /*1ceb0*/  @!P2 BRA `(.L_x_1222) ;  /* 0xfffffffc00f0a947 */ /* 0x004fea000383ffff */
[----:B------:R-:W-:Y:S05]  /*1cec0*/  BRA `(.L_x_1221) ;  /* 0xfffffec800047947 */ /* 0x000fea000383ffff */
.L_x_1240:
[----:B-1----:R1:W2:Y:S02]  /*1ced0*/  SYNCS.PHASECHK.TRANS64.TRYWAIT P3, [R13+URZ+0x16830], R12 ;  /* 0x0168300c0d0075a7 */ /* 0x0022a4000806017f */
[----:B--2---:R-:W-:Y:S05]  /*1cee0*/  @!P3 NANOSLEEP.SYNCS 0x989680 ;  /* 0x009896800000b95d */ /* 0x004fea0003900000 */
[----:B------:R-:W2:Y:S02]  /*1cef0*/  @!P3 SYNCS.PHASECHK.TRANS64 P3, [R13+URZ+0x16830], R12 ;  /* 0x0168300c0d00b5a7 */ /* 0x000ea4000806007f */
[----:B--2---:R-:W-:Y:S05]  /*1cf00*/  @!P3 BRA `(.L_x_1240) ;  /* 0xfffffffc00f0b947 */ /* 0x004fea000383ffff */
[----:B------:R-:W-:Y:S05]  /*1cf10*/  BRA `(.L_x_1239) ;  /* 0xfffffef800c87947 */ /* 0x000fea000383ffff */
.L_x_1244:
[----:B-1----:R1:W2:Y:S02]  /*1cf20*/  SYNCS.PHASECHK.TRANS64.TRYWAIT P2, [R13+URZ+0x16850], R12 ;  /* 0x0168500c0d0075a7 */ /* 0x0022a4000804017f */
[----:B--2---:R-:W-:Y:S05]  /*1cf30*/  @!P2 NANOSLEEP.SYNCS 0x989680 ;  /* 0x009896800000a95d */ /* 0x004fea0003900000 */
[----:B------:R-:W2:Y:S02]  /*1cf40*/  @!P2 SYNCS.PHASECHK.TRANS64 P2, [R13+URZ+0x16850], R12 ;  /* 0x0168500c0d00a5a7 */ /* 0x000ea4000804007f */
[----:B--2---:R-:W-:Y:S05]  /*1cf50*/  @!P2 BRA `(.L_x_1244) ;  /* 0xfffffffc00f0a947 */ /* 0x004fea000383ffff */
[----:B------:R-:W-:Y:S05]  /*1cf60*/  BRA `(.L_x_1241) ;  /* 0xfffffefc00887947 */ /* 0x000fea000383ffff */
.L_x_1263:
[----:B-1----:R1:W2:Y:S02]  /*1cf70*/  SYNCS.PHASECHK.TRANS64.TRYWAIT P3, [R0+URZ+0x16830], R3 ;  /* 0x01683003000075a7 */ /* 0x0022a4000806017f */
[----:B--2---:R-:W-:Y:S05]  /*1cf80*/  @!P3 NANOSLEEP.SYNCS 0x989680 ;  /* 0x009896800000b95d */ /* 0x004fea0003900000 */
[----:B------:R-:W2:Y:S02]  /*1cf90*/  @!P3 SYNCS.PHASECHK.TRANS64 P3, [R0+URZ+0x16830], R3 ;  /* 0x016830030000b5a7 */ /* 0x000ea4000806007f */
[----:B--2---:R-:W-:Y:S05]  /*1cfa0*/  @!P3 BRA `(.L_x_1263) ;  /* 0xfffffffc00f0b947 */ /* 0x004fea000383ffff */
[----:B------:R-:W-:Y:S05]  /*1cfb0*/  BRA `(.L_x_1262) ;  /* 0xffffff2c00147947 */ /* 0x000fea000383ffff */
.L_x_1267:
[----:B-1----:R1:W2:Y:S02]  /*1cfc0*/  SYNCS.PHASECHK.TRANS64.TRYWAIT P2, [R3+URZ+0x16850], R0 ;  /* 0x01685000030075a7 */ /* 0x0022a4000804017f */
[----:B--2---:R-:W-:Y:S05]  /*1cfd0*/  @!P2 NANOSLEEP.SYNCS 0x989680 ;  /* 0x009896800000a95d */ /* 0x004fea0003900000 */
[----:B------:R-:W2:Y:S02]  /*1cfe0*/  @!P2 SYNCS.PHASECHK.TRANS64 P2, [R3+URZ+0x16850], R0 ;  /* 0x016850000300a5a7 */ /* 0x000ea4000804007f */
[----:B--2---:R-:W-:Y:S05]  /*1cff0*/  @!P2 BRA `(.L_x_1267) ;  /* 0xfffffffc00f0a947 */ /* 0x004fea000383ffff */
[----:B------:R-:W-:Y:S05]  /*1d000*/  BRA `(.L_x_1264) ;  /* 0xffffff2c00d47947 */ /* 0x000fea000383ffff */
.L_x_1274:
[----:B-1----:R1:W2:Y:S02]  /*1d010*/  SYNCS.PHASECHK.TRANS64.TRYWAIT P3, [R0+URZ+0x16830], R3 ;  /* 0x01683003000075a7 */ /* 0x0022a4000806017f */
[----:B--2---:R-:W-:Y:S05]  /*1d020*/  @!P3 NANOSLEEP.SYNCS 0x989680 ;  /* 0x009896800000b95d */ /* 0x004fea0003900000 */
[----:B------:R-:W2:Y:S02]  /*1d030*/  @!P3 SYNCS.PHASECHK.TRANS64 P3, [R0+URZ+0x16830], R3 ;  /* 0x016830030000b5a7 */ /* 0x000ea4000806007f */
[----:B--2---:R-:W-:Y:S05]  /*1d040*/  @!P3 BRA `(.L_x_1274) ;  /* 0xfffffffc00f0b947 */ /* 0x004fea000383ffff */
[----:B------:R-:W-:Y:S05]  /*1d050*/  BRA `(.L_x_1273) ;  /* 0xffffff4800d47947 */ /* 0x000fea000383ffff */
.L_x_1278:
[----:B-1----:R1:W2:Y:S02]  /*1d060*/  SYNCS.PHASECHK.TRANS64.TRYWAIT P2, [R3+URZ+0x16850], R0 ;  /* 0x01685000030075a7 */ /* 0x0022a4000804017f */
[----:B--2---:R-:W-:Y:S05]  /*1d070*/  @!P2 NANOSLEEP.SYNCS 0x989680 ;  /* 0x009896800000a95d */ /* 0x004fea0003900000 */
[----:B------:R-:W2:Y:S02]  /*1d080*/  @!P2 SYNCS.PHASECHK.TRANS64 P2, [R3+URZ+0x16850], R0 ;  /* 0x016850000300a5a7 */ /* 0x000ea4000804007f */
[----:B--2---:R-:W-:Y:S05]  /*1d090*/  @!P2 BRA `(.L_x_1278) ;  /* 0xfffffffc00f0a947 */ /* 0x004fea000383ffff */
[----:B------:R-:W-:Y:S05]  /*1d0a0*/  BRA `(.L_x_1275) ;  /* 0xffffff4c00947947 */ /* 0x000fea000383ffff */
.L_x_1291:
[----:B-1----:R1:W2:Y:S02]  /*1d0b0*/  SYNCS.PHASECHK.TRANS64.TRYWAIT P0, [R11+URZ+0x16850], R4 ;  /* 0x016850040b0075a7 */ /* 0x0022a4000800017f */
[----:B--2---:R-:W-:Y:S05]  /*1d0c0*/  @!P0 NANOSLEEP.SYNCS 0x989680 ;  /* 0x009896800000895d */ /* 0x004fea0003900000 */
[----:B------:R-:W2:Y:S02]  /*1d0d0*/  @!P0 SYNCS.PHASECHK.TRANS64 P0, [R11+URZ+0x16850], R4 ;  /* 0x016850040b0085a7 */ /* 0x000ea4000800007f */
[----:B--2---:R-:W-:Y:S05]  /*1d0e0*/  @!P0 BRA `(.L_x_1291) ;  /* 0xfffffffc00f08947 */ /* 0x004fea000383ffff */
[----:B------:R-:W-:Y:S05]  /*1d0f0*/  BRA `(.L_x_1290) ;  /* 0xffffff7800547947 */ /* 0x000fea000383ffff */
.L_x_1333:
[----:B------:R-:W0:Y:S01]  /*1d100*/  S2R R13, SR_TID.X ;  /* 0x00000000000d7919 */ /* 0x000e220000002100 */
[----:B------:R-:W-:Y:S01]  /*1d110*/  BSSY B1, `(.L_x_1487) ;  /* 0x0000009000017945 */ /* 0x000fe20003800000 */
[----:B------:R-:W-:Y:S02]  /*1d120*/  IMAD.MOV.U32 R12, RZ, RZ, RZ ;  /* 0x000000ffff0c7224 */ /* 0x000fe400078e00ff */
[----:B------:R-:W-:Y:S02]  /*1d130*/  IMAD.MOV.U32 R11, RZ, RZ, 0x1f ;  /* 0x0000001fff0b7424 */ /* 0x000fe400078e00ff */
[----:B------:R-:W-:Y:S01]  /*1d140*/  IMAD.MOV.U32 R15, RZ, RZ, -0x1 ;  /* 0xffffffffff0f7424 */ /* 0x000fe200078e00ff */
[----:B0-----:R-:W-:-:S04]  /*1d150*/  SHF.R.U32.HI R13, RZ, 0x5, R13 ;  /* 0x00000005ff0d7819 */ /* 0x001fc8000001160d */
[----:B------:R-:W-:-:S07]  /*1d160*/  LOP3.LUT R13, R13, 0x3, RZ, 0xc0, !PT ;  /* 0x000000030d0d7812 */ /* 0x000fce00078ec0ff */
[----:B-1----:R-:W-:Y:S05]  /*1d170*/  WARPSYNC.COLLECTIVE R15, `(.L_x_1488) ;  /* 0x000000000f087348 */ /* 0x002fea0003c00000 */
[----:B------:R0:W2:Y:S02]  /*1d180*/  SHFL.IDX P6, R14, R13, R12, R11 ;  /* 0x0000000c0d0e7389 */ /* 0x0000a400000c000b */
[----:B012---:R-:W-:Y:S01]  /*1d190*/  ENDCOLLECTIVE ;  /* 0x000000000000791b */ /* 0x007fe20003800000 */
.L_x_1488:
[----:B------:R-:W-:Y:S05]  /*1d1a0*/  BSYNC B1 ;  /* 0x0000000000017941 */ /* 0x000fea0003800000 */
.L_x_1487:
[----:B------:R-:W-:Y:S05]  /*1d1b0*/  BRA `(.L_x_1489) ;  /* 0xffffffb000607947 */ /* 0x000fea000383ffff */
.L_x_1334:
[----:B------:R-:W-:Y:S01]  /*1d1c0*/  BSSY B1, `(.L_x_1490) ;  /* 0x0000006000017945 */ /* 0x000fe20003800000 */
[----:B------:R-:W-:-:S07]  /*1d1d0*/  IMAD.MOV.U32 R15, RZ, RZ, -0x1 ;  /* 0xffffffffff0f7424 */ /* 0x000fce00078e00ff */
[----:B-1----:R-:W-:Y:S05]  /*1d1e0*/  WARPSYNC.COLLECTIVE R15, `(.L_x_1491) ;  /* 0x000000000f0c7348 */ /* 0x002fea0003c00000 */
[----:B------:R-:W-:Y:S02]  /*1d1f0*/  ELECT P6, UR62, PT ;  /* 0x00000000003e782f */ /* 0x000fe400038c0000 */
[----:B------:R-:W-:Y:S01]  /*1d200*/  MOV R14, UR62 ;  /* 0x0000003e000e7c02 */ /* 0x000fe20008000f00 */
[----:B-1----:R-:W-:Y:S10]  /*1d210*/  ENDCOLLECTIVE ;  /* 0x000000000000791b */ /* 0x002ff40003800000 */
.L_x_1491:
[----:B------:R-:W-:Y:S05]  /*1d220*/  BSYNC B1 ;  /* 0x0000000000017941 */ /* 0x000fea0003800000 */
.L_x_1490:
[----:B------:R-:W-:Y:S05]  /*1d230*/  BRA `(.L_x_1492) ;  /* 0xffffffb0004c7947 */ /* 0x000fea000383ffff */
.L_x_1336:
[----:B0-----:R0:W2:Y:S02]  /*1d240*/  SYNCS.PHASECHK.TRANS64.TRYWAIT P0, [R8+URZ+0x16820], R9 ;  /* 0x01682009080075a7 */ /* 0x0010a4000800017f */
[----:B--2---:R-:W-:Y:S05]  /*1d250*/  @!P0 NANOSLEEP.SYNCS 0x989680 ;  /* 0x009896800000895d */ /* 0x004fea0003900000 */
[----:B------:R-:W2:Y:S02]  /*1d260*/  @!P0 SYNCS.PHASECHK.TRANS64 P0, [R8+URZ+0x16820], R9 ;  /* 0x01682009080085a7 */ /* 0x000ea4000800007f */
[----:B--2---:R-:W-:Y:S05]  /*1d270*/  @!P0 BRA `(.L_x_1336) ;  /* 0xfffffffc00f08947 */ /* 0x004fea000383ffff */
[----:B------:R-:W-:Y:S05]  /*1d280*/  BRA `(.L_x_1493) ;  /* 0xffffffb000687947 */ /* 0x000fea000383ffff */
.L_x_1339:
[----:B0-----:R0:W2:Y:S02]  /*1d290*/  SYNCS.PHASECHK.TRANS64.TRYWAIT P0, [R9+URZ+0x168a0], R12 ;  /* 0x0168a00c090075a7 */ /* 0x0010a4000800017f */
[----:B--2---:R-:W-:Y:S05]  /*1d2a0*/  @!P0 NANOSLEEP.SYNCS 0x989680 ;  /* 0x009896800000895d */ /* 0x004fea0003900000 */
[----:B------:R-:W2:Y:S02]  /*1d2b0*/  @!P0 SYNCS.PHASECHK.TRANS64 P0, [R9+URZ+0x168a0], R12 ;  /* 0x0168a00c090085a7 */ /* 0x000ea4000800007f */
[----:B--2---:R-:W-:Y:S05]  /*1d2c0*/  @!P0 BRA `(.L_x_1339) ;  /* 0xfffffffc00f08947 */ /* 0x004fea000383ffff */
[----:B------:R-:W-:Y:S05]  /*1d2d0*/  BRA `(.L_x_1494) ;  /* 0xffffffb000707947 */ /* 0x000fea000383ffff */
.L_x_1341:
[----:B---3--:R3:W4:Y:S02]  /*1d2e0*/  SYNCS.PHASECHK.TRANS64.TRYWAIT P0, [R9+URZ+0x168c0], R12 ;  /* 0x0168c00c090075a7 */ /* 0x008724000800017f */
[----:B----4-:R-:W-:Y:S05]  /*1d2f0*/  @!P0 NANOSLEEP.SYNCS 0x989680 ;  /* 0x009896800000895d */ /* 0x010fea0003900000 */
[----:B------:R-:W4:Y:S02]  /*1d300*/  @!P0 SYNCS.PHASECHK.TRANS64 P0, [R9+URZ+0x168c0], R12 ;  /* 0x0168c00c090085a7 */ /* 0x000f24000800007f */
[----:B----4-:R-:W-:Y:S05]  /*1d310*/  @!P0 BRA `(.L_x_1341) ;  /* 0xfffffffc00f08947 */ /* 0x010fea000383ffff */
[----:B------:R-:W-:Y:S05]  /*1d320*/  BRA `(.L_x_1495) ;  /* 0xffffffb000c87947 */ /* 0x000fea000383ffff */
.L_x_1345:
[----:B0-----:R0:W2:Y:S02]  /*1d330*/  SYNCS.PHASECHK.TRANS64.TRYWAIT P0, [R12+URZ+0x168a0], R9 ;  /* 0x0168a0090c0075a7 */ /* 0x0010a4000800017f */
[----:B--2---:R-:W-:Y:S05]  /*1d340*/  @!P0 NANOSLEEP.SYNCS 0x989680 ;  /* 0x009896800000895d */ /* 0x004fea0003900000 */
[----:B------:R-:W2:Y:S02]  /*1d350*/  @!P0 SYNCS.PHASECHK.TRANS64 P0, [R12+URZ+0x168a0], R9 ;  /* 0x0168a0090c0085a7 */ /* 0x000ea4000800007f */
[----:B--2---:R-:W-:Y:S05]  /*1d360*/  @!P0 BRA `(.L_x_1345) ;  /* 0xfffffffc00f08947 */ /* 0x004fea000383ffff */
[----:B------:R-:W-:Y:S05]  /*1d370*/  BRA `(.L_x_1496) ;  /* 0xffffffb400507947 */ /* 0x000fea000383ffff */
.L_x_1347:
[----:B--2---:R2:W3:Y:S02]  /*1d380*/  SYNCS.PHASECHK.TRANS64.TRYWAIT P1, [R12+URZ+0x168c0], R9 ;  /* 0x0168c0090c0075a7 */ /* 0x0044e4000802017f */
[----:B---3--:R-:W-:Y:S05]  /*1d390*/  @!P1 NANOSLEEP.SYNCS 0x989680 ;  /* 0x009896800000995d */ /* 0x008fea0003900000 */
[----:B------:R-:W3:Y:S02]  /*1d3a0*/  @!P1 SYNCS.PHASECHK.TRANS64 P1, [R12+URZ+0x168c0], R9 ;  /* 0x0168c0090c0095a7 */ /* 0x000ee4000802007f */
[----:B---3--:R-:W-:Y:S05]  /*1d3b0*/  @!P1 BRA `(.L_x_1347) ;  /* 0xfffffffc00f09947 */ /* 0x008fea000383ffff */
[----:B------:R-:W-:Y:S05]  /*1d3c0*/  BRA `(.L_x_1497) ;  /* 0xffffffb400a47947 */ /* 0x000fea000383ffff */
.L_x_1365:
        /* <DEDUP_REMOVED lines=11> */
.L_x_1499:
[----:B------:R-:W-:Y:S05]  /*1d480*/  BSYNC B0 ;  /* 0x0000000000007941 */ /* 0x000fea0003800000 */
.L_x_1498:
[----:B------:R-:W-:Y:S05]  /*1d490*/  BRA `(.L_x_1500) ;  /* 0xffffffc000a47947 */ /* 0x000fea000383ffff */
.L_x_1366:
[----:B------:R-:W-:Y:S01]  /*1d4a0*/  BSSY B0, `(.L_x_1501) ;  /* 0x0000006000007945 */ /* 0x000fe20003800000 */
[----:B------:R-:W-:-:S07]  /*1d4b0*/  IMAD.MOV.U32 R15, RZ, RZ, -0x1 ;  /* 0xffffffffff0f7424 */ /* 0x000fce00078e00ff */
[----:B-1----:R-:W-:Y:S05]  /*1d4c0*/  WARPSYNC.COLLECTIVE R15, `(.L_x_1502) ;  /* 0x000000000f0c7348 */ /* 0x002fea0003c00000 */
[----:B------:R-:W-:Y:S02]  /*1d4d0*/  ELECT P6, UR62, PT ;  /* 0x00000000003e782f */ /* 0x000fe400038c0000 */
[----:B------:R-:W-:Y:S01]  /*1d4e0*/  MOV R14, UR62 ;  /* 0x0000003e000e7c02 */ /* 0x000fe20008000f00 */
[----:B-1----:R-:W-:Y:S10]  /*1d4f0*/  ENDCOLLECTIVE ;  /* 0x000000000000791b */ /* 0x002ff40003800000 */
.L_x_1502:
[----:B------:R-:W-:Y:S05]  /*1d500*/  BSYNC B0 ;  /* 0x0000000000007941 */ /* 0x000fea0003800000 */
.L_x_1501:
[----:B------:R-:W-:Y:S05]  /*1d510*/  BRA `(.L_x_1503) ;  /* 0xffffffc000947947 */ /* 0x000fea000383ffff */
.L_x_1369:
[----:B--2---:R2:W3:Y:S02]  /*1d520*/  SYNCS.PHASECHK.TRANS64.TRYWAIT P0, [R5+URZ+0x16840], R4 ;  /* 0x01684004050075a7 */ /* 0x0044e4000800017f */
[----:B---3--:R-:W-:Y:S05]  /*1d530*/  @!P0 NANOSLEEP.SYNCS 0x989680 ;  /* 0x009896800000895d */ /* 0x008fea0003900000 */
[----:B------:R-:W3:Y:S02]  /*1d540*/  @!P0 SYNCS.PHASECHK.TRANS64 P0, [R5+URZ+0x16840], R4 ;  /* 0x01684004050085a7 */ /* 0x000ee4000800007f */
[----:B---3--:R-:W-:Y:S05]  /*1d550*/  @!P0 BRA `(.L_x_1369) ;  /* 0xfffffffc00f08947 */ /* 0x008fea000383ffff */
[----:B------:R-:W-:Y:S05]  /*1d560*/  BRA `(.L_x_1504) ;  /* 0xffffffc000e47947 */ /* 0x000fea000383ffff */
.L_x_1372:
[----:B0-----:R0:W2:Y:S02]  /*1d570*/  SYNCS.PHASECHK.TRANS64.TRYWAIT P0, [R27+URZ+0x16820], R4 ;  /* 0x016820041b0075a7 */ /* 0x0010a4000800017f */
[----:B--2---:R-:W-:Y:S05]  /*1d580*/  @!P0 NANOSLEEP.SYNCS 0x989680 ;  /* 0x009896800000895d */ /* 0x004fea0003900000 */
[----:B------:R-:W2:Y:S02]  /*1d590*/  @!P0 SYNCS.PHASECHK.TRANS64 P0, [R27+URZ+0x16820], R4 ;  /* 0x016820041b0085a7 */ /* 0x000ea4000800007f */
[----:B--2---:R-:W-:Y:S05]  /*1d5a0*/  @!P0 BRA `(.L_x_1372) ;  /* 0xfffffffc00f08947 */ /* 0x004fea000383ffff */
[----:B------:R-:W-:Y:S05]  /*1d5b0*/  BRA `(.L_x_1505) ;  /* 0xffffffc400a47947 */ /* 0x000fea000383ffff */
.L_x_1380:
[----:B0-----:R0:W2:Y:S02]  /*1d5c0*/  SYNCS.PHASECHK.TRANS64.TRYWAIT P0, [R3+URZ+0x16840], R2 ;  /* 0x01684002030075a7 */ /* 0x0010a4000800017f */
[----:B--2---:R-:W-:Y:S05]  /*1d5d0*/  @!P0 NANOSLEEP.SYNCS 0x989680 ;  /* 0x009896800000895d */ /* 0x004fea0003900000 */
[----:B------:R-:W2:Y:S02]  /*1d5e0*/  @!P0 SYNCS.PHASECHK.TRANS64 P0, [R3+URZ+0x16840], R2 ;  /* 0x01684002030085a7 */ /* 0x000ea4000800007f */
[----:B--2---:R-:W-:Y:S05]  /*1d5f0*/  @!P0 BRA `(.L_x_1380) ;  /* 0xfffffffc00f08947 */ /* 0x004fea000383ffff */
[----:B------:R-:W-:Y:S05]  /*1d600*/  BRA `(.L_x_1506) ;  /* 0xffffffc8004c7947 */ /* 0x000fea000383ffff */
.L_x_1382:
[----:B0-----:R0:W2:Y:S02]  /*1d610*/  SYNCS.PHASECHK.TRANS64.TRYWAIT P0, [R2+URZ+0x60], R5 ;  /* 0x00006005020075a7 */ /* 0x0010a4000800017f */
[----:B--2---:R-:W-:Y:S05]  /*1d620*/  @!P0 NANOSLEEP.SYNCS 0x989680 ;  /* 0x009896800000895d */ /* 0x004fea0003900000 */
[----:B------:R-:W2:Y:S02]  /*1d630*/  @!P0 SYNCS.PHASECHK.TRANS64 P0, [R2+URZ+0x60], R5 ;  /* 0x00006005020085a7 */ /* 0x000ea4000800007f */
[----:B--2---:R-:W-:Y:S05]  /*1d640*/  @!P0 BRA `(.L_x_1382) ;  /* 0xfffffffc00f08947 */ /* 0x004fea000383ffff */
[----:B------:R-:W-:Y:S05]  /*1d650*/  BRA `(.L_x_1507) ;  /* 0xffffffc800b07947 */ /* 0x000fea000383ffff */
.L_x_1387:
[----:B--2---:R2:W3:Y:S02]  /*1d660*/  SYNCS.PHASECHK.TRANS64.TRYWAIT P0, [R3+URZ+0x16840], R2 ;  /* 0x01684002030075a7 */ /* 0x0044e4000800017f */
[----:B---3--:R-:W-:Y:S05]  /*1d670*/  @!P0 NANOSLEEP.SYNCS 0x989680 ;  /* 0x009896800000895d */ /* 0x008fea0003900000 */
[----:B------:R-:W3:Y:S02]  /*1d680*/  @!P0 SYNCS.PHASECHK.TRANS64 P0, [R3+URZ+0x16840], R2 ;  /* 0x01684002030085a7 */ /* 0x000ee4000800007f */
[----:B---3--:R-:W-:Y:S05]  /*1d690*/  @!P0 BRA `(.L_x_1387) ;  /* 0xfffffffc00f08947 */ /* 0x008fea000383ffff */
[----:B------:R-:W-:Y:S05]  /*1d6a0*/  BRA `(.L_x_1508) ;  /* 0xffffffcc00c47947 */ /* 0x000fea000383ffff */
.L_x_1389:
[----:B0-----:R0:W2:Y:S02]  /*1d6b0*/  SYNCS.PHASECHK.TRANS64.TRYWAIT P1, [R3+URZ+0x60], R24 ;  /* 0x00006018030075a7 */ /* 0x0010a4000802017f */
[----:B--2---:R-:W-:Y:S05]  /*1d6c0*/  @!P1 NANOSLEEP.SYNCS 0x989680 ;  /* 0x009896800000995d */ /* 0x004fea0003900000 */
[----:B------:R-:W2:Y:S02]  /*1d6d0*/  @!P1 SYNCS.PHASECHK.TRANS64 P1, [R3+URZ+0x60], R24 ;  /* 0x00006018030095a7 */ /* 0x000ea4000802007f */
[----:B--2---:R-:W-:Y:S05]  /*1d6e0*/  @!P1 BRA `(.L_x_1389) ;  /* 0xfffffffc00f09947 */ /* 0x004fea000383ffff */
[----:B------:R-:W-:Y:S05]  /*1d6f0*/  BRA `(.L_x_1509) ;  /* 0xffffffd000287947 */ /* 0x000fea000383ffff */
.L_x_1394:
[----:B--2---:R2:W3:Y:S02]  /*1d700*/  SYNCS.PHASECHK.TRANS64.TRYWAIT P0, [R2+URZ+0x16840], R3 ;  /* 0x01684003020075a7 */ /* 0x0044e4000800017f */
[----:B---3--:R-:W-:Y:S05]  /*1d710*/  @!P0 NANOSLEEP.SYNCS 0x989680 ;  /* 0x009896800000895d */ /* 0x008fea0003900000 */
[----:B------:R-:W3:Y:S02]  /*1d720*/  @!P0 SYNCS.PHASECHK.TRANS64 P0, [R2+URZ+0x16840], R3 ;  /* 0x01684003020085a7 */ /* 0x000ee4000800007f */
[----:B---3--:R-:W-:Y:S05]  /*1d730*/  @!P0 BRA `(.L_x_1394) ;  /* 0xfffffffc00f08947 */ /* 0x008fea000383ffff */
[----:B------:R-:W-:Y:S05]  /*1d740*/  BRA `(.L_x_1510) ;  /* 0xffffffd400087947 */ /* 0x000fea000383ffff */
.L_x_1396:
[----:B0-----:R0:W2:Y:S02]  /*1d750*/  SYNCS.PHASECHK.TRANS64.TRYWAIT P1, [R2+URZ+0x60], R11 ;  /* 0x0000600b020075a7 */ /* 0x0010a4000802017f */
[----:B--2---:R-:W-:Y:S05]  /*1d760*/  @!P1 NANOSLEEP.SYNCS 0x989680 ;  /* 0x009896800000995d */ /* 0x004fea0003900000 */
[----:B------:R-:W2:Y:S02]  /*1d770*/  @!P1 SYNCS.PHASECHK.TRANS64 P1, [R2+URZ+0x60], R11 ;  /* 0x0000600b020095a7 */ /* 0x000ea4000802007f */
[----:B--2---:R-:W-:Y:S05]  /*1d780*/  @!P1 BRA `(.L_x_1396) ;  /* 0xfffffffc00f09947 */ /* 0x004fea000383ffff */
[----:B------:R-:W-:Y:S05]  /*1d790*/  BRA `(.L_x_1511) ;  /* 0xffffffd400707947 */ /* 0x000fea000383ffff */
.L_x_1403:
[----:B0-----:R0:W2:Y:S02]  /*1d7a0*/  SYNCS.PHASECHK.TRANS64.TRYWAIT P0, [R3+URZ+0x16860], R2 ;  /* 0x01686002030075a7 */ /* 0x0010a4000800017f */
[----:B--2---:R-:W-:Y:S05]  /*1d7b0*/  @!P0 NANOSLEEP.SYNCS 0x989680 ;  /* 0x009896800000895d */ /* 0x004fea0003900000 */
[----:B------:R-:W2:Y:S02]  /*1d7c0*/  @!P0 SYNCS.PHASECHK.TRANS64 P0, [R3+URZ+0x16860], R2 ;  /* 0x01686002030085a7 */ /* 0x000ea4000800007f */
[----:B--2---:R-:W-:Y:S05]  /*1d7d0*/  @!P0 BRA `(.L_x_1403) ;  /* 0xfffffffc00f08947 */ /* 0x004fea000383ffff */
[----:B------:R-:W-:Y:S05]  /*1d7e0*/  BRA `(.L_x_1512) ;  /* 0xffffffd8002c7947 */ /* 0x000fea000383ffff */
.L_x_1405:
[----:B------:R-:W-:Y:S01]  /*1d7f0*/  BSSY B0, `(.L_x_1513) ;  /* 0x0000008000007945 */ /* 0x000fe20003800000 */
[----:B------:R-:W-:Y:S02]  /*1d800*/  IMAD.MOV.U32 R13, RZ, RZ, R16 ;  /* 0x000000ffff0d7224 */ /* 0x000fe400078e0010 */
[----:B------:R-:W-:Y:S02]  /*1d810*/  IMAD.MOV.U32 R12, RZ, RZ, RZ ;  /* 0x000000ffff0c7224 */ /* 0x000fe400078e00ff */
[----:B------:R-:W-:Y:S02]  /*1d820*/  IMAD.MOV.U32 R11, RZ, RZ, 0x1f ;  /* 0x0000001fff0b7424 */ /* 0x000fe400078e00ff */
[----:B------:R-:W-:-:S07]  /*1d830*/  IMAD.MOV.U32 R15, RZ, RZ, -0x1 ;  /* 0xffffffffff0f7424 */ /* 0x000fce00078e00ff */
[----:B01----:R-:W-:Y:S05]  /*1d840*/  WARPSYNC.COLLECTIVE R15, `(.L_x_1514) ;  /* 0x000000000f087348 */ /* 0x003fea0003c00000 */
[----:B------:R2:W3:Y:S02]  /*1d850*/  SHFL.IDX P6, R14, R13, R12, R11 ;  /* 0x0000000c0d0e7389 */ /* 0x0004e400000c000b */
[----:B0123--:R-:W-:Y:S01]  /*1d860*/  ENDCOLLECTIVE ;  /* 0x000000000000791b */ /* 0x00ffe20003800000 */
.L_x_1514:
[----:B------:R-:W-:Y:S05]  /*1d870*/  BSYNC B0 ;  /* 0x0000000000007941 */ /* 0x000fea0003800000 */
.L_x_1513:
        /* <DEDUP_REMOVED lines=8> */
.L_x_1515:
[----:B------:R-:W-:Y:S01]  /*1d900*/  IMAD.MOV.U32 R5, RZ, RZ, R14 ;  /* 0x000000ffff057224 */ /* 0x000fe200078e000e */
[----:B------:R-:W-:Y:S06]  /*1d910*/  BRA `(.L_x_1516) ;  /* 0xffffffd800747947 */ /* 0x000fec000383ffff */
.L_x_1408:
[----:B------:R-:W-:Y:S01]  /*1d920*/  BSSY B0, `(.L_x_1517) ;  /* 0x0000008000007945 */ /* 0x000fe20003800000 */
[----:B-----5:R-:W-:Y:S02]  /*1d930*/  IMAD.MOV.U32 R13, RZ, RZ, R2 ;  /* 0x000000ffff0d7224 */ /* 0x020fe400078e0002 */
[----:B------:R-:W-:Y:S02]  /*1d940*/  IMAD.MOV.U32 R12, RZ, RZ, 0x1 ;  /* 0x00000001ff0c7424 */ /* 0x000fe400078e00ff */
[----:B------:R-:W-:Y:S02]  /*1d950*/  IMAD.MOV.U32 R11, RZ, RZ, RZ ;  /* 0x000000ffff0b7224 */ /* 0x000fe400078e00ff */
[----:B------:R-:W-:-:S07]  /*1d960*/  IMAD.MOV.U32 R15, RZ, RZ, -0x1 ;  /* 0xffffffffff0f7424 */ /* 0x000fce00078e00ff */
[----:B01234-:R-:W-:Y:S05]  /*1d970*/  WARPSYNC.COLLECTIVE R15, `(.L_x_1518) ;  /* 0x000000000f087348 */ /* 0x01ffea0003c00000 */
[----:B------:R0:W0:Y:S02]  /*1d980*/  SHFL.UP P6, R14, R13, R12, R11 ;  /* 0x0400000c0d0e7389 */ /* 0x00002400000c000b */
[----:B01234-:R-:W-:Y:S01]  /*1d990*/  ENDCOLLECTIVE ;  /* 0x000000000000791b */ /* 0x01ffe20003800000 */
.L_x_1518:
[----:B------:R-:W-:Y:S05]  /*1d9a0*/  BSYNC B0 ;  /* 0x0000000000007941 */ /* 0x000fea0003800000 */
.L_x_1517:
[----:B------:R-:W-:Y:S01]  /*1d9b0*/  ISETP.NE.AND P0, PT, R28, RZ, PT ;  /* 0x000000ff1c00720c */ /* 0x000fe20003f05270 */
        /* <DEDUP_REMOVED lines=9> */
.L_x_1519:
        /* <DEDUP_REMOVED lines=8> */
.L_x_1520:
        /* <DEDUP_REMOVED lines=8> */
.L_x_1521:
        /* <DEDUP_REMOVED lines=8> */
.L_x_1522:
        /* <DEDUP_REMOVED lines=8> */
.L_x_1523:
[----:B------:R-:W-:Y:S05]  /*1dc50*/  BRA `(.L_x_1524) ;  /* 0xffffffd800307947 */ /* 0x000fea000383ffff */
.L_x_1413:
        /* <DEDUP_REMOVED lines=8> */
.L_x_1526:
[----:B------:R-:W-:Y:S05]  /*1dce0*/  BSYNC B0 ;  /* 0x0000000000007941 */ /* 0x000fea0003800000 */
.L_x_1525:
        /* <DEDUP_REMOVED lines=10> */
.L_x_1527:
        /* <DEDUP_REMOVED lines=8> */
.L_x_1528:
        /* <DEDUP_REMOVED lines=8> */
.L_x_1529:
        /* <DEDUP_REMOVED lines=8> */
.L_x_1530:
        /* <DEDUP_REMOVED lines=8> */
.L_x_1531:
[----:B------:R-:W-:Y:S05]  /*1df90*/  BRA `(.L_x_1532) ;  /* 0xffffffd8000c7947 */ /* 0x000fea000383ffff */
.L_x_1415:
[----:B------:R-:W-:Y:S01]  /*1dfa0*/  BSSY B0, `(.L_x_1533) ;  /* 0x0000006000007945 */ /* 0x000fe20003800000 */
[----:B------:R-:W-:Y:S01]  /*1dfb0*/  PLOP3.LUT P6, PT, P6, PT, PT, 0x8, 0x0 ;  /* 0x000000000000781c */ /* 0x000fe200037ce170 */
[----:B------:R-:W-:-:S12]  /*1dfc0*/  IMAD.MOV.U32 R15, RZ, RZ, -0x1 ;  /* 0xffffffffff0f7424 */ /* 0x000fd800078e00ff */
[----:B01----:R-:W-:Y:S05]  /*1dfd0*/  WARPSYNC.COLLECTIVE R15, `(.L_x_1534) ;  /* 0x000000000f087348 */ /* 0x003fea0003c00000 */
[----:B------:R-:W-:Y:S01]  /*1dfe0*/  VOTE.ANY R14, PT, P6 ;  /* 0x00000000000e7806 */ /* 0x000fe200030e0100 */
[----:B01----:R-:W-:Y:S06]  /*1dff0*/  ENDCOLLECTIVE ;  /* 0x000000000000791b */ /* 0x003fec0003800000 */
.L_x_1534:
[----:B------:R-:W-:Y:S05]  /*1e000*/  BSYNC B0 ;  /* 0x0000000000007941 */ /* 0x000fea0003800000 */
.L_x_1533:
        /* <DEDUP_REMOVED lines=9> */
.L_x_1535:
[----:B------:R-:W-:Y:S01]  /*1e0a0*/  IMAD.MOV.U32 R17, RZ, RZ, R14 ;  /* 0x000000ffff117224 */ /* 0x000fe200078e000e */
[----:B------:R-:W-:Y:S06]  /*1e0b0*/  BRA `(.L_x_1536) ;  /* 0xffffffd400fc7947 */ /* 0x000fec000383ffff */
.L_x_1417:
[----:B------:R-:W-:Y:S01]  /*1e0c0*/  BSSY B0, `(.L_x_1537) ;  /* 0x0000007000007945 */ /* 0x000fe20003800000 */
[----:B------:R-:W-:Y:S02]  /*1e0d0*/  IMAD.MOV.U32 R13, RZ, RZ, R8 ;  /* 0x000000ffff0d7224 */ /* 0x000fe400078e0008 */
[----:B------:R-:W-:Y:S02]  /*1e0e0*/  IMAD.MOV.U32 R11, RZ, RZ, 0x1f ;  /* 0x0000001fff0b7424 */ /* 0x000fe400078e00ff */
[----:B------:R-:W-:-:S07]  /*1e0f0*/  IMAD.MOV.U32 R15, RZ, RZ, -0x1 ;  /* 0xffffffffff0f7424 */ /* 0x000fce00078e00ff */
[----:B0123--:R-:W-:Y:S05]  /*1e100*/  WARPSYNC.COLLECTIVE R15, `(.L_x_1538) ;  /* 0x000000000f087348 */ /* 0x00ffea0003c00000 */
[----:B------:R4:W0:Y:S02]  /*1e110*/  SHFL.IDX P6, R14, R13, R12, R11 ;  /* 0x0000000c0d0e7389 */ /* 0x00082400000c000b */
[----:B01234-:R-:W-:Y:S01]  /*1e120*/  ENDCOLLECTIVE ;  /* 0x000000000000791b */ /* 0x01ffe20003800000 */
.L_x_1538:
[----:B------:R-:W-:Y:S05]  /*1e130*/  BSYNC B0 ;  /* 0x0000000000007941 */ /* 0x000fea0003800000 */
.L_x_1537:
[----:B------:R-:W-:Y:S05]  /*1e140*/  BRA `(.L_x_1416) ;  /* 0xffffffd400f47947 */ /* 0x000fea000383ffff */
.L_x_1421:
[----:B0-----:R0:W2:Y:S02]  /*1e150*/  SYNCS.PHASECHK.TRANS64.TRYWAIT P0, [R9+URZ+0x16820], R0 ;  /* 0x01682000090075a7 */ /* 0x0010a4000800017f */
[----:B--2---:R-:W-:Y:S05]  /*1e160*/  @!P0 NANOSLEEP.SYNCS 0x989680 ;  /* 0x009896800000895d */ /* 0x004fea0003900000 */
[----:B------:R-:W2:Y:S02]  /*1e170*/  @!P0 SYNCS.PHASECHK.TRANS64 P0, [R9+URZ+0x16820], R0 ;  /* 0x01682000090085a7 */ /* 0x000ea4000800007f */
[----:B--2---:R-:W-:Y:S05]  /*1e180*/  @!P0 BRA `(.L_x_1421) ;  /* 0xfffffffc00f08947 */ /* 0x004fea000383ffff */
[----:B------:R-:W-:Y:S05]  /*1e190*/  BRA `(.L_x_1539) ;  /* 0xffffffdc00607947 */ /* 0x000fea000383ffff */
.L_x_1422:
        /* <DEDUP_REMOVED lines=11> */
.L_x_1541:
[----:B------:R-:W-:Y:S05]  /*1e250*/  BSYNC B0 ;  /* 0x0000000000007941 */ /* 0x000fea0003800000 */
.L_x_1540:
[----:B------:R-:W-:Y:S05]  /*1e260*/  BRA `(.L_x_1542) ;  /* 0xffffffdc00487947 */ /* 0x000fea000383ffff */
.L_x_1423:
[----:B------:R-:W-:Y:S01]  /*1e270*/  BSSY B0, `(.L_x_1543) ;  /* 0x0000006000007945 */ /* 0x000fe20003800000 */
[----:B------:R-:W-:-:S07]  /*1e280*/  IMAD.MOV.U32 R15, RZ, RZ, -0x1 ;  /* 0xffffffffff0f7424 */ /* 0x000fce00078e00ff */
[----:B01----:R-:W-:Y:S05]  /*1e290*/  WARPSYNC.COLLECTIVE R15, `(.L_x_1544) ;  /* 0x000000000f0c7348 */ /* 0x003fea0003c00000 */
[----:B------:R-:W-:Y:S02]  /*1e2a0*/  ELECT P6, UR62, PT ;  /* 0x00000000003e782f */ /* 0x000fe400038c0000 */
[----:B------:R-:W-:Y:S01]  /*1e2b0*/  MOV R14, UR62 ;  /* 0x0000003e000e7c02 */ /* 0x000fe20008000f00 */
[----:B01----:R-:W-:Y:S10]  /*1e2c0*/  ENDCOLLECTIVE ;  /* 0x000000000000791b */ /* 0x003ff40003800000 */
.L_x_1544:
[----:B------:R-:W-:Y:S05]  /*1e2d0*/  BSYNC B0 ;  /* 0x0000000000007941 */ /* 0x000fea0003800000 */
.L_x_1543:
[----:B------:R-:W-:Y:S05]  /*1e2e0*/  BRA `(.L_x_1545) ;  /* 0xffffffdc003c7947 */ /* 0x000fea000383ffff */
.L_x_1425:
[----:B0-----:R0:W2:Y:S02]  /*1e2f0*/  SYNCS.PHASECHK.TRANS64.TRYWAIT P0, [R7+URZ], R2 ;  /* 0x00000002070075a7 */ /* 0x0010a4000800017f */
[----:B--2---:R-:W-:Y:S05]  /*1e300*/  @!P0 NANOSLEEP.SYNCS 0x989680 ;  /* 0x009896800000895d */ /* 0x004fea0003900000 */
[----:B------:R-:W2:Y:S02]  /*1e310*/  @!P0 SYNCS.PHASECHK.TRANS64 P0, [R7+URZ], R2 ;  /* 0x00000002070085a7 */ /* 0x000ea4000800007f */
[----:B--2---:R-:W-:Y:S05]  /*1e320*/  @!P0 BRA `(.L_x_1425) ;  /* 0xfffffffc00f08947 */ /* 0x004fea000383ffff */
[----:B------:R-:W-:Y:S05]  /*1e330*/  BRA `(.L_x_1546) ;  /* 0xffffffdc00707947 */ /* 0x000fea000383ffff */
.L_x_1426:
[----:B--2---:R2:W3:Y:S02]  /*1e340*/  SYNCS.PHASECHK.TRANS64.TRYWAIT P0, [R3+URZ], R0 ;  /* 0x00000000030075a7 */ /* 0x0044e4000800017f */
[----:B---3--:R-:W-:Y:S05]  /*1e350*/  @!P0 NANOSLEEP.SYNCS 0x989680 ;  /* 0x009896800000895d */ /* 0x008fea0003900000 */
[----:B------:R-:W3:Y:S02]  /*1e360*/  @!P0 SYNCS.PHASECHK.TRANS64 P0, [R3+URZ], R0 ;  /* 0x00000000030085a7 */ /* 0x000ee4000800007f */
[----:B---3--:R-:W-:Y:S05]  /*1e370*/  @!P0 BRA `(.L_x_1426) ;  /* 0xfffffffc00f08947 */ /* 0x008fea000383ffff */
[----:B------:R-:W-:Y:S05]  /*1e380*/  BRA `(.L_x_1547) ;  /* 0xffffffdc00647947 */ /* 0x000fea000383ffff */
.L_x_1428:
[----:B--2---:R2:W3:Y:S02]  /*1e390*/  SYNCS.PHASECHK.TRANS64.TRYWAIT P0, [R5+URZ], R2 ;  /* 0x00000002050075a7 */ /* 0x0044e4000800017f */
[----:B---3--:R-:W-:Y:S05]  /*1e3a0*/  @!P0 NANOSLEEP.SYNCS 0x989680 ;  /* 0x009896800000895d */ /* 0x008fea0003900000 */
[----:B------:R-:W3:Y:S02]  /*1e3b0*/  @!P0 SYNCS.PHASECHK.TRANS64 P0, [R5+URZ], R2 ;  /* 0x00000002050085a7 */ /* 0x000ee4000800007f */
[----:B---3--:R-:W-:Y:S05]  /*1e3c0*/  @!P0 BRA `(.L_x_1428) ;  /* 0xfffffffc00f08947 */ /* 0x008fea000383ffff */
[----:B------:R-:W-:Y:S05]  /*1e3d0*/  BRA `(.L_x_1548) ;  /* 0xffffffdc00687947 */ /* 0x000fea000383ffff */
.L_x_1549:
        /* <DEDUP_REMOVED lines=10> */
.L_x_2281:


//--------------------- .text._ZN7cutlass13device_kernelIN5flash11enable_sm90INS1_16FlashAttnFwdSm90INS1_25CollectiveMainloopFwdSm90ILi2EN4cute5tupleIJNS5_1CILi1EEES8_S8_EEENS6_IJNS7_ILi192EEENS7_ILi128EEENS7_ILi64EEEEEELi64ENS_10bfloat16_tEfNS_4arch4Sm90ELb1ELb0ELb0ELb0ELb0ELb0ELb0ELb1ELb1ELb0ELb0ELb0EEENS1_21CollectiveEpilogueFwdINS6_IJSA_SC_SB_EEES9_SE_SG_Li384ELb0ELb0ELb0ELb0EEENS1_30DynamicPersistentTileSchedulerILi384ELi32ELb0ELb0ELb1EEEEEEEEEvNT_6ParamsE --------------------------
	.section	.text._ZN7cutlass13device_kernelIN5flash11enable_sm90INS1_16FlashAttnFwdSm90INS1_25CollectiveMainloopFwdSm90ILi2EN4cute5tupleIJNS5_1CILi1EEES8_S8_EEENS6_IJNS7_ILi192EEENS7_ILi128EEENS7_ILi64EEEEEELi64ENS_10bfloat16_tEfNS_4arch4Sm90ELb1ELb0ELb0ELb0ELb0ELb0ELb0ELb1ELb1ELb0ELb0ELb0EEENS1_21CollectiveEpilogueFwdINS6_IJSA_SC_SB_EEES9_SE_SG_Li384ELb0ELb0ELb0ELb0EEENS1_30DynamicPersistentTileSchedulerILi384ELi32ELb0ELb0ELb1EEEEEEEEEvNT_6ParamsE,"ax",@progbits
	.align	128
.text._ZN7cutlass13device_kernelIN5flash11enable_sm90INS1_16FlashAttnFwdSm90INS1_25CollectiveMainloopFwdSm90ILi2EN4cute5tupleIJNS5_1CILi1EEES8_S8_EEENS6_IJNS7_ILi192EEENS7_ILi128EEENS7_ILi64EEEEEELi64ENS_10bfloat16_tEfNS_4arch4Sm90ELb1ELb0ELb0ELb0ELb0ELb0ELb0ELb1ELb1ELb0ELb0ELb0EEENS1_21CollectiveEpilogueFwdINS6_IJSA_SC_SB_EEES9_SE_SG_Li384ELb0ELb0ELb0ELb0EEENS1_30DynamicPersistentTileSchedulerILi384ELi32ELb0ELb0ELb1EEEEEEEEEvNT_6ParamsE:
        .type           _ZN7cutlass13device_kernelIN5flash11enable_sm90INS1_16FlashAttnFwdSm90INS1_25CollectiveMainloopFwdSm90ILi2EN4cute5tupleIJNS5_1CILi1EEES8_S8_EEENS6_IJNS7_ILi192EEENS7_ILi128EEENS7_ILi64EEEEEELi64ENS_10bfloat16_tEfNS_4arch4Sm90ELb1ELb0ELb0ELb0ELb0ELb0ELb0ELb1ELb1ELb0ELb0ELb0EEENS1_21CollectiveEpilogueFwdINS6_IJSA_SC_SB_EEES9_SE_SG_Li384ELb0ELb0ELb0ELb0EEENS1_30DynamicPersistentTileSchedulerILi384ELi32ELb0ELb0ELb1EEEEEEEEEvNT_6ParamsE,@function
        .size           _ZN7cutlass13device_kernelIN5flash11enable_sm90INS1_16FlashAttnFwdSm90INS1_25CollectiveMainloopFwdSm90ILi2EN4cute5tupleIJNS5_1CILi1EEES8_S8_EEENS6_IJNS7_ILi192EEENS7_ILi128EEENS7_ILi64EEEEEELi64ENS_10bfloat16_tEfNS_4arch4Sm90ELb1ELb0ELb0ELb0ELb0ELb0ELb0ELb1ELb1ELb0ELb0ELb0EEENS1_21CollectiveEpilogueFwdINS6_IJSA_SC_SB_EEES9_SE_SG_Li384ELb0ELb0ELb0ELb0EEENS1_30DynamicPersistentTileSchedulerILi384ELi32ELb0ELb0ELb1EEEEEEEEEvNT_6ParamsE,(.L_x_2282 - _ZN7cutlass13device_kernelIN5flash11enable_sm90INS1_16FlashAttnFwdSm90INS1_25CollectiveMainloopFwdSm90ILi2EN4cute5tupleIJNS5_1CILi1EEES8_S8_EEENS6_IJNS7_ILi192EEENS7_ILi128EEENS7_ILi64EEEEEELi64ENS_10bfloat16_tEfNS_4arch4Sm90ELb1ELb0ELb0ELb0ELb0ELb0ELb0ELb1ELb1ELb0ELb0ELb0EEENS1_21CollectiveEpilogueFwdINS6_IJSA_SC_SB_EEES9_SE_SG_Li384ELb0ELb0ELb0ELb0EEENS1_30DynamicPersistentTileSchedulerILi384ELi32ELb0ELb0ELb1EEEEEEEEEvNT_6ParamsE)
        .other          _ZN7cutlass13device_kernelIN5flash11enable_sm90INS1_16FlashAttnFwdSm90INS1_25CollectiveMainloopFwdSm90ILi2EN4cute5tupleIJNS5_1CILi1EEES8_S8_EEENS6_IJNS7_ILi192EEENS7_ILi128EEENS7_ILi64EEEEEELi64ENS_10bfloat16_tEfNS_4arch4Sm90ELb1ELb0ELb0ELb0ELb0ELb0ELb0ELb1ELb1ELb0ELb0ELb0EEENS1_21CollectiveEpilogueFwdINS6_IJSA_SC_SB_EEES9_SE_SG_Li384ELb0ELb0ELb0ELb0EEENS1_30DynamicPersistentTileSchedulerILi384ELi32ELb0ELb0ELb1EEEEEEEEEvNT_6ParamsE,@"STO_CUDA_ENTRY STV_DEFAULT"
_ZN7cutlass13device_kernelIN5flash11enable_sm90INS1_16FlashAttnFwdSm90INS1_25CollectiveMainloopFwdSm90ILi2EN4cute5tupleIJNS5_1CILi1EEES8_S8_EEENS6_IJNS7_ILi192EEENS7_ILi128EEENS7_ILi64EEEEEELi64ENS_10bfloat16_tEfNS_4arch4Sm90ELb1ELb0ELb0ELb0ELb0ELb0ELb0ELb1ELb1ELb0ELb0ELb0EEENS1_21CollectiveEpilogueFwdINS6_IJSA_SC_SB_EEES9_SE_SG_Li384ELb0ELb0ELb0ELb0EEENS1_30DynamicPersistentTileSchedulerILi384ELi32ELb0ELb0ELb1EEEEEEEEEvNT_6ParamsE:
        /* <DEDUP_REMOVED lines=23> */
.L_x_1551:
[----:B------:R-:W-:Y:S05]  /*0170*/  BSYNC B0 ;  /* 0x0000000000007941 */ /* 0x000fea0003800000 */
.L_x_1550:
        /* <DEDUP_REMOVED lines=37> */
.L_x_1552:
        /* <DEDUP_REMOVED lines=22> */
.L_x_1553:
        /* <DEDUP_REMOVED lines=18> */
.L_x_1554:
        /* <DEDUP_REMOVED lines=22> */
.L_x_1555:
        /* <DEDUP_REMOVED lines=22> */
.L_x_1556:
        /* <DEDUP_REMOVED lines=8> */
.L_x_1558:
        /* <DEDUP_REMOVED lines=18> */
[----:B------:R-:W-:Y:S01]  /*0ab0*/  ULDC.64 UR50, c[0x0][0x198] ;  /* 0x0000660000327ab9 */ /* 0x000fe20000000a00 */
[----:B------:R-:W-:Y:S01]  /*0ac0*/  UMOV UR39, URZ ;  /* 0x0000003f00277c82 */ /* 0x000fe20008000000 */
[----:B------:R-:W-:Y:S01]  /*0ad0*/  UMOV UR37, URZ ;  /* 0x0000003f00257c82 */ /* 0x000fe20008000000 */
[----:B------:R-:W-:Y:S01]  /*0ae0*/  LEA.HI R4, R3, R0, RZ, 0x7 ;  /* 0x0000000003047211 */ /* 0x000fe200078f38ff */
[----:B------:R-:W2:Y:S01]  /*0af0*/  S2UR UR6, SR_SWINHI ;  /* 0x00000000000679c3 */ /* 0x000ea20000002f00 */
[----:B------:R-:W-:-:S02]  /*0b00*/  UMOV UR36, URZ ;  /* 0x0000003f00247c82 */ /* 0x000fc40008000000 */
[----:B------:R-:W-:Y:S02]  /*0b10*/  LOP3.LUT R5, R4, 0xffffff80, RZ, 0xc0, !PT ;  /* 0xffffff8004057812 */ /* 0x000fe400078ec0ff */
        /* <DEDUP_REMOVED lines=37> */
.L_x_1605:
        /* <DEDUP_REMOVED lines=20> */
.L_x_1559:
[----:B------:R-:W-:Y:S01]  /*0eb0*/  ULDC UR6, c[0x0][0xdc4] ;  /* 0x0003710000067ab9 */ /* 0x000fe20000000800 */
[----:B------:R-:W-:Y:S01]  /*0ec0*/  UMOV UR41, UR7 ;  /* 0x0000000700297c82 */ /* 0x000fe20008000000 */
[----:B------:R-:W-:-:S11]  /*0ed0*/  UISETP.NE.AND UP0, UPT, UR6, 0x1, UPT ;  /* 0x000000010600788c */ /* 0x000fd6000bf05270 */
[----:B------:R-:W-:Y:S02]  /*0ee0*/  @UP0 ULDC.64 UR10, c[0x0][0xdc8] ;  /* 0x00037200000a0ab9 */ /* 0x000fe40000000a00 */
[----:B------:R-:W-:-:S04]  /*0ef0*/  UIMAD.WIDE.U32 UR4, UR7, UR10, URZ ;  /* 0x0000000a070472a5 */ /* 0x000fc8000f8e003f */
[----:B------:R-:W-:-:S04]  /*0f00*/  @UP0 USHF.R.U32.HI UR41, URZ, UR11, UR5 ;  /* 0x0000000b3f290299 */ /* 0x000fc80008011605 */
[----:B------:R-:W-:-:S12]  /*0f10*/  UIMAD UR4, UR41, UR6, URZ ;  /* 0x00000006290472a4 */ /* 0x000fd8000f8e023f */
.L_x_1560:
[----:B------:R-:W-:Y:S01]  /*0f20*/  ULOP3.LUT UR5, URZ, UR41, URZ, 0x33, !UPT ;  /* 0x000000293f057292 */ /* 0x000fe2000f8e333f */
[----:B------:R-:W-:Y:S01]  /*0f30*/  PLOP3.LUT P0, PT, PT, PT, PT, 0x80, 0x0 ;  /* 0x000000000000781c */ /* 0x000fe20003f0f070 */
[----:B------:R-:W-:Y:S01]  /*0f40*/  ULDC.64 UR10, c[0x0][0x3f8] ;  /* 0x0000fe00000a7ab9 */ /* 0x000fe20000000a00 */
[----:B------:R-:W-:Y:S01]  /*0f50*/  ULDC UR6, c[0x0][0xdac] ;  /* 0x00036b0000067ab9 */ /* 0x000fe20000000800 */
[----:B------:R-:W-:Y:S01]  /*0f60*/  UISETP.NE.U32.AND UP0, UPT, UR10, URZ, UPT ;  /* 0x0000003f0a00728c */ /* 0x000fe2000bf05070 */
[----:B------:R-:W-:Y:S01]  /*0f70*/  IMAD.MOV.U32 R3, RZ, RZ, RZ ;  /* 0x000000ffff037224 */ /* 0x000fe200078e00ff */
[----:B------:R-:W-:Y:S01]  /*0f80*/  UIADD3 UR5, UR5, UR6, URZ ;  /* 0x0000000605057290 */ /* 0x000fe2000fffe03f */
[----:B------:R-:W-:Y:S01]  /*0f90*/  CS2R R14, SRZ ;  /* 0x00000000000e7805 */ /* 0x000fe2000001ff00 */
[----:B------:R-:W-:Y:S01]  /*0fa0*/  UISETP.NE.AND.EX UP0, UPT, UR11, URZ, UPT, UP0 ;  /* 0x0000003f0b00728c */ /* 0x000fe2000bf05300 */
[----:B------:R-:W-:Y:S01]  /*0fb0*/  IMAD.MOV.U32 R119, RZ, RZ, RZ ;  /* 0x000000ffff777224 */ /* 0x000fe200078e00ff */
[----:B------:R-:W-:Y:S01]  /*0fc0*/  UIMAD UR42, UR5, 0xc0, URZ ;  /* 0x000000c0052a78a4 */ /* 0x000fe2000f8e023f */
[----:B------:R-:W-:Y:S01]  /*0fd0*/  IMAD.MOV.U32 R0, RZ, RZ, RZ ;  /* 0x000000ffff007224 */ /* 0x000fe200078e00ff */
[----:B------:R-:W-:Y:S01]  /*0fe0*/  ULDC UR52, c[0x0][0x404] ;  /* 0x0001010000347ab9 */ /* 0x000fe20000000800 */
[----:B------:R-:W-:Y:S01]  /*0ff0*/  ULDC UR9, c[0x0][0x288] ;  /* 0x0000a20000097ab9 */ /* 0x000fe20000000800 */
[----:B------:R-:W-:Y:S01]  /*1000*/  UIADD3 UR4, UR7, -UR4, URZ ;  /* 0x8000000407047290 */ /* 0x000fe2000fffe03f */
[----:B------:R-:W-:Y:S01]  /*1010*/  IMAD.MOV.U32 R19, RZ, RZ, RZ ;  /* 0x000000ffff137224 */ /* 0x000fe200078e00ff */
[----:B------:R-:W-:Y:S01]  /*1020*/  USEL UR52, UR52, 0x1, UP0 ;  /* 0x0000000134347887 */ /* 0x000fe20008000000 */
[----:B------:R-:W-:Y:S01]  /*1030*/  CS2R R20, SRZ ;  /* 0x0000000000147805 */ /* 0x000fe2000001ff00 */
[----:B------:R-:W-:Y:S01]  /*1040*/  UIADD3 UR5, UR42, 0x13f, -UR9 ;  /* 0x0000013f2a057890 */ /* 0x000fe2000fffe809 */
[----:B------:R-:W-:Y:S01]  /*1050*/  CS2R R24, SRZ ;  /* 0x0000000000187805 */ /* 0x000fe2000001ff00 */
[----:B------:R-:W-:Y:S01]  /*1060*/  ULDC UR10, c[0x0][0xdc4] ;  /* 0x00037100000a7ab9 */ /* 0x000fe20000000800 */
[----:B------:R-:W-:Y:S01]  /*1070*/  ULDC UR7, c[0x0][0x2e0] ;  /* 0x0000b80000077ab9 */ /* 0x000fe20000000800 */
[----:B------:R-:W-:Y:S01]  /*1080*/  UIMAD UR10, UR8, UR10, UR4 ;  /* 0x0000000a080a72a4 */ /* 0x000fe2000f8e0204 */
[----:B------:R-:W-:Y:S01]  /*1090*/  CS2R R26, SRZ ;  /* 0x00000000001a7805 */ /* 0x000fe2000001ff00 */
[----:B------:R-:W-:Y:S01]  /*10a0*/  UIMAD UR4, UR52, UR7, 0x7f ;  /* 0x0000007f340474a4 */ /* 0x000fe2000f8e0207 */
[----:B------:R-:W-:Y:S01]  /*10b0*/  CS2R R28, SRZ ;  /* 0x00000000001c7805 */ /* 0x000fe2000001ff00 */
[----:B------:R-:W-:Y:S01]  /*10c0*/  UIMAD UR6, UR52, UR7, UR5 ;  /* 0x00000007340672a4 */ /* 0x000fe2000f8e0205 */
[----:B------:R-:W-:Y:S01]  /*10d0*/  CS2R R30, SRZ ;  /* 0x00000000001e7805 */ /* 0x000fe2000001ff00 */
[----:B------:R-:W-:Y:S01]  /*10e0*/  USHF.R.S32.HI UR5, URZ, 0x1f, UR4 ;  /* 0x0000001f3f057899 */ /* 0x000fe20008011404 */
[----:B------:R-:W-:Y:S01]  /*10f0*/  CS2R R32, SRZ ;  /* 0x0000000000207805 */ /* 0x000fe2000001ff00 */
[----:B------:R-:W-:Y:S01]  /*1100*/  USHF.R.S32.HI UR7, URZ, 0x1f, UR6 ;  /* 0x0000001f3f077899 */ /* 0x000fe20008011406 */
[----:B------:R-:W-:Y:S01]  /*1110*/  CS2R R34, SRZ ;  /* 0x0000000000227805 */ /* 0x000fe2000001ff00 */
[----:B------:R-:W-:Y:S01]  /*1120*/  ULEA.HI UR5, UR5, UR4, URZ, 0x7 ;  /* 0x0000000405057291 */ /* 0x000fe2000f8f383f */
[----:B------:R-:W-:Y:S01]  /*1130*/  CS2R R36, SRZ ;  /* 0x0000000000247805 */ /* 0x000fe2000001ff00 */
[----:B------:R-:W-:Y:S01]  /*1140*/  ULEA.HI UR7, UR7, UR6, URZ, 0x7 ;  /* 0x0000000607077291 */ /* 0x000fe2000f8f383f */
[----:B------:R-:W-:Y:S01]  /*1150*/  CS2R R38, SRZ ;  /* 0x0000000000267805 */ /* 0x000fe2000001ff00 */
[----:B------:R-:W-:Y:S01]  /*1160*/  USHF.R.S32.HI UR47, URZ, 0x7, UR5 ;  /* 0x000000073f2f7899 */ /* 0x000fe20008011405 */
[----:B------:R-:W-:Y:S01]  /*1170*/  CS2R R40, SRZ ;  /* 0x0000000000287805 */ /* 0x000fe2000001ff00 */
[----:B------:R-:W-:Y:S01]  /*1180*/  USHF.R.S32.HI UR7, URZ, 0x7, UR7 ;  /* 0x000000073f077899 */ /* 0x000fe20008011407 */
[----:B------:R-:W-:Y:S01]  /*1190*/  CS2R R6, SRZ ;  /* 0x0000000000067805 */ /* 0x000fe2000001ff00 */
[----:B------:R-:W-:Y:S01]  /*11a0*/  ULDC UR43, c[0x0][0xdb8] ;  /* 0x00036e00002b7ab9 */ /* 0x000fe20000000800 */
[----:B------:R-:W-:Y:S01]  /*11b0*/  UMOV UR44, UR10 ;  /* 0x0000000a002c7c82 */ /* 0x000fe20008000000 */
[----:B------:R-:W-:Y:S01]  /*11c0*/  UISETP.LT.AND UP0, UPT, UR47, UR7, UPT ;  /* 0x000000072f00728c */ /* 0x000fe2000bf01270 */
[----:B------:R-:W-:Y:S01]  /*11d0*/  CS2R R8, SRZ ;  /* 0x0000000000087805 */ /* 0x000fe2000001ff00 */
[----:B------:R-:W-:Y:S01]  /*11e0*/  UISETP.NE.AND UP1, UPT, UR43, 0x1, UPT ;  /* 0x000000012b00788c */ /* 0x000fe2000bf25270 */
[----:B------:R-:W-:Y:S01]  /*11f0*/  CS2R R10, SRZ ;  /* 0x00000000000a7805 */ /* 0x000fe2000001ff00 */
[----:B------:R-:W-:Y:S01]  /*1200*/  USEL UR47, UR47, UR7, UP0 ;  /* 0x000000072f2f7287 */ /* 0x000fe20008000000 */
[----:B------:R-:W-:-:S02]  /*1210*/  IMAD.MOV.U32 R13, RZ, RZ, RZ ;  /* 0x000000ffff0d7224 */ /* 0x000fc400078e00ff */
[----:B------:R-:W-:Y:S01]  /*1220*/  IMAD.MOV.U32 R42, RZ, RZ, RZ ;  /* 0x000000ffff2a7224 */ /* 0x000fe200078e00ff */
[----:B------:R-:W-:-:S05]  /*1230*/  UISETP.GE.AND UP0, UPT, UR47, 0x1, UPT ;  /* 0x000000012f00788c */ /* 0x000fca000bf06270 */
[----:B------:R-:W-:Y:S01]  /*1240*/  @UP1 ULDC UR8, c[0x0][0xdbc] ;  /* 0x00036f0000081ab9 */ /* 0x000fe20000000800 */
[----:B------:R-:W-:Y:S01]  /*1250*/  PLOP3.LUT P1, PT, PT, PT, UP0, 0x80, 0x0 ;  /* 0x000000000000781c */ /* 0x000fe20003f2f008 */
[----:B------:R-:W-:Y:S01]  /*1260*/  UIMAD.WIDE.U32 UR4, UR10, UR8, URZ ;  /* 0x000000080a0472a5 */ /* 0x000fe2000f8e003f */
[----:B------:R-:W-:-:S03]  /*1270*/  @UP1 ULDC UR6, c[0x0][0xdc0] ;  /* 0x0003700000061ab9 */ /* 0x000fc60000000800 */
[----:B------:R-:W-:-:S04]  /*1280*/  @UP1 USHF.R.U32.HI UR44, URZ, UR6, UR5 ;  /* 0x000000063f2c1299 */ /* 0x000fc80008011605 */
[----:B------:R-:W-:-:S04]  /*1290*/  UIADD3 UR4, -UR44, URZ, URZ ;  /* 0x0000003f2c047290 */ /* 0x000fc8000fffe13f */
[----:B------:R-:W-:Y:S01]  /*12a0*/  UIMAD UR43, UR43, UR4, UR10 ;  /* 0x000000042b2b72a4 */ /* 0x000fe2000f8e020a */
[----:B------:R-:W-:Y:S11]  /*12b0*/  @!P1 BRA `(.L_x_1561) ;  /* 0x0000006c00e49947 */ /* 0x000ff60003800000 */
        /* <DEDUP_REMOVED lines=32> */
.L_x_1562:
        /* <DEDUP_REMOVED lines=9> */
.L_x_1664:
[----:B------:R-:W-:Y:S05]  /*1550*/  @!P0 BRA `(.L_x_1564) ;  /* 0x0000000000048947 */ /* 0x000fea0003800000 */
[----:B------:R-:W-:Y:S01]  /*1560*/  BPT.TRAP 0x1 ;  /* 0x000000040000795c */ /* 0x000fe20000300000 */
.L_x_1564:
[----:B-1----:R-:W-:Y:S02]  /*1570*/  IMAD.U32 R3, RZ, RZ, UR36 ;  /* 0x00000024ff037e24 */ /* 0x002fe4000f8e00ff */
[----:B------:R-:W-:-:S03]  /*1580*/  IMAD.U32 R0, RZ, RZ, UR37 ;  /* 0x00000025ff007e24 */ /* 0x000fc6000f8e00ff */
[----:B------:R-:W-:Y:S02]  /*1590*/  LEA R3, R3, UR40, 0x3 ;  /* 0x0000002803037c11 */ /* 0x000fe4000f8e18ff */
[----:B------:R-:W-:-:S04]  /*15a0*/  SHF.L.U32 R0, R0, 0x1f, RZ ;  /* 0x0000001f00007819 */ /* 0x000fc800000006ff */
[----:B------:R1:W2:Y:S01]  /*15b0*/  SYNCS.PHASECHK.TRANS64.TRYWAIT P2, [R3+URZ+0x16830], R0 ;  /* 0x01683000030075a7 */ /* 0x0002a2000804017f */
[----:B------:R-:W-:Y:S05]  /*15c0*/  @!P0 BRA `(.L_x_1565) ;  /* 0x0000000000048947 */ /* 0x000fea0003800000 */
[----:B------:R-:W-:Y:S01]  /*15d0*/  BPT.TRAP 0x1 ;  /* 0x000000040000795c */ /* 0x000fe20000300000 */
.L_x_1565:
[----:B------:R-:W-:Y:S01]  /*15e0*/  LOP3.LUT P1, RZ, R2, 0x7f, RZ, 0xc0, !PT ;  /* 0x0000007f02ff7812 */ /* 0x000fe2000782c0ff */
[----:B------:R-:W-:Y:S01]  /*15f0*/  IMAD.MOV.U32 R119, RZ, RZ, RZ ;  /* 0x000000ffff777224 */ /* 0x000fe200078e00ff */
[----:B--2---:R-:W-:Y:S11]  /*1600*/  @P2 BRA `(.L_x_1566) ;  /* 0x0000000000082947 */ /* 0x004ff60003800000 */
[----:B------:R-:W2:Y:S02]  /*1610*/  SYNCS.PHASECHK.TRANS64.TRYWAIT P2, [R3+URZ+0x16830], R0 ;  /* 0x01683000030075a7 */ /* 0x000ea4000804017f */
[----:B--2---:R-:W-:Y:S05]  /*1620*/  @!P2 BRA `(.L_x_1567) ;  /* 0x000000a40018a947 */ /* 0x004fea0003800000 */
.L_x_1566:
[----:B------:R-:W-:Y:S05]  /*1630*/  WARPSYNC.ALL ;  /* 0x0000000000007948 */ /* 0x000fea0003800000 */
[----:B------:R-:W-:Y:S01]  /*1640*/  UIADD3 UR4, UR40, 0xe400, URZ ;  /* 0x0000e40028047890 */ /* 0x000fe2000fffe03f */
[----:B------:R-:W-:Y:S01]  /*1650*/  WARPGROUP.ARRIVE ;  /* 0x00000000000079c5 */ /* 0x000fe20000000000 */
[----:B------:R-:W-:Y:S01]  /*1660*/  ULOP3.LUT UR16, UR53, 0x10000, URZ, 0xfc, !UPT ;  /* 0x0001000035107892 */ /* 0x000fe2000f8efc3f */
[----:B------:R-:W-:Y:S01]  /*1670*/  VIADD R96, R18, UR42 ;  /* 0x0000002a12607c36 */ /* 0x000fe20008000000 */
[----:B------:R-:W-:Y:S01]  /*1680*/  USHF.R.U32.HI UR4, URZ, 0x4, UR4 ;  /* 0x000000043f047899 */ /* 0x000fe20008011604 */
[----:B-12---:R-:W-:Y:S01]  /*1690*/  @!P1 VIADD R3, R3, 0x16840 ;  /* 0x0001684003039836 */ /* 0x006fe20000000000 */
[----:B------:R-:W-:Y:S01]  /*16a0*/  UMOV UR17, 0x40000040 ;  /* 0x4000004000117882 */ /* 0x000fe20000000000 */
[----:B------:R-:W-:Y:S01]  /*16b0*/  UMOV UR19, 0x40000040 ;  /* 0x4000004000137882 */ /* 0x000fe20000000000 */
[----:B------:R-:W-:Y:S01]  /*16c0*/  ULOP3.LUT UR4, UR4, 0x3fff, URZ, 0xc0, !UPT ;  /* 0x00003fff04047892 */ /* 0x000fe2000f8ec03f */
[----:B------:R-:W-:Y:S01]  /*16d0*/  IMAD.MOV.U32 R118, RZ, RZ, R119 ;  /* 0x000000ffff767224 */ /* 0x000fe200078e0077 */
[----:B------:R-:W-:Y:S01]  /*16e0*/  UMOV UR5, 0x40000040 ;  /* 0x4000004000057882 */ /* 0x000fe20000000000 */
[----:B------:R-:W-:Y:S01]  /*16f0*/  UMOV UR7, 0x40000040 ;  /* 0x4000004000077882 */ /* 0x000fe20000000000 */
[----:B------:R-:W-:Y:S01]  /*1700*/  ULOP3.LUT UR20, UR4, 0x10000, URZ, 0xfc, !UPT ;  /* 0x0001000004147892 */ /* 0x000fe2000f8efc3f */
[----:B------:R-:W-:Y:S01]  /*1710*/  @!P1 PRMT R3, RZ, 0x654, R3 ;  /* 0x00000654ff039816 */ /* 0x000fe20000000003 */
[----:B------:R-:W-:Y:S01]  /*1720*/  UIADD3 UR4, UR16, 0x2, URZ ;  /* 0x0000000210047890 */ /* 0x000fe2000fffe03f */
[--C-:B------:R-:W-:Y:S01]  /*1730*/  IMAD.MOV.U32 R117, RZ, RZ, R119.reuse ;  /* 0x000000ffff757224 */ /* 0x100fe200078e0077 */
[----:B------:R-:W-:Y:S01]  /*1740*/  ULEA UR18, UR36, UR20, 0xa ;  /* 0x0000001424127291 */ /* 0x000fe2000f8e503f */
[--C-:B------:R-:W-:Y:S01]  /*1750*/  IMAD.MOV.U32 R116, RZ, RZ, R119.reuse ;  /* 0x000000ffff747224 */ /* 0x100fe200078e0077 */
[----:B------:R-:W-:Y:S01]  /*1760*/  UIADD3 UR8, UR16, 0x4, URZ ;  /* 0x0000000410087890 */ /* 0x000fe2000fffe03f */
[--C-:B------:R-:W-:Y:S01]  /*1770*/  IMAD.MOV.U32 R115, RZ, RZ, R119.reuse ;  /* 0x000000ffff737224 */ /* 0x100fe200078e0077 */
[----:B------:R-:W-:Y:S01]  /*1780*/  UIADD3 UR6, UR18, 0x2, URZ ;  /* 0x0000000212067890 */ /* 0x000fe2000fffe03f */
[--C-:B------:R-:W-:Y:S01]  /*1790*/  IMAD.MOV.U32 R114, RZ, RZ, R119.reuse ;  /* 0x000000ffff727224 */ /* 0x100fe200078e0077 */
[----:B------:R-:W-:Y:S01]  /*17a0*/  UIADD3 UR10, UR18, 0x4, URZ ;  /* 0x00000004120a7890 */ /* 0x000fe2000fffe03f */
[--C-:B------:R-:W-:Y:S01]  /*17b0*/  IMAD.MOV.U32 R113, RZ, RZ, R119.reuse ;  /* 0x000000ffff717224 */ /* 0x100fe200078e0077 */
[----:B------:R-:W-:Y:S01]  /*17c0*/  UMOV UR9, 0x40000040 ;  /* 0x4000004000097882 */ /* 0x000fe20000000000 */
[----:B------:R-:W-:Y:S01]  /*17d0*/  HGMMA.64x128x16.F32.BF16 R24, gdesc[UR16], RZ, !UPT, gsb0 ;  /* 0x01e00000101879f0 */ /* 0x000fe2000c0018ff */
[----:B------:R-:W-:Y:S01]  /*17e0*/  UMOV UR11, 0x40000040 ;  /* 0x40000040000b7882 */ /* 0x000fe20000000000 */
[----:B------:R-:W-:Y:S01]  /*17f0*/  UIADD3 UR12, UR16, 0x6, URZ ;  /* 0x00000006100c7890 */ /* 0x000fe2000fffe03f */
[--C-:B------:R-:W-:Y:S01]  /*1800*/  IMAD.MOV.U32 R112, RZ, RZ, R119.reuse ;  /* 0x000000ffff707224 */ /* 0x100fe200078e0077 */
[----:B------:R-:W-:Y:S01]  /*1810*/  UIADD3 UR14, UR18, 0x6, URZ ;  /* 0x00000006120e7890 */ /* 0x000fe2000fffe03f */
[--C-:B------:R-:W-:Y:S01]  /*1820*/  IMAD.MOV.U32 R111, RZ, RZ, R119.reuse ;  /* 0x000000ffff6f7224 */ /* 0x100fe200078e0077 */
[----:B------:R-:W-:Y:S01]  /*1830*/  UMOV UR13, 0x40000040 ;  /* 0x40000040000d7882 */ /* 0x000fe20000000000 */
[----:B------:R-:W-:Y:S01]  /*1840*/  UMOV UR15, 0x40000040 ;  /* 0x40000040000f7882 */ /* 0x000fe20000000000 */
[----:B------:R-:W-:Y:S01]  /*1850*/  UIADD3 UR28, UR47, -0x2, URZ ;  /* 0xfffffffe2f1c7890 */ /* 0x000fe2000fffe03f */
        /* <DEDUP_REMOVED lines=11> */
[----:B------:R-:W-:Y:S01]  /*1910*/  IMAD.MOV.U32 R93, RZ, RZ, R119 ;  /* 0x000000ffff5d7224 */ /* 0x000fe200078e0077 */
[----:B------:R-:W-:Y:S02]  /*1920*/  WARPGROUP.DEPBAR.LE gsb0, 0x0 ;  /* 0x00008000000079c5 */ /* 0x000fe40000010000 */
[----:B------:R-:W-:-:S06]  /*1930*/  WARPGROUP.ARRIVE ;  /* 0x00000000000079c5 */ /* 0x000fcc0000000000 */
[----:B------:R-:W-:Y:S01]  /*1940*/  HGMMA.64x128x16.F32.BF16 R24, gdesc[UR4], R24, gsb0 ;  /* 0x01e00000041879f0 */ /* 0x000fe20008001818 */
[----:B------:R-:W-:Y:S01]  /*1950*/  UMOV UR6, 0xffffff80 ;  /* 0xffffff8000067882 */ /* 0x000fe20000000000 */
[----:B------:R-:W-:Y:S01]  /*1960*/  ULDC UR7, c[0x0][0x2e0] ;  /* 0x0000b80000077ab9 */ /* 0x000fe20000000800 */
[----:B------:R-:W-:-:S04]  /*1970*/  UIMAD UR6, UR47, UR6, 0x80 ;  /* 0x000000802f0674a4 */ /* 0x000fc8000f8e0206 */
[----:B------:R-:W-:-:S06]  /*1980*/  UIMAD UR6, UR52, UR7, UR6 ;  /* 0x00000007340672a4 */ /* 0x000fcc000f8e0206 */
[----:B------:R-:W-:-:S04]  /*1990*/  IMAD.U32 R6, RZ, RZ, UR6 ;  /* 0x00000006ff067e24 */ /* 0x000fc8000f8e00ff */
[----:B------:R-:W-:Y:S01]  /*19a0*/  IMAD R6, R17, -0x2, R6 ;  /* 0xfffffffe11067824 */ /* 0x000fe200078e0206 */
[----:B------:R-:W-:Y:S02]  /*19b0*/  WARPGROUP.DEPBAR.LE gsb0, 0x0 ;  /* 0x00008000000079c5 */ /* 0x000fe40000010000 */
[----:B------:R-:W-:-:S06]  /*19c0*/  WARPGROUP.ARRIVE ;  /* 0x00000000000079c5 */ /* 0x000fcc0000000000 */
[----:B------:R-:W-:Y:S01]  /*19d0*/  HGMMA.64x128x16.F32.BF16 R24, gdesc[UR8], R24, gsb0 ;  /* 0x01e00000081879f0 */ /* 0x000fe20008001818 */
[----:B------:R-:W-:Y:S02]  /*19e0*/  ULDC UR10, c[0x0][0x288] ;  /* 0x0000a200000a7ab9 */ /* 0x000fe40000000800 */
[----:B------:R-:W-:Y:S02]  /*19f0*/  UIADD3 UR11, UR6, 0x1, -UR10 ;  /* 0x00000001060b7890 */ /* 0x000fe4000fffe80a */
[----:B------:R-:W-:Y:S01]  /*1a00*/  UIMAD UR52, UR52, UR7, -UR10 ;  /* 0x00000007343472a4 */ /* 0x000fe2000f8e0a0a */
[----:B------:R-:W-:-:S03]  /*1a10*/  ULDC UR6, c[0x0][0x988] ;  /* 0x0002620000067ab9 */ /* 0x000fc60000000800 */
[----:B------:R-:W-:Y:S01]  /*1a20*/  IMAD.U32 R0, RZ, RZ, UR11 ;  /* 0x0000000bff007e24 */ /* 0x000fe2000f8e00ff */
[----:B------:R-:W-:-:S03]  /*1a30*/  UIADD3 UR52, UR42, UR52, URZ ;  /* 0x000000342a347290 */ /* 0x000fc6000fffe03f */
[----:B------:R-:W-:-:S05]  /*1a40*/  IMAD R89, R17, -0x2, R0 ;  /* 0xfffffffe11597824 */ /* 0x000fca00078e0200 */
[----:B------:R-:W-:-:S04]  /*1a50*/  IADD3 R5, R89, 0x8, R96 ;  /* 0x0000000859057810 */ /* 0x000fc80007ffe060 */
[----:B------:R-:W-:-:S04]  /*1a60*/  VIMNMX R0, R6, R5, PT ;  /* 0x0000000506007248 */ /* 0x000fc80003fe0100 */
[C---:B------:R-:W-:Y:S02]  /*1a70*/  ISETP.GT.AND P3, PT, R0.reuse, RZ, PT ;  /* 0x000000ff0000720c */ /* 0x040fe40003f64270 */
[C---:B------:R-:W-:Y:S02]  /*1a80*/  ISETP.GT.AND P4, PT, R0.reuse, 0x1, PT ;  /* 0x000000010000780c */ /* 0x040fe40003f84270 */
[----:B------:R-:W-:Y:S01]  /*1a90*/  ISETP.GT.AND P2, PT, R0, 0x8, PT ;  /* 0x000000080000780c */ /* 0x000fe20003f44270 */
[----:B------:R-:W-:Y:S02]  /*1aa0*/  WARPGROUP.DEPBAR.LE gsb0, 0x0 ;  /* 0x00008000000079c5 */ /* 0x000fe40000010000 */
[----:B------:R-:W-:-:S06]  /*1ab0*/  WARPGROUP.ARRIVE ;  /* 0x00000000000079c5 */ /* 0x000fcc0000000000 */
[----:B------:R-:W-:Y:S03]  /*1ac0*/  HGMMA.64x128x16.F32.BF16 R24, gdesc[UR12], R24, gsb0 ;  /* 0x01e000000c1879f0 */ /* 0x000fe60008001818 */
[----:B------:R-:W-:Y:S02]  /*1ad0*/  WARPGROUP.DEPBAR.LE gsb0, 0x0 ;  /* 0x00008000000079c5 */ /* 0x000fe40000010000 */
[----:B------:R-:W-:Y:S01]  /*1ae0*/  FSEL R4, R26, -INF , P3 ;  /* 0xff8000001a047808 */ /* 0x000fe20001800000 */
[----:B------:R1:W-:Y:S01]  /*1af0*/  @!P1 SYNCS.ARRIVE.TRANS64.RED.A1T0 RZ, [R3+URZ], RZ ;  /* 0x000000ff03ff99a7 */ /* 0x0003e2000810043f */
[----:B------:R-:W-:Y:S02]  /*1b00*/  FSEL R98, R27, -INF , P4 ;  /* 0xff8000001b627808 */ /* 0x000fe40002000000 */
[----:B------:R-:W-:Y:S02]  /*1b10*/  ISETP.GT.AND P3, PT, R0, 0x9, PT ;  /* 0x000000090000780c */ /* 0x000fe40003f64270 */
[----:B------:R-:W-:-:S02]  /*1b20*/  FSEL R100, R30, -INF , P2 ;  /* 0xff8000001e647808 */ /* 0x000fc40001000000 */
[----:B------:R-:W-:Y:S02]  /*1b30*/  FMNMX.FTZ R5, R4, R98, !PT ;  /* 0x0000006204057209 */ /* 0x000fe40007810000 */
[----:B------:R-:W-:Y:S02]  /*1b40*/  ISETP.GT.AND P2, PT, R0, 0x10, PT ;  /* 0x000000100000780c */ /* 0x000fe40003f44270 */
        /* <DEDUP_REMOVED lines=47> */
[C---:B------:R-:W-:Y:S02]  /*1e40*/  ISETP.GT.AND P2, PT, R0.reuse, 0x50, PT ;  /* 0x000000500000780c */ /* 0x040fe40003f44270 */
        /* <DEDUP_REMOVED lines=35> */
[----:B------:R-:W-:Y:S02]  /*2080*/  FSEL R87, R87, -INF , P3 ;  /* 0xff80000057577808 */ /* 0x000fe40001800000 */
[----:B------:R-:W-:-:S04]  /*2090*/  FMNMX.FTZ R0, R13, R0, !PT ;  /* 0x000000000d007209 */ /* 0x000fc80007810000 */
[----:B------:R-:W-:-:S05]  /*20a0*/  FMNMX.FTZ R27, R87, R0, !PT ;  /* 0x00000000571b7209 */ /* 0x000fca0007810000 */
[----:B------:R-:W2:Y:S02]  /*20b0*/  SHFL.BFLY PT, R0, R27, 0x2, 0x1f ;  /* 0x0c401f001b007f89 */ /* 0x000ea400000e0000 */
[----:B--2---:R-:W-:Y:S01]  /*20c0*/  FMNMX.FTZ R31, R27, R0, !PT ;  /* 0x000000001b1f7209 */ /* 0x004fe20007810000 */
[----:B------:R-:W-:Y:S01]  /*20d0*/  IMAD.U32 R0, RZ, RZ, UR6 ;  /* 0x00000006ff007e24 */ /* 0x000fe2000f8e00ff */
[----:B------:R-:W-:-:S03]  /*20e0*/  USHF.R.S32.HI UR6, URZ, 0x1f, UR52 ;  /* 0x0000001f3f067899 */ /* 0x000fc60008011434 */
[----:B------:R-:W2:Y:S01]  /*20f0*/  SHFL.BFLY PT, R62, R31, 0x1, 0x1f ;  /* 0x0c201f001f3e7f89 */ /* 0x000ea200000e0000 */
[----:B------:R-:W-:-:S04]  /*2100*/  ULEA.HI UR6, UR6, UR52, URZ, 0x7 ;  /* 0x0000003406067291 */ /* 0x000fc8000f8f383f */
[----:B------:R-:W-:-:S04]  /*2110*/  USHF.R.S32.HI UR6, URZ, 0x7, UR6 ;  /* 0x000000073f067899 */ /* 0x000fc80008011406 */
[----:B------:R-:W-:-:S04]  /*2120*/  UISETP.LT.AND UP0, UPT, URZ, UR6, UPT ;  /* 0x000000063f00728c */ /* 0x000fc8000bf01270 */
[----:B------:R-:W-:-:S04]  /*2130*/  USEL UR26, URZ, UR6, !UP0 ;  /* 0x000000063f1a7287 */ /* 0x000fc8000c000000 */
[----:B------:R-:W-:Y:S01]  /*2140*/  UISETP.GE.AND UP0, UPT, UR28, UR26, UPT ;  /* 0x0000001a1c00728c */ /* 0x000fe2000bf06270 */
[----:B--2---:R-:W-:Y:S02]  /*2150*/  FMNMX.FTZ R9, R31, R62, !PT ;  /* 0x0000003e1f097209 */ /* 0x004fe40007810000 */
[----:B------:R-:W-:Y:S01]  /*2160*/  VIADDMNMX R62, R96, R89, R6, PT ;  /* 0x00000059603e7246 */ /* 0x000fe20003800106 */
[----:B------:R-:W-:Y:S01]  /*2170*/  IMAD.MOV.U32 R96, RZ, RZ, R119 ;  /* 0x000000ffff607224 */ /* 0x000fe200078e0077 */
[C---:B------:R-:W-:Y:S01]  /*2180*/  FSETP.NEU.FTZ.AND P2, PT, R9.reuse, -INF , PT ;  /* 0xff8000000900780b */ /* 0x040fe20003f5d000 */
[----:B------:R-:W-:Y:S01]  /*2190*/  FMUL.FTZ R21, R9, R0 ;  /* 0x0000000009157220 */ /* 0x000fe20000410000 */
[C---:B------:R-:W-:Y:S02]  /*21a0*/  ISETP.GT.AND P3, PT, R62.reuse, RZ, PT ;  /* 0x000000ff3e00720c */ /* 0x040fe40003f64270 */
[----:B------:R-:W-:Y:S02]  /*21b0*/  ISETP.GT.AND P4, PT, R62, 0x1, PT ;  /* 0x000000013e00780c */ /* 0x000fe40003f84270 */
[----:B------:R-:W-:-:S02]  /*21c0*/  FSEL R21, R21, RZ, P2 ;  /* 0x000000ff15157208 */ /* 0x000fc40001000000 */
[----:B------:R-:W-:Y:S02]  /*21d0*/  ISETP.GT.AND P2, PT, R62, 0x8, PT ;  /* 0x000000083e00780c */ /* 0x000fe40003f44270 */
[----:B------:R-:W-:Y:S01]  /*21e0*/  FSEL R27, R24, -INF , P3 ;  /* 0xff800000181b7808 */ /* 0x000fe20001800000 */
[-CC-:B------:R-:W-:Y:S01]  /*21f0*/  FFMA.FTZ R135, R11, R0.reuse, -R21.reuse ;  /* 0x000000000b877223 */ /* 0x180fe20000010815 */
[----:B------:R-:W-:Y:S01]  /*2200*/  FSEL R31, R25, -INF , P4 ;  /* 0xff800000191f7808 */ /* 0x000fe20002000000 */
[-CC-:B------:R-:W-:Y:S01]  /*2210*/  FFMA.FTZ R4, R4, R0.reuse, -R21.reuse ;  /* 0x0000000004047223 */ /* 0x180fe20000010815 */
[----:B------:R-:W-:Y:S01]  /*2220*/  ISETP.GT.AND P3, PT, R62, 0x9, PT ;  /* 0x000000093e00780c */ /* 0x000fe20003f64270 */
[-CC-:B------:R-:W-:Y:S01]  /*2230*/  FFMA.FTZ R149, R98, R0.reuse, -R21.reuse ;  /* 0x0000000062957223 */ /* 0x180fe20000010815 */
[----:B------:R-:W-:Y:S01]  /*2240*/  FSEL R25, R28, -INF , P2 ;  /* 0xff8000001c197808 */ /* 0x000fe20001000000 */
[-CC-:B------:R-:W-:Y:S01]  /*2250*/  FFMA.FTZ R151, R100, R0.reuse, -R21.reuse ;  /* 0x0000000064977223 */ /* 0x180fe20000010815 */
[----:B------:R-:W-:Y:S01]  /*2260*/  FMNMX.FTZ R24, R27, R31, !PT ;  /* 0x0000001f1b187209 */ /* 0x000fe20007810000 */
[-CC-:B------:R-:W-:Y:S01]  /*2270*/  FFMA.FTZ R131, R5, R0.reuse, -R21.reuse ;  /* 0x0000000005837223 */ /* 0x180fe20000010815 */
[----:B------:R-:W-:Y:S01]  /*2280*/  ISETP.GT.AND P2, PT, R62, 0x10, PT ;  /* 0x000000103e00780c */ /* 0x000fe20003f44270 */
[----:B------:R-:W-:Y:S01]  /*2290*/  MUFU.EX2 R4, R4 ;  /* 0x0000000400047308 */ /* 0x000fe20000000800 */
[----:B------:R-:W-:Y:S01]  /*22a0*/  FSEL R29, R29, -INF , P3 ;  /* 0xff8000001d1d7808 */ /* 0x000fe20001800000 */
[--C-:B------:R-:W-:Y:S01]  /*22b0*/  FFMA.FTZ R42, R42, R0, -R21.reuse ;  /* 0x000000002a2a7223 */ /* 0x100fe20000010815 */
[----:B------:R-:W-:Y:S01]  /*22c0*/  FMNMX.FTZ R24, R25, R24, !PT ;  /* 0x0000001819187209 */ /* 0x000fe20007810000 */
[-CC-:B------:R-:W-:Y:S01]  /*22d0*/  FFMA.FTZ R6, R102, R0.reuse, -R21.reuse ;  /* 0x0000000066067223 */ /* 0x180fe20000010815 */
[----:B------:R-:W-:Y:S01]  /*22e0*/  ISETP.GT.AND P3, PT, R62, 0x11, PT ;  /* 0x000000113e00780c */ /* 0x000fe20003f64270 */
[--C-:B------:R-:W-:Y:S01]  /*22f0*/  FFMA.FTZ R145, R104, R0, -R21.reuse ;  /* 0x0000000068917223 */ /* 0x100fe20000010815 */
[----:B------:R-:W-:Y:S01]  /*2300*/  FSEL R35, R32, -INF , P2 ;  /* 0xff80000020237808 */ /* 0x000fe20001000000 */
[----:B------:R-:W2:Y:S01]  /*2310*/  MUFU.EX2 R149, R149 ;  /* 0x0000009500957308 */ /* 0x000ea20000000800 */
[----:B------:R-:W-:Y:S01]  /*2320*/  FMNMX.FTZ R24, R29, R24, !PT ;  /* 0x000000181d187209 */ /* 0x000fe20007810000 */
[-CC-:B------:R-:W-:Y:S01]  /*2330*/  FFMA.FTZ R8, R8, R0.reuse, -R21.reuse ;  /* 0x0000000008087223 */ /* 0x180fe20000010815 */
[----:B------:R-:W-:Y:S01]  /*2340*/  ISETP.GT.AND P2, PT, R62, 0x18, PT ;  /* 0x000000183e00780c */ /* 0x000fe20003f44270 */
[-CC-:B------:R-:W-:Y:S01]  /*2350*/  FFMA.FTZ R147, R94, R0.reuse, -R21.reuse ;  /* 0x000000005e937223 */ /* 0x180fe20000010815 */
[----:B------:R-:W-:Y:S01]  /*2360*/  FSEL R33, R33, -INF , P3 ;  /* 0xff80000021217808 */ /* 0x000fe20001800000 */
[--C-:B------:R-:W-:Y:S01]  /*2370*/  FFMA.FTZ R121, R7, R0, -R21.reuse ;  /* 0x0000000007797223 */ /* 0x100fe20000010815 */
[----:B------:R-:W-:Y:S01]  /*2380*/  FMNMX.FTZ R24, R35, R24, !PT ;  /* 0x0000001823187209 */ /* 0x000fe20007810000 */
[----:B------:R-:W3:Y:S01]  /*2390*/  MUFU.EX2 R151, R151 ;  /* 0x0000009700977308 */ /* 0x000ee20000000800 */
[----:B------:R-:W-:Y:S01]  /*23a0*/  ISETP.GT.AND P3, PT, R62, 0x19, PT ;  /* 0x000000193e00780c */ /* 0x000fe20003f64270 */
[-CC-:B------:R-:W-:Y:S01]  /*23b0*/  FFMA.FTZ R92, R92, R0.reuse, -R21.reuse ;  /* 0x000000005c5c7223 */ /* 0x180fe20000010815 */
[----:B------:R-:W-:Y:S01]  /*23c0*/  FSEL R39, R36, -INF , P2 ;  /* 0xff80000024277808 */ /* 0x000fe20001000000 */
[--C-:B------:R-:W-:Y:S01]  /*23d0*/  FFMA.FTZ R141, R90, R0, -R21.reuse ;  /* 0x000000005a8d7223 */ /* 0x100fe20000010815 */
[----:B------:R-:W-:Y:S01]  /*23e0*/  FMNMX.FTZ R24, R33, R24, !PT ;  /* 0x0000001821187209 */ /* 0x000fe20007810000 */
[-CC-:B------:R-:W-:Y:S01]  /*23f0*/  FFMA.FTZ R88, R88, R0.reuse, -R21.reuse ;  /* 0x0000000058587223 */ /* 0x180fe20000010815 */
[----:B------:R-:W-:Y:S01]  /*2400*/  ISETP.GT.AND P2, PT, R62, 0x20, PT ;  /* 0x000000203e00780c */ /* 0x000fe20003f44270 */
[----:B------:R-:W4:Y:S01]  /*2410*/  MUFU.EX2 R6, R6 ;  /* 0x0000000600067308 */ /* 0x000f220000000800 */
[----:B------:R-:W-:Y:S01]  /*2420*/  FSEL R37, R37, -INF , P3 ;  /* 0xff80000025257808 */ /* 0x000fe20001800000 */
[--C-:B------:R-:W-:Y:S01]  /*2430*/  FFMA.FTZ R143, R46, R0, -R21.reuse ;  /* 0x000000002e8f7223 */ /* 0x100fe20000010815 */
[----:B------:R-:W-:Y:S01]  /*2440*/  FMNMX.FTZ R24, R39, R24, !PT ;  /* 0x0000001827187209 */ /* 0x000fe20007810000 */
[-CC-:B------:R-:W-:Y:S01]  /*2450*/  FFMA.FTZ R123, R13, R0.reuse, -R21.reuse ;  /* 0x000000000d7b7223 */ /* 0x180fe20000010815 */
[----:B------:R-:W-:Y:S01]  /*2460*/  ISETP.GT.AND P3, PT, R62, 0x21, PT ;  /* 0x000000213e00780c */ /* 0x000fe20003f64270 */
[-CC-:B------:R-:W-:Y:S01]  /*2470*/  FFMA.FTZ R137, R50, R0.reuse, -R21.reuse ;  /* 0x0000000032897223 */ /* 0x180fe20000010815 */
[----:B------:R-:W-:Y:S01]  /*2480*/  FSEL R43, R40, -INF , P2 ;  /* 0xff800000282b7808 */ /* 0x000fe20001000000 */
[--C-:B------:R-:W-:Y:S01]  /*2490*/  FFMA.FTZ R40, R38, R0, -R21.reuse ;  /* 0x0000000026287223 */ /* 0x100fe20000010815 */
[----:B------:R-:W-:Y:S01]  /*24a0*/  FMNMX.FTZ R24, R37, R24, !PT ;  /* 0x0000001825187209 */ /* 0x000fe20007810000 */
[----:B------:R-:W5:Y:S01]  /*24b0*/  MUFU.EX2 R145, R145 ;  /* 0x0000009100917308 */ /* 0x000f620000000800 */
[----:B------:R-:W-:Y:S01]  /*24c0*/  ISETP.GT.AND P2, PT, R62, 0x28, PT ;  /* 0x000000283e00780c */ /* 0x000fe20003f44270 */
[-CC-:B------:R-:W-:Y:S01]  /*24d0*/  FFMA.FTZ R129, R15, R0.reuse, -R21.reuse ;  /* 0x000000000f817223 */ /* 0x180fe20000010815 */
[----:B------:R-:W-:Y:S01]  /*24e0*/  FSEL R41, R41, -INF , P3 ;  /* 0xff80000029297808 */ /* 0x000fe20001800000 */
[--C-:B------:R-:W-:Y:S01]  /*24f0*/  FFMA.FTZ R139, R54, R0, -R21.reuse ;  /* 0x00000000368b7223 */ /* 0x100fe20000010815 */
[----:B------:R-:W-:Y:S01]  /*2500*/  FMNMX.FTZ R24, R43, R24, !PT ;  /* 0x000000182b187209 */ /* 0x000fe20007810000 */
[----:B------:R-:W-:Y:S01]  /*2510*/  FFMA.FTZ R127, R19, R0, -R21 ;  /* 0x00000000137f7223 */ /* 0x000fe20000010815 */
[----:B------:R-:W-:Y:S01]  /*2520*/  ISETP.GT.AND P3, PT, R62, 0x29, PT ;  /* 0x000000293e00780c */ /* 0x000fe20003f64270 */
[----:B------:R-:W1:Y:S01]  /*2530*/  MUFU.EX2 R8, R8 ;  /* 0x0000000800087308 */ /* 0x000e620000000800 */
[----:B------:R-:W-:Y:S01]  /*2540*/  FSEL R47, R44, -INF , P2 ;  /* 0xff8000002c2f7808 */ /* 0x000fe20001000000 */
[----:B--2---:R-:W-:Y:S01]  /*2550*/  FADD.FTZ R44, R4, R149 ;  /* 0x00000095042c7221 */ /* 0x004fe20000010000 */
        /* <DEDUP_REMOVED lines=13> */
[----:B------:R3:W2:Y:S01]  /*2630*/  MUFU.EX2 R24, R92 ;  /* 0x0000005c00187308 */ /* 0x0006a20000000800 */
[----:B------:R-:W-:Y:S01]  /*2640*/  ISETP.GT.AND P2, PT, R62, 0x38, PT ;  /* 0x000000383e00780c */ /* 0x000fe20003f44270 */
[-CC-:B------:R-:W-:Y:S01]  /*2650*/  FFMA.FTZ R14, R14, R0.reuse, -R21.reuse ;  /* 0x000000000e0e7223 */ /* 0x180fe20000010815 */
[----:B------:R-:W-:Y:S01]  /*2660*/  FSEL R49, R49, -INF , P3 ;  /* 0xff80000031317808 */ /* 0x000fe20001800000 */
[--C-:B------:R-:W-:Y:S01]  /*2670*/  FFMA.FTZ R125, R74, R0, -R21.reuse ;  /* 0x000000004a7d7223 */ /* 0x100fe20000010815 */
[----:B------:R-:W-:Y:S01]  /*2680*/  FMNMX.FTZ R28, R51, R28, !PT ;  /* 0x0000001c331c7209 */ /* 0x000fe20007810000 */
[-CC-:B------:R-:W-:Y:S01]  /*2690*/  FFMA.FTZ R12, R12, R0.reuse, -R21.reuse ;  /* 0x000000000c0c7223 */ /* 0x180fe20000010815 */
[----:B------:R-:W-:Y:S01]  /*26a0*/  ISETP.GT.AND P3, PT, R62, 0x39, PT ;  /* 0x000000393e00780c */ /* 0x000fe20003f64270 */
[----:B------:R-:W2:Y:S01]  /*26b0*/  MUFU.EX2 R141, R141 ;  /* 0x0000008d008d7308 */ /* 0x000ea20000000800 */
[----:B------:R-:W-:Y:S01]  /*26c0*/  FSEL R55, R52, -INF , P2 ;  /* 0xff80000034377808 */ /* 0x000fe20001000000 */
[----:B------:R-:W-:Y:S01]  /*26d0*/  FFMA.FTZ R10, R10, R0, -R21 ;  /* 0x000000000a0a7223 */ /* 0x000fe20000010815 */
[----:B------:R-:W-:Y:S01]  /*26e0*/  FMNMX.FTZ R32, R49, R28, !PT ;  /* 0x0000001c31207209 */ /* 0x000fe20007810000 */
[--C-:B------:R-:W-:Y:S01]  /*26f0*/  IMAD.MOV.U32 R104, RZ, RZ, R119.reuse ;  /* 0x000000ffff687224 */ /* 0x100fe200078e0077 */
[C---:B------:R-:W-:Y:S01]  /*2700*/  ISETP.GT.AND P2, PT, R62.reuse, 0x40, PT ;  /* 0x000000403e00780c */ /* 0x040fe20003f44270 */
[--C-:B------:R-:W-:Y:S01]  /*2710*/  IMAD.MOV.U32 R102, RZ, RZ, R119.reuse ;  /* 0x000000ffff667224 */ /* 0x100fe200078e0077 */
[----:B------:R-:W-:Y:S01]  /*2720*/  FSEL R53, R53, -INF , P3 ;  /* 0xff80000035357808 */ /* 0x000fe20001800000 */
[----:B------:R4:W-:Y:S01]  /*2730*/  MUFU.EX2 R28, R88 ;  /* 0x00000058001c7308 */ /* 0x0009e20000000800 */
[----:B------:R-:W-:Y:S01]  /*2740*/  FMNMX.FTZ R32, R55, R32, !PT ;  /* 0x0000002037207209 */ /* 0x000fe20007810000 */
[--C-:B------:R-:W-:Y:S01]  /*2750*/  IMAD.MOV.U32 R100, RZ, RZ, R119.reuse ;  /* 0x000000ffff647224 */ /* 0x100fe200078e0077 */
[----:B------:R-:W-:Y:S01]  /*2760*/  ISETP.GT.AND P3, PT, R62, 0x41, PT ;  /* 0x000000413e00780c */ /* 0x000fe20003f64270 */
[--C-:B------:R-:W-:Y:S01]  /*2770*/  IMAD.MOV.U32 R98, RZ, RZ, R119.reuse ;  /* 0x000000ffff627224 */ /* 0x100fe200078e0077 */
[----:B------:R-:W-:Y:S01]  /*2780*/  FSEL R59, R56, -INF , P2 ;  /* 0xff800000383b7808 */ /* 0x000fe20001000000 */
[--C-:B------:R-:W-:Y:S01]  /*2790*/  IMAD.MOV.U32 R94, RZ, RZ, R119.reuse ;  /* 0x000000ffff5e7224 */ /* 0x100fe200078e0077 */
[----:B------:R-:W-:Y:S01]  /*27a0*/  FMNMX.FTZ R32, R53, R32, !PT ;  /* 0x0000002035207209 */ /* 0x000fe20007810000 */
[----:B------:R-:W-:Y:S01]  /*27b0*/  MUFU.EX2 R143, R143 ;  /* 0x0000008f008f7308 */ /* 0x000fe20000000800 */
[C---:B------:R-:W-:Y:S01]  /*27c0*/  ISETP.GT.AND P2, PT, R62.reuse, 0x48, PT ;  /* 0x000000483e00780c */ /* 0x040fe20003f44270 */
[--C-:B---3--:R-:W-:Y:S01]  /*27d0*/  IMAD.MOV.U32 R92, RZ, RZ, R119.reuse ;  /* 0x000000ffff5c7224 */ /* 0x108fe200078e0077 */
[----:B------:R-:W-:Y:S01]  /*27e0*/  FSEL R57, R57, -INF , P3 ;  /* 0xff80000039397808 */ /* 0x000fe20001800000 */
[--C-:B------:R-:W-:Y:S01]  /*27f0*/  IMAD.MOV.U32 R90, RZ, RZ, R119.reuse ;  /* 0x000000ffff5a7224 */ /* 0x100fe200078e0077 */
[----:B------:R-:W-:Y:S01]  /*2800*/  FMNMX.FTZ R32, R59, R32, !PT ;  /* 0x000000203b207209 */ /* 0x000fe20007810000 */
[----:B----4-:R-:W-:Y:S01]  /*2810*/  IMAD.MOV.U32 R88, RZ, RZ, R119 ;  /* 0x000000ffff587224 */ /* 0x010fe200078e0077 */
[----:B------:R-:W-:Y:S01]  /*2820*/  ISETP.GT.AND P3, PT, R62, 0x49, PT ;  /* 0x000000493e00780c */ /* 0x000fe20003f64270 */
[----:B------:R-:W-:Y:S01]  /*2830*/  MUFU.EX2 R137, R137 ;  /* 0x0000008900897308 */ /* 0x000fe20000000800 */
[----:B------:R-:W-:-:S02]  /*2840*/  FSEL R63, R60, -INF , P2 ;  /* 0xff8000003c3f7808 */ /* 0x000fc40001000000 */
[----:B------:R-:W-:Y:S02]  /*2850*/  FMNMX.FTZ R36, R57, R32, !PT ;  /* 0x0000002039247209 */ /* 0x000fe40007810000 */
[C---:B------:R-:W-:Y:S02]  /*2860*/  ISETP.GT.AND P2, PT, R62.reuse, 0x50, PT ;  /* 0x000000503e00780c */ /* 0x040fe40003f44270 */
[----:B------:R-:W-:Y:S01]  /*2870*/  FSEL R61, R61, -INF , P3 ;  /* 0xff8000003d3d7808 */ /* 0x000fe20001800000 */
[----:B------:R-:W-:Y:S01]  /*2880*/  MUFU.EX2 R32, R42 ;  /* 0x0000002a00207308 */ /* 0x000fe20000000800 */
[----:B------:R-:W-:Y:S02]  /*2890*/  FMNMX.FTZ R36, R63, R36, !PT ;  /* 0x000000243f247209 */ /* 0x000fe40007810000 */
[----:B------:R-:W-:Y:S02]  /*28a0*/  ISETP.GT.AND P3, PT, R62, 0x51, PT ;  /* 0x000000513e00780c */ /* 0x000fe40003f64270 */
[----:B------:R-:W-:-:S02]  /*28b0*/  FSEL R67, R64, -INF , P2 ;  /* 0xff80000040437808 */ /* 0x000fc40001000000 */
[----:B------:R-:W-:Y:S01]  /*28c0*/  FMNMX.FTZ R36, R61, R36, !PT ;  /* 0x000000243d247209 */ /* 0x000fe20007810000 */
[----:B------:R-:W-:Y:S01]  /*28d0*/  MUFU.EX2 R139, R139 ;  /* 0x0000008b008b7308 */ /* 0x000fe20000000800 */
[C---:B------:R-:W-:Y:S02]  /*28e0*/  ISETP.GT.AND P2, PT, R62.reuse, 0x58, PT ;  /* 0x000000583e00780c */ /* 0x040fe40003f44270 */
[----:B------:R-:W-:Y:S02]  /*28f0*/  FSEL R71, R65, -INF , P3 ;  /* 0xff80000041477808 */ /* 0x000fe40001800000 */
[----:B------:R-:W-:Y:S02]  /*2900*/  FMNMX.FTZ R36, R67, R36, !PT ;  /* 0x0000002443247209 */ /* 0x000fe40007810000 */
[----:B------:R-:W-:Y:S01]  /*2910*/  ISETP.GT.AND P3, PT, R62, 0x59, PT ;  /* 0x000000593e00780c */ /* 0x000fe20003f64270 */
[----:B------:R-:W-:Y:S01]  /*2920*/  MUFU.EX2 R34, R34 ;  /* 0x0000002200227308 */ /* 0x000fe20000000800 */
[----:B------:R-:W-:-:S02]  /*2930*/  FSEL R65, R68, -INF , P2 ;  /* 0xff80000044417808 */ /* 0x000fc40001000000 */
[----:B------:R-:W-:Y:S02]  /*2940*/  FMNMX.FTZ R38, R71, R36, !PT ;  /* 0x0000002447267209 */ /* 0x000fe40007810000 */
[C---:B------:R-:W-:Y:S02]  /*2950*/  ISETP.GT.AND P2, PT, R62.reuse, 0x60, PT ;  /* 0x000000603e00780c */ /* 0x040fe40003f44270 */
[----:B------:R-:W-:Y:S01]  /*2960*/  FSEL R69, R69, -INF , P3 ;  /* 0xff80000045457808 */ /* 0x000fe20001800000 */
[----:B------:R3:W-:Y:S01]  /*2970*/  MUFU.EX2 R36, R40 ;  /* 0x0000002800247308 */ /* 0x0007e20000000800 */
        /* <DEDUP_REMOVED lines=27> */
[----:B------:R-:W-:Y:S02]  /*2b30*/  FSEL R85, R85, -INF , P3 ;  /* 0xff80000055557808 */ /* 0x000fe40001800000 */
[----:B------:R-:W-:Y:S01]  /*2b40*/  FMNMX.FTZ R38, R91, R38, !PT ;  /* 0x000000265b267209 */ /* 0x000fe20007810000 */
[----:B------:R-:W-:Y:S01]  /*2b50*/  MUFU.EX2 R20, R20 ;  /* 0x0000001400147308 */ /* 0x000fe20000000800 */
[----:B------:R-:W-:Y:S02]  /*2b60*/  F2FP.BF16.F32.PACK_AB R149, R149, R4 ;  /* 0x000000049595723e */ /* 0x000fe400000010ff */
[----:B------:R-:W-:-:S05]  /*2b70*/  FMNMX.FTZ R38, R85, R38, !PT ;  /* 0x0000002655267209 */ /* 0x000fca0007810000 */
[----:B------:R-:W4:Y:S01]  /*2b80*/  SHFL.BFLY PT, R11, R38, 0x2, 0x1f ;  /* 0x0c401f00260b7f89 */ /* 0x000f2200000e0000 */
[----:B------:R-:W-:Y:S08]  /*2b90*/  MUFU.EX2 R131, R131 ;  /* 0x0000008300837308 */ /* 0x000ff00000000800 */
[----:B------:R-:W-:Y:S08]  /*2ba0*/  MUFU.EX2 R14, R14 ;  /* 0x0000000e000e7308 */ /* 0x000ff00000000800 */
[----:B------:R-:W-:Y:S01]  /*2bb0*/  MUFU.EX2 R125, R125 ;  /* 0x0000007d007d7308 */ /* 0x000fe20000000800 */
[----:B----4-:R-:W-:Y:S01]  /*2bc0*/  FMNMX.FTZ R11, R38, R11, !PT ;  /* 0x0000000b260b7209 */ /* 0x010fe20007810000 */
[----:B------:R-:W-:-:S06]  /*2bd0*/  FFMA.FTZ R38, R75, R0, -R21 ;  /* 0x000000004b267223 */ /* 0x000fcc0000010815 */
[----:B------:R-:W-:Y:S01]  /*2be0*/  MUFU.EX2 R127, R127 ;  /* 0x0000007f007f7308 */ /* 0x000fe20000000800 */
[----:B---3--:R-:W3:Y:S07]  /*2bf0*/  SHFL.BFLY PT, R40, R11, 0x1, 0x1f ;  /* 0x0c201f000b287f89 */ /* 0x008eee00000e0000 */
[----:B------:R-:W-:Y:S08]  /*2c00*/  MUFU.EX2 R38, R38 ;  /* 0x0000002600267308 */ /* 0x000ff00000000800 */
[----:B------:R-:W-:Y:S08]  /*2c10*/  MUFU.EX2 R12, R12 ;  /* 0x0000000c000c7308 */ /* 0x000ff00000000800 */
[----:B------:R-:W-:Y:S01]  /*2c20*/  MUFU.EX2 R121, R121 ;  /* 0x0000007900797308 */ /* 0x000fe20000000800 */
[----:B---3--:R-:W-:Y:S01]  /*2c30*/  FMNMX.FTZ R5, R11, R40, !PT ;  /* 0x000000280b057209 */ /* 0x008fe20007810000 */
[----:B------:R-:W-:-:S03]  /*2c40*/  FFMA.FTZ R40, R87, R0, -R21 ;  /* 0x0000000057287223 */ /* 0x000fc60000010815 */
[C---:B------:R-:W-:Y:S01]  /*2c50*/  FSETP.NEU.FTZ.AND P2, PT, R5.reuse, -INF , PT ;  /* 0xff8000000500780b */ /* 0x040fe20003f5d000 */
[----:B------:R-:W-:Y:S02]  /*2c60*/  FMUL.FTZ R42, R5, R0 ;  /* 0x00000000052a7220 */ /* 0x000fe40000410000 */
[----:B------:R-:W-:Y:S03]  /*2c70*/  MUFU.EX2 R10, R10 ;  /* 0x0000000a000a7308 */ /* 0x000fe60000000800 */
[----:B------:R-:W-:Y:S02]  /*2c80*/  FSEL R42, R42, RZ, P2 ;  /* 0x000000ff2a2a7208 */ /* 0x000fe40001000000 */
[----:B------:R-:W-:-:S03]  /*2c90*/  PLOP3.LUT P2, PT, PT, PT, UP0, 0x80, 0x0 ;  /* 0x000000000000781c */ /* 0x000fc60003f4f008 */
[----:B------:R-:W-:Y:S01]  /*2ca0*/  MUFU.EX2 R123, R123 ;  /* 0x0000007b007b7308 */ /* 0x000fe20000000800 */
[-CC-:B------:R-:W-:Y:S01]  /*2cb0*/  FFMA.FTZ R148, R27, R0.reuse, -R42.reuse ;  /* 0x000000001b947223 */ /* 0x180fe2000001082a */
[-CC-:B------:R-:W-:Y:S01]  /*2cc0*/  FFMA.FTZ R7, R31, R0.reuse, -R42.reuse ;  /* 0x000000001f077223 */ /* 0x180fe2000001082a */
[-CC-:B------:R-:W-:Y:S01]  /*2cd0*/  FFMA.FTZ R150, R25, R0.reuse, -R42.reuse ;  /* 0x0000000019967223 */ /* 0x180fe2000001082a */
[-C--:B------:R-:W-:Y:S01]  /*2ce0*/  FFMA.FTZ R11, R29, R0.reuse, -R42 ;  /* 0x000000001d0b7223 */ /* 0x080fe2000001082a */
[----:B------:R-:W-:Y:S01]  /*2cf0*/  FADD.FTZ R29, R151, R44 ;  /* 0x0000002c971d7221 */ /* 0x000fe20000010000 */
[-CC-:B------:R-:W-:Y:S01]  /*2d00*/  FFMA.FTZ R144, R35, R0.reuse, -R42.reuse ;  /* 0x0000000023907223 */ /* 0x180fe2000001082a */
[-CC-:B------:R-:W-:Y:S01]  /*2d10*/  FFMA.FTZ R13, R33, R0.reuse, -R42.reuse ;  /* 0x00000000210d7223 */ /* 0x180fe2000001082a */
[----:B------:R-:W-:Y:S01]  /*2d20*/  MUFU.EX2 R148, R148 ;  /* 0x0000009400947308 */ /* 0x000fe20000000800 */
[----:B------:R-:W-:Y:S01]  /*2d30*/  FADD.FTZ R44, R6, R29 ;  /* 0x0000001d062c7221 */ /* 0x000fe20000010000 */
[-CC-:B------:R-:W-:Y:S01]  /*2d40*/  FFMA.FTZ R146, R39, R0.reuse, -R42.reuse ;  /* 0x0000000027927223 */ /* 0x180fe2000001082a */
[-CC-:B------:R-:W-:Y:S01]  /*2d50*/  FFMA.FTZ R15, R37, R0.reuse, -R42.reuse ;  /* 0x00000000250f7223 */ /* 0x180fe2000001082a */
[-C--:B------:R-:W-:Y:S01]  /*2d60*/  FFMA.FTZ R140, R43, R0.reuse, -R42 ;  /* 0x000000002b8c7223 */ /* 0x080fe2000001082a */
[----:B-----5:R-:W-:Y:S01]  /*2d70*/  FADD.FTZ R31, R145, R44 ;  /* 0x0000002c911f7221 */ /* 0x020fe20000010000 */
[-CC-:B------:R-:W-:Y:S01]  /*2d80*/  FFMA.FTZ R19, R41, R0.reuse, -R42.reuse ;  /* 0x0000000029137223 */ /* 0x180fe2000001082a */
[-CC-:B------:R-:W-:Y:S01]  /*2d90*/  FFMA.FTZ R142, R47, R0.reuse, -R42.reuse ;  /* 0x000000002f8e7223 */ /* 0x180fe2000001082a */
[----:B------:R-:W3:Y:S01]  /*2da0*/  MUFU.EX2 R7, R7 ;  /* 0x0000000700077308 */ /* 0x000ee20000000800 */
[----:B-1----:R-:W-:Y:S01]  /*2db0*/  FADD.FTZ R44, R8, R31 ;  /* 0x0000001f082c7221 */ /* 0x002fe20000010000 */
[-CC-:B------:R-:W-:Y:S01]  /*2dc0*/  FFMA.FTZ R21, R45, R0.reuse, -R42.reuse ;  /* 0x000000002d157223 */ /* 0x180fe2000001082a */
[-CC-:B------:R-:W-:Y:S01]  /*2dd0*/  FFMA.FTZ R136, R51, R0.reuse, -R42.reuse ;  /* 0x0000000033887223 */ /* 0x180fe2000001082a */
[-C--:B------:R-:W-:Y:S01]  /*2de0*/  FFMA.FTZ R25, R49, R0.reuse, -R42 ;  /* 0x0000000031197223 */ /* 0x080fe2000001082a */
[----:B--2---:R-:W-:Y:S01]  /*2df0*/  FADD.FTZ R31, R147, R44 ;  /* 0x0000002c931f7221 */ /* 0x004fe20000010000 */
[-CC-:B------:R-:W-:Y:S01]  /*2e00*/  FFMA.FTZ R138, R55, R0.reuse, -R42.reuse ;  /* 0x00000000378a7223 */ /* 0x180fe2000001082a */
[-CC-:B------:R-:W-:Y:S01]  /*2e10*/  FFMA.FTZ R27, R53, R0.reuse, -R42.reuse ;  /* 0x00000000351b7223 */ /* 0x180fe2000001082a */
[----:B------:R-:W1:Y:S01]  /*2e20*/  MUFU.EX2 R150, R150 ;  /* 0x0000009600967308 */ /* 0x000e620000000800 */
[----:B------:R-:W-:Y:S01]  /*2e30*/  FADD.FTZ R46, R24, R31 ;  /* 0x0000001f182e7221 */ /* 0x000fe20000010000 */
[-CC-:B------:R-:W-:Y:S01]  /*2e40*/  FFMA.FTZ R132, R59, R0.reuse, -R42.reuse ;  /* 0x000000003b847223 */ /* 0x180fe2000001082a */
[-CC-:B------:R-:W-:Y:S01]  /*2e50*/  FFMA.FTZ R29, R57, R0.reuse, -R42.reuse ;  /* 0x00000000391d7223 */ /* 0x180fe2000001082a */
[-C--:B------:R-:W-:Y:S01]  /*2e60*/  FFMA.FTZ R134, R63, R0.reuse, -R42 ;  /* 0x000000003f867223 */ /* 0x080fe2000001082a */
[----:B------:R-:W-:Y:S01]  /*2e70*/  FADD.FTZ R35, R141, R46 ;  /* 0x0000002e8d237221 */ /* 0x000fe20000010000 */
[-CC-:B------:R-:W-:Y:S01]  /*2e80*/  FFMA.FTZ R31, R61, R0.reuse, -R42.reuse ;  /* 0x000000003d1f7223 */ /* 0x180fe2000001082a */
[-CC-:B------:R-:W-:Y:S01]  /*2e90*/  FFMA.FTZ R128, R67, R0.reuse, -R42.reuse ;  /* 0x0000000043807223 */ /* 0x180fe2000001082a */
[----:B------:R-:W2:Y:S01]  /*2ea0*/  MUFU.EX2 R11, R11 ;  /* 0x0000000b000b7308 */ /* 0x000ea20000000800 */
[----:B---3--:R-:W-:Y:S01]  /*2eb0*/  FADD.FTZ R33, R148, R7 ;  /* 0x0000000794217221 */ /* 0x008fe20000010000 */
[----:B------:R-:W-:Y:S01]  /*2ec0*/  FADD.FTZ R46, R28, R35 ;  /* 0x000000231c2e7221 */ /* 0x000fe20000010000 */
[-CC-:B------:R-:W-:Y:S01]  /*2ed0*/  FFMA.FTZ R130, R65, R0.reuse, -R42.reuse ;  /* 0x0000000041827223 */ /* 0x180fe2000001082a */
[-CC-:B------:R-:W-:Y:S01]  /*2ee0*/  FFMA.FTZ R69, R69, R0.reuse, -R42.reuse ;  /* 0x0000000045457223 */ /* 0x180fe2000001082a */
[----:B------:R-:W-:Y:S01]  /*2ef0*/  F2FP.BF16.F32.PACK_AB R151, R6, R151 ;  /* 0x000000970697723e */ /* 0x000fe200000010ff */
[-CC-:B------:R-:W-:Y:S01]  /*2f00*/  FFMA.FTZ R79, R79, R0.reuse, -R42.reuse ;  /* 0x000000004f4f7223 */ /* 0x180fe2000001082a */
[-CC-:B------:R-:W-:Y:S01]  /*2f10*/  FFMA.FTZ R73, R73, R0.reuse, -R42.reuse ;  /* 0x0000000049497223 */ /* 0x180fe2000001082a */
[----:B------:R-:W3:Y:S01]  /*2f20*/  MUFU.EX2 R144, R144 ;  /* 0x0000009000907308 */ /* 0x000ee20000000800 */
[----:B-1----:R-:W-:Y:S01]  /*2f30*/  FADD.FTZ R44, R150, R33 ;  /* 0x00000021962c7221 */ /* 0x002fe20000010000 */
[-CC-:B------:R-:W-:Y:S01]  /*2f40*/  FFMA.FTZ R83, R83, R0.reuse, -R42.reuse ;  /* 0x0000000053537223 */ /* 0x180fe2000001082a */
[-CC-:B------:R-:W-:Y:S01]  /*2f50*/  FFMA.FTZ R77, R77, R0.reuse, -R42.reuse ;  /* 0x000000004d4d7223 */ /* 0x180fe2000001082a */
[-CC-:B------:R-:W-:Y:S01]  /*2f60*/  FFMA.FTZ R89, R89, R0.reuse, -R42.reuse ;  /* 0x0000000059597223 */ /* 0x180fe2000001082a */
[-CC-:B------:R-:W-:Y:S01]  /*2f70*/  FFMA.FTZ R81, R81, R0.reuse, -R42.reuse ;  /* 0x0000000051517223 */ /* 0x180fe2000001082a */
[----:B------:R-:W-:Y:S01]  /*2f80*/  FFMA.FTZ R91, R91, R0, -R42 ;  /* 0x000000005b5b7223 */ /* 0x000fe2000001082a */
[----:B------:R-:W-:Y:S01]  /*2f90*/  F2FP.BF16.F32.PACK_AB R148, R7, R148 ;  /* 0x000000940794723e */ /* 0x000fe200000010ff */
[----:B------:R-:W1:Y:S01]  /*2fa0*/  MUFU.EX2 R13, R13 ;  /* 0x0000000d000d7308 */ /* 0x000e620000000800 */
[----:B--2---:R-:W-:Y:S01]  /*2fb0*/  FADD.FTZ R33, R11, R44 ;  /* 0x0000002c0b217221 */ /* 0x004fe20000010000 */
[----:B------:R-:W-:-:S02]  /*2fc0*/  F2FP.BF16.F32.PACK_AB R145, R8, R145 ;  /* 0x000000910891723e */ /* 0x000fc400000010ff */
[----:B------:R-:W-:Y:S02]  /*2fd0*/  F2FP.BF16.F32.PACK_AB R147, R24, R147 ;  /* 0x000000931893723e */ /* 0x000fe400000010ff */
[----:B------:R-:W-:Y:S02]  /*2fe0*/  F2FP.BF16.F32.PACK_AB R141, R28, R141 ;  /* 0x0000008d1c8d723e */ /* 0x000fe400000010ff */
[----:B------:R-:W2:Y:S01]  /*2ff0*/  MUFU.EX2 R146, R146 ;  /* 0x0000009200927308 */ /* 0x000ea20000000800 */
[----:B---3--:R-:W-:Y:S01]  /*3000*/  FADD.FTZ R44, R144, R33 ;  /* 0x00000021902c7221 */ /* 0x008fe20000010000 */
[----:B------:R-:W-:Y:S01]  /*3010*/  FADD.FTZ R33, R143, R46 ;  /* 0x0000002e8f217221 */ /* 0x000fe20000010000 */
[C---:B------:R-:W-:Y:S02]  /*3020*/  F2FP.BF16.F32.PACK_AB R143, R32.reuse, R143 ;  /* 0x0000008f208f723e */ /* 0x040fe400000010ff */
[----:B------:R-:W-:Y:S01]  /*3030*/  F2FP.BF16.F32.PACK_AB R150, R11, R150 ;  /* 0x000000960b96723e */ /* 0x000fe200000010ff */
[----:B------:R-:W-:Y:S01]  /*3040*/  FADD.FTZ R46, R32, R33 ;  /* 0x00000021202e7221 */ /* 0x000fe20000010000 */
[-C--:B------:R-:W-:Y:S01]  /*3050*/  FFMA.FTZ R33, R71, R0.reuse, -R42 ;  /* 0x0000000047217223 */ /* 0x080fe2000001082a */
[----:B------:R-:W3:Y:S01]  /*3060*/  MUFU.EX2 R15, R15 ;  /* 0x0000000f000f7308 */ /* 0x000ee20000000800 */
[----:B-1----:R-:W-:Y:S01]  /*3070*/  FADD.FTZ R35, R13, R44 ;  /* 0x0000002c0d237221 */ /* 0x002fe20000010000 */
[----:B------:R-:W-:Y:S01]  /*3080*/  FADD.FTZ R37, R137, R46 ;  /* 0x0000002e89257221 */ /* 0x000fe20000010000 */
[----:B------:R-:W-:Y:S01]  /*3090*/  FFMA.FTZ R42, R85, R0, -R42 ;  /* 0x00000000552a7223 */ /* 0x000fe2000001082a */
[----:B------:R-:W-:-:S02]  /*30a0*/  F2FP.BF16.F32.PACK_AB R137, R36, R137 ;  /* 0x000000892489723e */ /* 0x000fc400000010ff */
[----:B------:R-:W-:Y:S01]  /*30b0*/  FADD.FTZ R46, R36, R37 ;  /* 0x00000025242e7221 */ /* 0x000fe20000010000 */
[----:B------:R-:W-:Y:S01]  /*30c0*/  F2FP.BF16.F32.PACK_AB R144, R13, R144 ;  /* 0x000000900d90723e */ /* 0x000fe200000010ff */
[----:B------:R-:W1:Y:S01]  /*30d0*/  MUFU.EX2 R140, R140 ;  /* 0x0000008c008c7308 */ /* 0x000e620000000800 */
[----:B--2---:R-:W-:-:S07]  /*30e0*/  FADD.FTZ R44, R146, R35 ;  /* 0x00000023922c7221 */ /* 0x004fce0000010000 */
[----:B------:R-:W2:Y:S01]  /*30f0*/  MUFU.EX2 R19, R19 ;  /* 0x0000001300137308 */ /* 0x000ea20000000800 */
[C---:B---3--:R-:W-:Y:S01]  /*3100*/  FADD.FTZ R35, R15.reuse, R44 ;  /* 0x0000002c0f237221 */ /* 0x048fe20000010000 */
[----:B------:R-:W-:-:S06]  /*3110*/  F2FP.BF16.F32.PACK_AB R146, R15, R146 ;  /* 0x000000920f92723e */ /* 0x000fcc00000010ff */
[----:B------:R-:W3:Y:S01]  /*3120*/  MUFU.EX2 R142, R142 ;  /* 0x0000008e008e7308 */ /* 0x000ee20000000800 */
[----:B-1----:R-:W-:Y:S01]  /*3130*/  FADD.FTZ R44, R140, R35 ;  /* 0x000000238c2c7221 */ /* 0x002fe20000010000 */
[----:B------:R-:W-:Y:S01]  /*3140*/  FADD.FTZ R35, R139, R46 ;  /* 0x0000002e8b237221 */ /* 0x000fe20000010000 */
[----:B------:R-:W-:-:S03]  /*3150*/  F2FP.BF16.F32.PACK_AB R139, R34, R139 ;  /* 0x0000008b228b723e */ /* 0x000fc600000010ff */
[----:B------:R-:W-:Y:S02]  /*3160*/  FADD.FTZ R46, R34, R35 ;  /* 0x00000023222e7221 */ /* 0x000fe40000010000 */
[----:B------:R-:W1:Y:S01]  /*3170*/  MUFU.EX2 R21, R21 ;  /* 0x0000001500157308 */ /* 0x000e620000000800 */
[----:B--2---:R-:W-:Y:S01]  /*3180*/  FADD.FTZ R3, R19, R44 ;  /* 0x0000002c13037221 */ /* 0x004fe20000010000 */
[----:B------:R-:W-:Y:S01]  /*3190*/  FADD.FTZ R35, R133, R46 ;  /* 0x0000002e85237221 */ /* 0x000fe20000010000 */
[C---:B------:R-:W-:Y:S02]  /*31a0*/  F2FP.BF16.F32.PACK_AB R133, R30.reuse, R133 ;  /* 0x000000851e85723e */ /* 0x040fe400000010ff */
[----:B------:R-:W-:Y:S01]  /*31b0*/  F2FP.BF16.F32.PACK_AB R140, R19, R140 ;  /* 0x0000008c138c723e */ /* 0x000fe200000010ff */
[----:B------:R-:W-:Y:S02]  /*31c0*/  FADD.FTZ R46, R30, R35 ;  /* 0x000000231e2e7221 */ /* 0x000fe40000010000 */
[----:B------:R-:W2:Y:S01]  /*31d0*/  MUFU.EX2 R136, R136 ;  /* 0x0000008800887308 */ /* 0x000ea20000000800 */
[----:B---3--:R-:W-:Y:S01]  /*31e0*/  FADD.FTZ R44, R142, R3 ;  /* 0x000000038e2c7221 */ /* 0x008fe20000010000 */
[----:B------:R-:W-:Y:S01]  /*31f0*/  FADD.FTZ R35, R135, R46 ;  /* 0x0000002e87237221 */ /* 0x000fe20000010000 */
[----:B------:R-:W-:-:S03]  /*3200*/  F2FP.BF16.F32.PACK_AB R135, R26, R135 ;  /* 0x000000871a87723e */ /* 0x000fc600000010ff */
[----:B------:R-:W-:Y:S02]  /*3210*/  FADD.FTZ R46, R26, R35 ;  /* 0x000000231a2e7221 */ /* 0x000fe40000010000 */
[----:B------:R-:W3:Y:S01]  /*3220*/  MUFU.EX2 R25, R25 ;  /* 0x0000001900197308 */ /* 0x000ee20000000800 */
[----:B-1----:R-:W-:Y:S01]  /*3230*/  FADD.FTZ R3, R21, R44 ;  /* 0x0000002c15037221 */ /* 0x002fe20000010000 */
[----:B------:R-:W-:Y:S01]  /*3240*/  FADD.FTZ R35, R129, R46 ;  /* 0x0000002e81237221 */ /* 0x000fe20000010000 */
[----:B------:R-:W-:Y:S02]  /*3250*/  F2FP.BF16.F32.PACK_AB R129, R20, R129 ;  /* 0x000000811481723e */ /* 0x000fe400000010ff */
[----:B------:R-:W-:-:S03]  /*3260*/  F2FP.BF16.F32.PACK_AB R142, R21, R142 ;  /* 0x0000008e158e723e */ /* 0x000fc600000010ff */
        /* <DEDUP_REMOVED lines=9> */
[----:B------:R-:W-:Y:S01]  /*3300*/  FADD.FTZ R44, R20, R35 ;  /* 0x00000023142c7221 */ /* 0x000fe20000010000 */
[----:B------:R-:W-:-:S03]  /*3310*/  F2FP.BF16.F32.PACK_AB R138, R27, R138 ;  /* 0x0000008a1b8a723e */ /* 0x000fc600000010ff */
[----:B------:R-:W-:Y:S01]  /*3320*/  FADD.FTZ R35, R131, R44 ;  /* 0x0000002c83237221 */ /* 0x000fe20000010000 */
[----:B------:R-:W-:Y:S01]  /*3330*/  F2FP.BF16.F32.PACK_AB R131, R14, R131 ;  /* 0x000000830e83723e */ /* 0x000fe200000010ff */
[----:B------:R-:W2:Y:S01]  /*3340*/  MUFU.EX2 R134, R134 ;  /* 0x0000008600867308 */ /* 0x000ea20000000800 */
[----:B---3--:R-:W-:Y:S01]  /*3350*/  FADD.FTZ R4, R132, R3 ;  /* 0x0000000384047221 */ /* 0x008fe20000010000 */
[----:B------:R-:W-:-:S04]  /*3360*/  FADD.FTZ R6, R14, R35 ;  /* 0x000000230e067221 */ /* 0x000fc80000010000 */
[----:B------:R-:W-:Y:S01]  /*3370*/  FADD.FTZ R35, R125, R6 ;  /* 0x000000067d237221 */ /* 0x000fe20000010000 */
[C---:B------:R-:W-:Y:S01]  /*3380*/  F2FP.BF16.F32.PACK_AB R125, R38.reuse, R125 ;  /* 0x0000007d267d723e */ /* 0x040fe200000010ff */
        /* <DEDUP_REMOVED lines=8> */
[----:B------:R-:W-:-:S06]  /*3410*/  FADD.FTZ R6, R12, R35 ;  /* 0x000000230c067221 */ /* 0x000fcc0000010000 */
        /* <DEDUP_REMOVED lines=16> */
[----:B------:R-:W-:-:S05]  /*3520*/  F2FP.BF16.F32.PACK_AB R130, R69, R130 ;  /* 0x000000824582723e */ /* 0x000fca00000010ff */
        /* <DEDUP_REMOVED lines=14> */
[----:B------:R-:W-:Y:S01]  /*3610*/  F2FP.BF16.F32.PACK_AB R120, R120, R89 ;  /* 0x000000597878723e */ /* 0x000fe200000010ff */
[----:B------:R-:W-:-:S05]  /*3620*/  IMAD.MOV.U32 R89, RZ, RZ, R119 ;  /* 0x000000ffff597224 */ /* 0x000fca00078e0077 */
[----:B------:R-:W1:Y:S01]  /*3630*/  MUFU.EX2 R40, R40 ;  /* 0x0000002800287308 */ /* 0x000e620000000800 */
[----:B--2---:R-:W-:Y:S01]  /*3640*/  FADD.FTZ R7, R91, R4 ;  /* 0x000000045b077221 */ /* 0x004fe20000010000 */
[----:B---3--:R-:W-:-:S03]  /*3650*/  F2FP.BF16.F32.PACK_AB R122, R42, R91 ;  /* 0x0000005b2a7a723e */ /* 0x008fc600000010ff */
[----:B------:R-:W-:Y:S01]  /*3660*/  FADD.FTZ R4, R42, R7 ;  /* 0x000000072a047221 */ /* 0x000fe20000010000 */
[----:B------:R-:W-:Y:S02]  /*3670*/  IMAD.MOV.U32 R91, RZ, RZ, R119 ;  /* 0x000000ffff5b7224 */ /* 0x000fe400078e0077 */
[C---:B-1----:R-:W-:Y:S01]  /*3680*/  FADD.FTZ R3, R40.reuse, R35 ;  /* 0x0000002328037221 */ /* 0x042fe20000010000 */
[----:B------:R-:W-:Y:S01]  /*3690*/  F2FP.BF16.F32.PACK_AB R123, R40, R123 ;  /* 0x0000007b287b723e */ /* 0x000fe200000010ff */
[----:B------:R-:W-:Y:S06]  /*36a0*/  @!P2 BRA `(.L_x_1568) ;  /* 0x0000002400c4a947 */ /* 0x000fec0003800000 */
        /* <DEDUP_REMOVED lines=19> */
[----:B------:R-:W-:Y:S01]  /*37e0*/  UMOV UR27, UR36 ;  /* 0x00000024001b7c82 */ /* 0x000fe20008000000 */
[----:B------:R-:W-:Y:S01]  /*37f0*/  ULDC UR24, c[0x0][0x2e0] ;  /* 0x0000b80000187ab9 */ /* 0x000fe20000000800 */
[----:B------:R-:W-:Y:S01]  /*3800*/  ULDC UR21, c[0x0][0x288] ;  /* 0x0000a20000157ab9 */ /* 0x000fe20000000800 */
[----:B------:R-:W-:Y:S01]  /*3810*/  ULDC UR25, c[0x0][0x404] ;  /* 0x0001010000197ab9 */ /* 0x000fe20000000800 */
[----:B------:R-:W-:-:S05]  /*3820*/  ULDC.64 UR22, c[0x0][0x3f8] ;  /* 0x0000fe0000167ab9 */ /* 0x000fca0000000a00 */
.L_x_1577:
        /* <DEDUP_REMOVED lines=9> */
.L_x_1570:
[----:B------:R-:W-:Y:S01]  /*38c0*/  ULEA UR6, UR36, UR40, 0x3 ;  /* 0x0000002824067291 */ /* 0x000fe2000f8e183f */
[----:B------:R-:W-:-:S05]  /*38d0*/  IMAD.U32 R0, RZ, RZ, UR37 ;  /* 0x00000025ff007e24 */ /* 0x000fca000f8e00ff */
[----:B------:R-:W-:-:S04]  /*38e0*/  SHF.L.U32 R0, R0, 0x1f, RZ ;  /* 0x0000001f00007819 */ /* 0x000fc800000006ff */
[----:B------:R1:W2:Y:S01]  /*38f0*/  SYNCS.PHASECHK.TRANS64.TRYWAIT P3, [UR6+0x16830], R0 ;  /* 0x01683000ff0075a7 */ /* 0x0002a20008060146 */
[----:B------:R-:W-:Y:S05]  /*3900*/  @!P0 BRA `(.L_x_1571) ;  /* 0x0000000000048947 */ /* 0x000fea0003800000 */
[----:B------:R-:W-:Y:S01]  /*3910*/  BPT.TRAP 0x1 ;  /* 0x000000040000795c */ /* 0x000fe20000300000 */
.L_x_1571:
[----:B--2---:R-:W-:Y:S05]  /*3920*/  @P3 BRA `(.L_x_1569) ;  /* 0x0000000000083947 */ /* 0x004fea0003800000 */
[----:B------:R-:W2:Y:S02]  /*3930*/  SYNCS.PHASECHK.TRANS64.TRYWAIT P3, [UR6+0x16830], R0 ;  /* 0x01683000ff0075a7 */ /* 0x000ea40008060146 */
[----:B--2---:R-:W-:Y:S05]  /*3940*/  @!P3 BRA `(.L_x_1572) ;  /* 0x000000800064b947 */ /* 0x004fea0003800000 */
.L_x_1569:
        /* <DEDUP_REMOVED lines=25> */
.L_x_1574:
[----:B------:R-:W-:Y:S01]  /*3ae0*/  ULEA UR6, UR27, UR40, 0x3 ;  /* 0x000000281b067291 */ /* 0x000fe2000f8e183f */
[----:B------:R-:W-:-:S05]  /*3af0*/  IMAD.U32 R0, RZ, RZ, UR29 ;  /* 0x0000001dff007e24 */ /* 0x000fca000f8e00ff */
[----:B------:R-:W-:-:S04]  /*3b00*/  SHF.L.U32 R0, R0, 0x1f, RZ ;  /* 0x0000001f00007819 */ /* 0x000fc800000006ff */
[----:B------:R1:W2:Y:S01]  /*3b10*/  SYNCS.PHASECHK.TRANS64.TRYWAIT P2, [UR6+0x16850], R0 ;  /* 0x01685000ff0075a7 */ /* 0x0002a20008040146 */
[----:B------:R-:W-:Y:S05]  /*3b20*/  @!P0 BRA `(.L_x_1575) ;  /* 0x0000000000048947 */ /* 0x000fea0003800000 */
[----:B------:R-:W-:Y:S01]  /*3b30*/  BPT.TRAP 0x1 ;  /* 0x000000040000795c */ /* 0x000fe20000300000 */
.L_x_1575:
[----:B--2---:R-:W-:Y:S05]  /*3b40*/  @P2 BRA `(.L_x_1573) ;  /* 0x0000000000082947 */ /* 0x004fea0003800000 */
[----:B------:R-:W2:Y:S02]  /*3b50*/  SYNCS.PHASECHK.TRANS64.TRYWAIT P2, [UR6+0x16850], R0 ;  /* 0x01685000ff0075a7 */ /* 0x000ea40008040146 */
[----:B--2---:R-:W-:Y:S05]  /*3b60*/  @!P2 BRA `(.L_x_1576) ;  /* 0x0000007c00f4a947 */ /* 0x004fea0003800000 */
.L_x_1573:
[----:B------:R-:W-:Y:S01]  /*3b70*/  UIADD3 UR6, UR40, 0x400, URZ ;  /* 0x0000040028067890 */ /* 0x000fe2000fffe03f */
[----:B------:R-:W-:Y:S01]  /*3b80*/  WARPGROUP.ARRIVE ;  /* 0x00000000000079c5 */ /* 0x000fe20000000000 */
[----:B------:R-:W-:Y:S01]  /*3b90*/  UMOV UR7, 0x40000040 ;  /* 0x4000004000077882 */ /* 0x000fe20000000000 */
[----:B------:R-:W-:Y:S02]  /*3ba0*/  UISETP.NE.U32.AND UP0, UPT, UR22, URZ, UPT ;  /* 0x0000003f1600728c */ /* 0x000fe4000bf05070 */
[----:B------:R-:W-:Y:S02]  /*3bb0*/  USHF.R.U32.HI UR6, URZ, 0x4, UR6 ;  /* 0x000000043f067899 */ /* 0x000fe40008011606 */
[----:B------:R-:W-:Y:S02]  /*3bc0*/  UISETP.NE.AND.EX UP0, UPT, UR23, URZ, UPT, UP0 ;  /* 0x0000003f1700728c */ /* 0x000fe4000bf05300 */
[----:B------:R-:W-:Y:S01]  /*3bd0*/  ULOP3.LUT UR6, UR6, 0x3fff, URZ, 0xc0, !UPT ;  /* 0x00003fff06067892 */ /* 0x000fe2000f8ec03f */
[----:B------:R-:W-:-:S03]  /*3be0*/  UMOV UR29, UR37 ;  /* 0x00000025001d7c82 */ /* 0x000fc60008000000 */
[----:B------:R-:W-:-:S07]  /*3bf0*/  ULEA UR10, UR27, UR6, 0xa ;  /* 0x000000061b0a7291 */ /* 0x000fce000f8e503f */
[----:B------:R-:W-:Y:S02]  /*3c00*/  UMOV UR6, UR10 ;  /* 0x0000000a00067c82 */ /* 0x000fe40008000000 */
[----:B------:R-:W-:Y:S01]  /*3c10*/  HGMMA.64x64x16.F32.BF16 R88, R148, gdesc[UR4].tnspB, R88, gsb0 ;  /* 0x40e0000494587df0 */ /* 0x000fe20008001858 */
[----:B------:R-:W-:Y:S01]  /*3c20*/  UMOV UR6, 0xffffff80 ;  /* 0xffffff8000067882 */ /* 0x000fe20000000000 */
[----:B------:R-:W-:Y:S02]  /*3c30*/  USEL UR7, UR25, 0x1, UP0 ;  /* 0x0000000119077887 */ /* 0x000fe40008000000 */
[----:B------:R-:W-:Y:S02]  /*3c40*/  UIMAD UR6, UR28, UR6, 0x1 ;  /* 0x000000011c0674a4 */ /* 0x000fe4000f8e0206 */
[----:B------:R-:W-:Y:S02]  /*3c50*/  UISETP.GT.AND UP0, UPT, UR28, UR26, UPT ;  /* 0x0000001a1c00728c */ /* 0x000fe4000bf04270 */
[----:B------:R-:W-:-:S02]  /*3c60*/  UIADD3 UR6, UR42, UR6, URZ ;  /* 0x000000062a067290 */ /* 0x000fc4000fffe03f */
[----:B------:R-:W-:Y:S02]  /*3c70*/  UIADD3 UR28, UR28, -0x1, URZ ;  /* 0xffffffff1c1c7890 */ /* 0x000fe4000fffe03f */
[----:B------:R-:W-:-:S03]  /*3c80*/  UIMAD UR6, UR7, UR24, UR6 ;  /* 0x00000018070672a4 */ /* 0x000fc6000f8e0206 */
[----:B------:R-:W-:Y:S01]  /*3c90*/  UMOV UR7, 0x40000040 ;  /* 0x4000004000077882 */ /* 0x000fe20000000000 */
[----:B------:R-:W-:-:S06]  /*3ca0*/  UIADD3 UR6, UR6, -UR21, URZ ;  /* 0x8000001506067290 */ /* 0x000fcc000fffe03f */
[----:B-12---:R-:W-:Y:S01]  /*3cb0*/  IMAD.U32 R0, RZ, RZ, UR6 ;  /* 0x00000006ff007e24 */ /* 0x006fe2000f8e00ff */
[----:B------:R-:W-:-:S03]  /*3cc0*/  UIADD3 UR6, UR10, 0x80, URZ ;  /* 0x000000800a067890 */ /* 0x000fc6000fffe03f */
[----:B------:R-:W-:-:S04]  /*3cd0*/  IMAD R5, R17, -0x2, R0 ;  /* 0xfffffffe11057824 */ /* 0x000fc800078e0200 */
[----:B------:R-:W-:-:S05]  /*3ce0*/  IMAD.IADD R8, R18, 0x1, R5 ;  /* 0x0000000112087824 */ /* 0x000fca00078e0205 */
[C---:B------:R-:W-:Y:S02]  /*3cf0*/  ISETP.GT.AND P2, PT, R8.reuse, RZ, PT ;  /* 0x000000ff0800720c */ /* 0x040fe40003f44270 */
[----:B------:R-:W-:Y:S02]  /*3d00*/  ISETP.GT.AND P3, PT, R8, 0x1, PT ;  /* 0x000000010800780c */ /* 0x000fe40003f64270 */
[----:B------:R-:W-:Y:S02]  /*3d10*/  FSEL R9, R24, -INF , P2 ;  /* 0xff80000018097808 */ /* 0x000fe40001000000 */
[----:B------:R-:W-:Y:S02]  /*3d20*/  ISETP.GT.AND P2, PT, R8, 0x8, PT ;  /* 0x000000080800780c */ /* 0x000fe40003f44270 */
[----:B------:R-:W-:Y:S02]  /*3d30*/  FSEL R25, R25, -INF , P3 ;  /* 0xff80000019197808 */ /* 0x000fe40001800000 */
[----:B------:R-:W-:-:S02]  /*3d40*/  FMNMX.FTZ R0, R9, R6, !PT ;  /* 0x0000000609007209 */ /* 0x000fc40007810000 */
[----:B------:R-:W-:Y:S02]  /*3d50*/  ISETP.GT.AND P3, PT, R8, 0x9, PT ;  /* 0x000000090800780c */ /* 0x000fe40003f64270 */
[----:B------:R-:W-:Y:S02]  /*3d60*/  FSEL R11, R28, -INF , P2 ;  /* 0xff8000001c0b7808 */ /* 0x000fe40001000000 */
[----:B------:R-:W-:Y:S02]  /*3d70*/  FMNMX.FTZ R0, R25, R0, !PT ;  /* 0x0000000019007209 */ /* 0x000fe40007810000 */
        /* <DEDUP_REMOVED lines=12> */
[----:B------:R-:W-:Y:S01]  /*3e40*/  ISETP.GT.AND P2, PT, R8, 0x20, PT ;  /* 0x000000200800780c */ /* 0x000fe20003f44270 */
[----:B------:R-:W-:Y:S02]  /*3e50*/  WARPGROUP.DEPBAR.LE gsb0, 0x0 ;  /* 0x00008000000079c5 */ /* 0x000fe40000010000 */
[----:B------:R-:W-:Y:S01]  /*3e60*/  WARPGROUP.ARRIVE ;  /* 0x00000000000079c5 */ /* 0x000fe20000000000 */
[----:B------:R-:W-:-:S02]  /*3e70*/  FSEL R37, R37, -INF , P3 ;  /* 0xff80000025257808 */ /* 0x000fc40001800000 */
[----:B------:R-:W-:Y:S02]  /*3e80*/  FMNMX.FTZ R0, R15, R0, !PT ;  /* 0x000000000f007209 */ /* 0x000fe40007810000 */
[----:B------:R-:W-:Y:S01]  /*3e90*/  ISETP.GT.AND P3, PT, R8, 0x21, PT ;  /* 0x000000210800780c */ /* 0x000fe20003f64270 */
[----:B------:R-:W-:Y:S01]  /*3ea0*/  HGMMA.64x64x16.F32.BF16 R88, R144, gdesc[UR4].tnspB, R88, gsb0 ;  /* 0x40e0000490587df0 */ /* 0x000fe20008001858 */
[----:B------:R-:W-:Y:S01]  /*3eb0*/  UIADD3 UR6, UR10, 0x100, URZ ;  /* 0x000001000a067890 */ /* 0x000fe2000fffe03f */
[----:B------:R-:W-:Y:S01]  /*3ec0*/  FSEL R19, R40, -INF , P2 ;  /* 0xff80000028137808 */ /* 0x000fe20001000000 */
[----:B------:R-:W-:Y:S01]  /*3ed0*/  UMOV UR7, 0x40000040 ;  /* 0x4000004000077882 */ /* 0x000fe20000000000 */
        /* <DEDUP_REMOVED lines=11> */
[----:B------:R-:W-:Y:S02]  /*3f90*/  FMNMX.FTZ R0, R45, R0, !PT ;  /* 0x000000002d007209 */ /* 0x000fe40007810000 */
[----:B------:R-:W-:Y:S02]  /*3fa0*/  FSEL R49, R49, -INF , P3 ;  /* 0xff80000031317808 */ /* 0x000fe40001800000 */
[----:B------:R-:W-:-:S04]  /*3fb0*/  ISETP.GT.AND P3, PT, R8, 0x39, PT ;  /* 0x000000390800780c */ /* 0x000fc80003f64270 */
        /* <DEDUP_REMOVED lines=14> */
[----:B------:R-:W-:Y:S01]  /*40a0*/  FSEL R81, R81, -INF , P3 ;  /* 0xff80000051517808 */ /* 0x000fe20001800000 */
[----:B------:R-:W-:Y:S02]  /*40b0*/  WARPGROUP.DEPBAR.LE gsb0, 0x0 ;  /* 0x00008000000079c5 */ /* 0x000fe40000010000 */
[----:B------:R-:W-:Y:S01]  /*40c0*/  WARPGROUP.ARRIVE ;  /* 0x00000000000079c5 */ /* 0x000fe20000000000 */
[----:B------:R-:W-:Y:S02]  /*40d0*/  FSEL R145, R48, -INF , P2 ;  /* 0xff80000030917808 */ /* 0x000fe40001000000 */
[----:B------:R-:W-:Y:S02]  /*40e0*/  ISETP.GT.AND P2, PT, R8, 0x38, PT ;  /* 0x000000380800780c */ /* 0x000fe40003f44270 */
[----:B------:R-:W-:Y:S01]  /*40f0*/  FMNMX.FTZ R0, R145, R0, !PT ;  /* 0x0000000091007209 */ /* 0x000fe20007810000 */
[----:B------:R-:W-:Y:S01]  /*4100*/  HGMMA.64x64x16.F32.BF16 R88, R140, gdesc[UR4].tnspB, R88, gsb0 ;  /* 0x40e000048c587df0 */ /* 0x000fe20008001858 */
[----:B------:R-:W-:Y:S01]  /*4110*/  FSEL R147, R52, -INF , P2 ;  /* 0xff80000034937808 */ /* 0x000fe20001000000 */
[----:B------:R-:W-:Y:S01]  /*4120*/  UIADD3 UR6, UR10, 0x180, URZ ;  /* 0x000001800a067890 */ /* 0x000fe2000fffe03f */
[----:B------:R-:W-:Y:S01]  /*4130*/  FMNMX.FTZ R0, R49, R0, !PT ;  /* 0x0000000031007209 */ /* 0x000fe20007810000 */
[----:B------:R-:W-:Y:S01]  /*4140*/  UMOV UR7, 0x40000040 ;  /* 0x4000004000077882 */ /* 0x000fe20000000000 */
[----:B------:R-:W-:-:S02]  /*4150*/  ISETP.GT.AND P2, PT, R8, 0x40, PT ;  /* 0x000000400800780c */ /* 0x000fc40003f44270 */
[----:B------:R-:W-:Y:S02]  /*4160*/  FMNMX.FTZ R0, R147, R0, !PT ;  /* 0x0000000093007209 */ /* 0x000fe40007810000 */
[----:B------:R-:W-:Y:S02]  /*4170*/  FSEL R149, R56, -INF , P2 ;  /* 0xff80000038957808 */ /* 0x000fe40001000000 */
[----:B------:R-:W-:Y:S02]  /*4180*/  FMNMX.FTZ R0, R53, R0, !PT ;  /* 0x0000000035007209 */ /* 0x000fe40007810000 */
[----:B------:R-:W-:Y:S02]  /*4190*/  ISETP.GT.AND P2, PT, R8, 0x48, PT ;  /* 0x000000480800780c */ /* 0x000fe40003f44270 */
[----:B------:R-:W-:Y:S02]  /*41a0*/  FMNMX.FTZ R0, R149, R0, !PT ;  /* 0x0000000095007209 */ /* 0x000fe40007810000 */
[----:B------:R-:W-:-:S02]  /*41b0*/  FSEL R151, R60, -INF , P2 ;  /* 0xff8000003c977808 */ /* 0x000fc40001000000 */
[----:B------:R-:W-:Y:S02]  /*41c0*/  FMNMX.FTZ R0, R57, R0, !PT ;  /* 0x0000000039007209 */ /* 0x000fe40007810000 */
[----:B------:R-:W-:Y:S02]  /*41d0*/  ISETP.GT.AND P2, PT, R8, 0x50, PT ;  /* 0x000000500800780c */ /* 0x000fe40003f44270 */
[----:B------:R-:W-:Y:S02]  /*41e0*/  FMNMX.FTZ R0, R151, R0, !PT ;  /* 0x0000000097007209 */ /* 0x000fe40007810000 */
[----:B------:R-:W-:Y:S02]  /*41f0*/  FSEL R153, R64, -INF , P2 ;  /* 0xff80000040997808 */ /* 0x000fe40001000000 */
[----:B------:R-:W-:Y:S02]  /*4200*/  FMNMX.FTZ R0, R61, R0, !PT ;  /* 0x000000003d007209 */ /* 0x000fe40007810000 */
[----:B------:R-:W-:-:S02]  /*4210*/  ISETP.GT.AND P2, PT, R8, 0x58, PT ;  /* 0x000000580800780c */ /* 0x000fc40003f44270 */
[----:B------:R-:W-:Y:S02]  /*4220*/  FMNMX.FTZ R0, R153, R0, !PT ;  /* 0x0000000099007209 */ /* 0x000fe40007810000 */
[----:B------:R-:W-:Y:S02]  /*4230*/  FSEL R155, R68, -INF , P2 ;  /* 0xff800000449b7808 */ /* 0x000fe40001000000 */
[----:B------:R-:W-:Y:S02]  /*4240*/  FMNMX.FTZ R0, R65, R0, !PT ;  /* 0x0000000041007209 */ /* 0x000fe40007810000 */
[C---:B------:R-:W-:Y:S02]  /*4250*/  ISETP.GT.AND P2, PT, R8.reuse, 0x60, PT ;  /* 0x000000600800780c */ /* 0x040fe40003f44270 */
[----:B------:R-:W-:Y:S02]  /*4260*/  FMNMX.FTZ R0, R155, R0, !PT ;  /* 0x000000009b007209 */ /* 0x000fe40007810000 */
[----:B------:R-:W-:-:S02]  /*4270*/  ISETP.GT.AND P3, PT, R8, 0x79, PT ;  /* 0x000000790800780c */ /* 0x000fc40003f64270 */
[----:B------:R-:W-:Y:S02]  /*4280*/  FMNMX.FTZ R0, R69, R0, !PT ;  /* 0x0000000045007209 */ /* 0x000fe40007810000 */
        /* <DEDUP_REMOVED lines=15> */
[C---:B------:R-:W-:Y:S01]  /*4380*/  ISETP.GT.AND P2, PT, R8.reuse, 0x78, PT ;  /* 0x000000780800780c */ /* 0x040fe20003f44270 */
[----:B------:R-:W-:Y:S01]  /*4390*/  VIADD R8, R8, 0x8 ;  /* 0x0000000808087836 */ /* 0x000fe20000000000 */
[----:B------:R-:W-:Y:S02]  /*43a0*/  FMNMX.FTZ R0, R157, R0, !PT ;  /* 0x000000009d007209 */ /* 0x000fe40007810000 */
[----:B------:R-:W-:-:S02]  /*43b0*/  FSEL R84, R84, -INF , P2 ;  /* 0xff80000054547808 */ /* 0x000fc40001000000 */
[----:B------:R-:W-:Y:S02]  /*43c0*/  FMNMX.FTZ R5, R81, R0, !PT ;  /* 0x0000000051057209 */ /* 0x000fe40007810000 */
[----:B------:R-:W-:Y:S02]  /*43d0*/  ISETP.GT.AND P4, PT, R8, RZ, PT ;  /* 0x000000ff0800720c */ /* 0x000fe40003f84270 */
[----:B------:R-:W-:Y:S02]  /*43e0*/  FMNMX.FTZ R0, R84, R5, !PT ;  /* 0x0000000554007209 */ /* 0x000fe40007810000 */
[----:B------:R-:W-:Y:S02]  /*43f0*/  ISETP.GT.AND P3, PT, R8, 0x1, PT ;  /* 0x000000010800780c */ /* 0x000fe40003f64270 */
[----:B------:R-:W-:Y:S02]  /*4400*/  FMNMX.FTZ R12, R85, R0, !PT ;  /* 0x00000000550c7209 */ /* 0x000fe40007810000 */
[----:B------:R-:W1:Y:S01]  /*4410*/  LDC R0, c[0x0][0x988] ;  /* 0x00026200ff007b82 */ /* 0x000e620000000800 */
[----:B------:R-:W-:-:S02]  /*4420*/  FSEL R26, R26, -INF , P4 ;  /* 0xff8000001a1a7808 */ /* 0x000fc40002000000 */
[----:B------:R-:W2:Y:S01]  /*4430*/  SHFL.BFLY PT, R5, R12, 0x2, 0x1f ;  /* 0x0c401f000c057f89 */ /* 0x000ea200000e0000 */
[C---:B------:R-:W-:Y:S02]  /*4440*/  ISETP.GT.AND P4, PT, R8.reuse, 0x8, PT ;  /* 0x000000080800780c */ /* 0x040fe40003f84270 */
[----:B------:R-:W-:Y:S02]  /*4450*/  FSEL R27, R27, -INF , P3 ;  /* 0xff8000001b1b7808 */ /* 0x000fe40001800000 */
[----:B------:R-:W-:-:S04]  /*4460*/  ISETP.GT.AND P3, PT, R8, 0x9, PT ;  /* 0x000000090800780c */ /* 0x000fc80003f64270 */
[----:B------:R-:W-:Y:S02]  /*4470*/  FSEL R31, R31, -INF , P3 ;  /* 0xff8000001f1f7808 */ /* 0x000fe40001800000 */
[----:B------:R-:W-:-:S04]  /*4480*/  ISETP.GT.AND P3, PT, R8, 0x11, PT ;  /* 0x000000110800780c */ /* 0x000fc80003f64270 */
[----:B------:R-:W-:Y:S02]  /*4490*/  FSEL R35, R35, -INF , P3 ;  /* 0xff80000023237808 */ /* 0x000fe40001800000 */
[----:B------:R-:W-:-:S04]  /*44a0*/  ISETP.GT.AND P3, PT, R8, 0x19, PT ;  /* 0x000000190800780c */ /* 0x000fc80003f64270 */
[----:B------:R-:W-:Y:S02]  /*44b0*/  FSEL R39, R39, -INF , P3 ;  /* 0xff80000027277808 */ /* 0x000fe40001800000 */
[----:B------:R-:W-:Y:S02]  /*44c0*/  ISETP.GT.AND P3, PT, R8, 0x21, PT ;  /* 0x000000210800780c */ /* 0x000fe40003f64270 */
[----:B--2---:R-:W-:Y:S02]  /*44d0*/  FMNMX.FTZ R14, R12, R5, !PT ;  /* 0x000000050c0e7209 */ /* 0x004fe40007810000 */
[----:B------:R-:W-:Y:S02]  /*44e0*/  FMNMX.FTZ R12, R26, R7, !PT ;  /* 0x000000071a0c7209 */ /* 0x000fe40007810000 */
[----:B------:R-:W-:Y:S01]  /*44f0*/  FSEL R43, R43, -INF , P3 ;  /* 0xff8000002b2b7808 */ /* 0x000fe20001800000 */
[----:B------:R-:W2:Y:S01]  /*4500*/  SHFL.BFLY PT, R5, R14, 0x1, 0x1f ;  /* 0x0c201f000e057f89 */ /* 0x000ea200000e0000 */
[----:B------:R-:W-:-:S02]  /*4510*/  FMNMX.FTZ R12, R27, R12, !PT ;  /* 0x0000000c1b0c7209 */ /* 0x000fc40007810000 */
[----:B------:R-:W-:-:S04]  /*4520*/  ISETP.GT.AND P3, PT, R8, 0x29, PT ;  /* 0x000000290800780c */ /* 0x000fc80003f64270 */
[----:B------:R-:W-:Y:S02]  /*4530*/  FSEL R47, R47, -INF , P3 ;  /* 0xff8000002f2f7808 */ /* 0x000fe40001800000 */
[----:B------:R-:W-:-:S04]  /*4540*/  ISETP.GT.AND P3, PT, R8, 0x31, PT ;  /* 0x000000310800780c */ /* 0x000fc80003f64270 */
[----:B------:R-:W-:Y:S02]  /*4550*/  FSEL R51, R51, -INF , P3 ;  /* 0xff80000033337808 */ /* 0x000fe40001800000 */
[C---:B------:R-:W-:Y:S01]  /*4560*/  ISETP.GT.AND P3, PT, R8.reuse, 0x39, PT ;  /* 0x000000390800780c */ /* 0x040fe20003f64270 */
[----:B------:R-:W-:Y:S02]  /*4570*/  WARPGROUP.DEPBAR.LE gsb0, 0x0 ;  /* 0x00008000000079c5 */ /* 0x000fe40000010000 */
[----:B------:R-:W-:Y:S01]  /*4580*/  WARPGROUP.ARRIVE ;  /* 0x00000000000079c5 */ /* 0x000fe20000000000 */
[----:B------:R-:W-:Y:S02]  /*4590*/  FSEL R55, R55, -INF , P3 ;  /* 0xff80000037377808 */ /* 0x000fe40001800000 */
[----:B------:R-:W-:-:S03]  /*45a0*/  ISETP.GT.AND P3, PT, R8, 0x41, PT ;  /* 0x000000410800780c */ /* 0x000fc60003f64270 */
[----:B------:R-:W-:Y:S01]  /*45b0*/  HGMMA.64x64x16.F32.BF16 R88, R132, gdesc[UR4].tnspB, R88, gsb0 ;  /* 0x40e0000484587df0 */ /* 0x000fe20008001858 */
[----:B--2---:R-:W-:Y:S01]  /*45c0*/  FMNMX.FTZ R5, R14, R5, !PT ;  /* 0x000000050e057209 */ /* 0x004fe20007810000 */
[----:B------:R-:W-:Y:S01]  /*45d0*/  UIADD3 UR6, UR10, 0x280, URZ ;  /* 0x000002800a067890 */ /* 0x000fe2000fffe03f */
[----:B------:R-:W-:Y:S01]  /*45e0*/  FSEL R59, R59, -INF , P3 ;  /* 0xff8000003b3b7808 */ /* 0x000fe20001800000 */
[----:B------:R-:W-:Y:S01]  /*45f0*/  UMOV UR7, 0x40000040 ;  /* 0x4000004000077882 */ /* 0x000fe20000000000 */
[C---:B------:R-:W-:Y:S01]  /*4600*/  FSETP.NEU.FTZ.AND P2, PT, R5.reuse, -INF , PT ;  /* 0xff8000000500780b */ /* 0x040fe20003f5d000 */
[----:B-1----:R-:W-:Y:S01]  /*4610*/  FMUL.FTZ R10, R5, R0 ;  /* 0x00000000050a7220 */ /* 0x002fe20000410000 */
[----:B------:R-:W-:-:S04]  /*4620*/  ISETP.GT.AND P3, PT, R8, 0x49, PT ;  /* 0x000000490800780c */ /* 0x000fc80003f64270 */
[----:B------:R-:W-:Y:S02]  /*4630*/  FSEL R10, R10, RZ, P2 ;  /* 0x000000ff0a0a7208 */ /* 0x000fe40001000000 */
[----:B------:R-:W-:Y:S02]  /*4640*/  FSEL R63, R63, -INF , P3 ;  /* 0xff8000003f3f7808 */ /* 0x000fe40001800000 */
[----:B------:R-:W-:Y:S01]  /*4650*/  ISETP.GT.AND P3, PT, R8, 0x51, PT ;  /* 0x000000510800780c */ /* 0x000fe20003f64270 */
[-CC-:B------:R-:W-:Y:S01]  /*4660*/  FFMA.FTZ R144, R13, R0.reuse, -R10.reuse ;  /* 0x000000000d907223 */ /* 0x180fe2000001080a */
[----:B------:R-:W-:Y:S01]  /*4670*/  FSEL R13, R30, -INF , P4 ;  /* 0xff8000001e0d7808 */ /* 0x000fe20002000000 */
[-CC-:B------:R-:W-:Y:S01]  /*4680*/  FFMA.FTZ R150, R11, R0.reuse, -R10.reuse ;  /* 0x000000000b967223 */ /* 0x180fe2000001080a */
[----:B------:R-:W-:Y:S01]  /*4690*/  ISETP.GT.AND P4, PT, R8, 0x10, PT ;  /* 0x000000100800780c */ /* 0x000fe20003f84270 */
[--C-:B------:R-:W-:Y:S01]  /*46a0*/  FFMA.FTZ R11, R29, R0, -R10.reuse ;  /* 0x000000001d0b7223 */ /* 0x100fe2000001080a */
[----:B------:R-:W-:Y:S01]  /*46b0*/  FMNMX.FTZ R12, R13, R12, !PT ;  /* 0x0000000c0d0c7209 */ /* 0x000fe20007810000 */
[-CC-:B------:R-:W-:Y:S01]  /*46c0*/  FFMA.FTZ R148, R25, R0.reuse, -R10.reuse ;  /* 0x0000000019947223 */ /* 0x180fe2000001080a */
[----:B------:R-:W-:Y:S01]  /*46d0*/  FSEL R29, R34, -INF , P4 ;  /* 0xff800000221d7808 */ /* 0x000fe20002000000 */
[--C-:B------:R-:W-:Y:S01]  /*46e0*/  FFMA.FTZ R25, R33, R0, -R10.reuse ;  /* 0x0000000021197223 */ /* 0x100fe2000001080a */
[----:B------:R-:W-:Y:S01]  /*46f0*/  FMNMX.FTZ R12, R31, R12, !PT ;  /* 0x0000000c1f0c7209 */ /* 0x000fe20007810000 */
        /* <DEDUP_REMOVED lines=17> */
[C---:B------:R-:W-:Y:S01]  /*4810*/  ISETP.GT.AND P4, PT, R8.reuse, 0x28, PT ;  /* 0x000000280800780c */ /* 0x040fe20003f84270 */
        /* <DEDUP_REMOVED lines=8> */
[-CC-:B------:R-:W-:Y:S01]  /*48a0*/  FFMA.FTZ R61, R65, R0.reuse, -R10.reuse ;  /* 0x00000000413d7223 */ /* 0x180fe2000001080a */
[-CC-:B------:R-:W-:Y:S01]  /*48b0*/  FFMA.FTZ R65, R69, R0.reuse, -R10.reuse ;  /* 0x0000000045417223 */ /* 0x180fe2000001080a */
[-CC-:B------:R-:W-:Y:S01]  /*48c0*/  FFMA.FTZ R69, R73, R0.reuse, -R10.reuse ;  /* 0x0000000049457223 */ /* 0x180fe2000001080a */
[----:B------:R-:W-:Y:S01]  /*48d0*/  FSEL R71, R71, -INF , P3 ;  /* 0xff80000047477808 */ /* 0x000fe20001800000 */
[-CC-:B------:R-:W-:Y:S01]  /*48e0*/  FFMA.FTZ R73, R77, R0.reuse, -R10.reuse ;  /* 0x000000004d497223 */ /* 0x180fe2000001080a */
[C---:B------:R-:W-:Y:S01]  /*48f0*/  ISETP.GT.AND P3, PT, R8.reuse, 0x61, PT ;  /* 0x000000610800780c */ /* 0x040fe20003f64270 */
[-CC-:B------:R-:W-:Y:S01]  /*4900*/  FFMA.FTZ R77, R81, R0.reuse, -R10.reuse ;  /* 0x00000000514d7223 */ /* 0x180fe2000001080a */
[----:B------:R-:W-:Y:S01]  /*4910*/  FSEL R81, R5, RZ, P2 ;  /* 0x000000ff05517208 */ /* 0x000fe20001000000 */
[-C--:B------:R-:W-:Y:S01]  /*4920*/  FFMA.FTZ R30, R85, R0.reuse, -R10 ;  /* 0x00000000551e7223 */ /* 0x080fe2000001080a */
[----:B------:R-:W-:Y:S01]  /*4930*/  FSEL R75, R75, -INF , P3 ;  /* 0xff8000004b4b7808 */ /* 0x000fe20001800000 */
[----:B------:R-:W-:Y:S01]  /*4940*/  MUFU.EX2 R137, R137 ;  /* 0x0000008900897308 */ /* 0x000fe20000000800 */
[C---:B------:R-:W-:Y:S01]  /*4950*/  ISETP.GT.AND P3, PT, R8.reuse, 0x69, PT ;  /* 0x000000690800780c */ /* 0x040fe20003f64270 */
[----:B------:R-:W-:Y:S01]  /*4960*/  FADD.FTZ R85, -R81, R6 ;  /* 0x0000000651557221 */ /* 0x000fe20000010100 */
[-CC-:B------:R-:W-:Y:S01]  /*4970*/  FFMA.FTZ R14, R141, R0.reuse, -R10.reuse ;  /* 0x000000008d0e7223 */ /* 0x180fe2000001080a */
[-CC-:B------:R-:W-:Y:S01]  /*4980*/  FFMA.FTZ R24, R157, R0.reuse, -R10.reuse ;  /* 0x000000009d187223 */ /* 0x180fe2000001080a */
[----:B------:R-:W-:Y:S01]  /*4990*/  FSEL R79, R79, -INF , P3 ;  /* 0xff8000004f4f7808 */ /* 0x000fe20001800000 */
[-C--:B------:R-:W-:Y:S01]  /*49a0*/  FMUL.FTZ R6, R85, R0.reuse ;  /* 0x0000000055067220 */ /* 0x080fe20000410000 */
[----:B------:R-:W-:Y:S01]  /*49b0*/  ISETP.GT.AND P3, PT, R8, 0x71, PT ;  /* 0x000000710800780c */ /* 0x000fe20003f64270 */
[----:B------:R-:W-:Y:S01]  /*49c0*/  MUFU.EX2 R148, R148 ;  /* 0x0000009400947308 */ /* 0x000fe20000000800 */
[----:B------:R-:W-:-:S02]  /*49d0*/  FFMA.FTZ R84, R84, R0, -R10 ;  /* 0x0000000054547223 */ /* 0x000fc4000001080a */
[----:B------:R-:W-:Y:S02]  /*49e0*/  FSEL R83, R83, -INF , P3 ;  /* 0xff80000053537808 */ /* 0x000fe40001800000 */
[----:B------:R-:W-:Y:S01]  /*49f0*/  ISETP.GT.AND P3, PT, R8, 0x79, PT ;  /* 0x000000790800780c */ /* 0x000fe20003f64270 */
[----:B------:R-:W-:Y:S02]  /*4a00*/  WARPGROUP.DEPBAR.LE gsb0, 0x0 ;  /* 0x00008000000079c5 */ /* 0x000fe40000010000 */
[----:B------:R-:W-:Y:S01]  /*4a10*/  WARPGROUP.ARRIVE ;  /* 0x00000000000079c5 */ /* 0x000fe20000000000 */
[----:B------:R-:W-:Y:S01]  /*4a20*/  FSEL R133, R46, -INF , P4 ;  /* 0xff8000002e857808 */ /* 0x000fe20002000000 */
[-CC-:B------:R-:W-:Y:S01]  /*4a30*/  FFMA.FTZ R132, R149, R0.reuse, -R10.reuse ;  /* 0x0000000095847223 */ /* 0x180fe2000001080a */
[----:B------:R-:W-:Y:S01]  /*4a40*/  ISETP.GT.AND P4, PT, R8, 0x30, PT ;  /* 0x000000300800780c */ /* 0x000fe20003f84270 */
[----:B------:R-:W-:Y:S01]  /*4a50*/  FFMA.FTZ R134, R151, R0, -R10 ;  /* 0x0000000097867223 */ /* 0x000fe2000001080a */
[----:B------:R-:W-:Y:S01]  /*4a60*/  FMNMX.FTZ R12, R133, R12, !PT ;  /* 0x0000000c850c7209 */ /* 0x000fe20007810000 */
[----:B------:R-:W-:Y:S01]  /*4a70*/  HGMMA.64x64x16.F32.BF16 R88, R128, gdesc[UR4].tnspB, R88, gsb0 ;  /* 0x40e0000480587df0 */ /* 0x000fe20008001858 */
[----:B------:R-:W-:Y:S01]  /*4a80*/  FSEL R41, R50, -INF , P4 ;  /* 0xff80000032297808 */ /* 0x000fe20002000000 */
[----:B------:R-:W-:Y:S01]  /*4a90*/  UIADD3 UR6, UR10, 0x300, URZ ;  /* 0x000003000a067890 */ /* 0x000fe2000fffe03f */
[----:B------:R-:W-:Y:S01]  /*4aa0*/  FMNMX.FTZ R12, R47, R12, !PT ;  /* 0x0000000c2f0c7209 */ /* 0x000fe20007810000 */
[----:B------:R-:W-:Y:S01]  /*4ab0*/  UMOV UR7, 0x40000040 ;  /* 0x4000004000077882 */ /* 0x000fe20000000000 */
[----:B------:R-:W-:Y:S01]  /*4ac0*/  ISETP.GT.AND P4, PT, R8, 0x38, PT ;  /* 0x000000380800780c */ /* 0x000fe20003f84270 */
[----:B------:R-:W1:Y:S01]  /*4ad0*/  MUFU.EX2 R6, R6 ;  /* 0x0000000600067308 */ /* 0x000e620000000800 */
[----:B------:R-:W-:-:S02]  /*4ae0*/  FMNMX.FTZ R12, R41, R12, !PT ;  /* 0x0000000c290c7209 */ /* 0x000fc40007810000 */
[----:B------:R-:W-:Y:S02]  /*4af0*/  FSEL R135, R54, -INF , P4 ;  /* 0xff80000036877808 */ /* 0x000fe40002000000 */
[----:B------:R-:W-:Y:S02]  /*4b00*/  FMNMX.FTZ R12, R51, R12, !PT ;  /* 0x0000000c330c7209 */ /* 0x000fe40007810000 */
[----:B------:R-:W-:Y:S01]  /*4b10*/  ISETP.GT.AND P4, PT, R8, 0x40, PT ;  /* 0x000000400800780c */ /* 0x000fe20003f84270 */
[----:B------:R-:W2:Y:S01]  /*4b20*/  MUFU.EX2 R150, R150 ;  /* 0x0000009600967308 */ /* 0x000ea20000000800 */
[----:B------:R-:W-:Y:S02]  /*4b30*/  FMNMX.FTZ R12, R135, R12, !PT ;  /* 0x0000000c870c7209 */ /* 0x000fe40007810000 */
[----:B------:R-:W-:Y:S02]  /*4b40*/  FSEL R139, R58, -INF , P4 ;  /* 0xff8000003a8b7808 */ /* 0x000fe40002000000 */
[----:B------:R-:W-:-:S02]  /*4b50*/  FMNMX.FTZ R12, R55, R12, !PT ;  /* 0x0000000c370c7209 */ /* 0x000fc40007810000 */
[----:B------:R-:W-:Y:S01]  /*4b60*/  ISETP.GT.AND P4, PT, R8, 0x48, PT ;  /* 0x000000480800780c */ /* 0x000fe20003f84270 */
[----:B------:R-:W3:Y:S01]  /*4b70*/  MUFU.EX2 R11, R11 ;  /* 0x0000000b000b7308 */ /* 0x000ee20000000800 */
[----:B------:R-:W-:Y:S02]  /*4b80*/  FMNMX.FTZ R12, R139, R12, !PT ;  /* 0x0000000c8b0c7209 */ /* 0x000fe40007810000 */
[----:B------:R-:W-:Y:S02]  /*4b90*/  FSEL R145, R62, -INF , P4 ;  /* 0xff8000003e917808 */ /* 0x000fe40002000000 */
[----:B------:R-:W-:Y:S02]  /*4ba0*/  FMNMX.FTZ R12, R59, R12, !PT ;  /* 0x0000000c3b0c7209 */ /* 0x000fe40007810000 */
[----:B------:R-:W-:Y:S01]  /*4bb0*/  ISETP.GT.AND P4, PT, R8, 0x50, PT ;  /* 0x000000500800780c */ /* 0x000fe20003f84270 */
[----:B------:R-:W4:Y:S01]  /*4bc0*/  MUFU.EX2 R144, R144 ;  /* 0x0000009000907308 */ /* 0x000f220000000800 */
[----:B------:R-:W-:-:S02]  /*4bd0*/  FMNMX.FTZ R12, R145, R12, !PT ;  /* 0x0000000c910c7209 */ /* 0x000fc40007810000 */
[----:B------:R-:W-:Y:S02]  /*4be0*/  FSEL R66, R66, -INF , P4 ;  /* 0xff80000042427808 */ /* 0x000fe40002000000 */
[----:B------:R-:W-:Y:S02]  /*4bf0*/  FMNMX.FTZ R9, R63, R12, !PT ;  /* 0x0000000c3f097209 */ /* 0x000fe40007810000 */
[----:B------:R-:W-:Y:S01]  /*4c00*/  ISETP.GT.AND P4, PT, R8, 0x58, PT ;  /* 0x000000580800780c */ /* 0x000fe20003f84270 */
[----:B------:R-:W5:Y:S01]  /*4c10*/  MUFU.EX2 R25, R25 ;  /* 0x0000001900197308 */ /* 0x000f620000000800 */
[----:B------:R-:W-:Y:S02]  /*4c20*/  FMNMX.FTZ R12, R66, R9, !PT ;  /* 0x00000009420c7209 */ /* 0x000fe40007810000 */
[----:B------:R-:W-:Y:S02]  /*4c30*/  FSEL R147, R70, -INF , P4 ;  /* 0xff80000046937808 */ /* 0x000fe40002000000 */
[----:B------:R-:W-:-:S02]  /*4c40*/  FMNMX.FTZ R12, R67, R12, !PT ;  /* 0x0000000c430c7209 */ /* 0x000fc40007810000 */
[----:B------:R-:W-:Y:S01]  /*4c50*/  ISETP.GT.AND P4, PT, R8, 0x60, PT ;  /* 0x000000600800780c */ /* 0x000fe20003f84270 */
[----:B------:R-:W5:Y:S01]  /*4c60*/  MUFU.EX2 R146, R146 ;  /* 0x0000009200927308 */ /* 0x000f620000000800 */
[----:B------:R-:W-:Y:S02]  /*4c70*/  FMNMX.FTZ R12, R147, R12, !PT ;  /* 0x0000000c930c7209 */ /* 0x000fe40007810000 */
[----:B------:R-:W-:Y:S02]  /*4c80*/  FSEL R74, R74, -INF , P4 ;  /* 0xff8000004a4a7808 */ /* 0x000fe40002000000 */
[----:B------:R-:W-:Y:S02]  /*4c90*/  FMNMX.FTZ R9, R71, R12, !PT ;  /* 0x0000000c47097209 */ /* 0x000fe40007810000 */
[----:B------:R-:W-:Y:S01]  /*4ca0*/  ISETP.GT.AND P4, PT, R8, 0x68, PT ;  /* 0x000000680800780c */ /* 0x000fe20003f84270 */
[----:B------:R-:W5:Y:S01]  /*4cb0*/  MUFU.EX2 R15, R15 ;  /* 0x0000000f000f7308 */ /* 0x000f620000000800 */
        /* <DEDUP_REMOVED lines=10> */
[----:B------:R-:W-:Y:S01]  /*4d60*/  FMNMX.FTZ R12, R82, R9, !PT ;  /* 0x00000009520c7209 */ /* 0x000fe20007810000 */
[--C-:B------:R-:W-:Y:S01]  /*4d70*/  FFMA.FTZ R8, R153, R0, -R10.reuse ;  /* 0x0000000099087223 */ /* 0x100fe2000001080a */
[----:B------:R-:W-:Y:S02]  /*4d80*/  FSEL R151, R86, -INF , P4 ;  /* 0xff80000056977808 */ /* 0x000fe40002000000 */
[----:B------:R-:W-:Y:S02]  /*4d90*/  FMNMX.FTZ R12, R83, R12, !PT ;  /* 0x0000000c530c7209 */ /* 0x000fe40007810000 */
[----:B------:R-:W-:Y:S01]  /*4da0*/  FSEL R87, R87, -INF , P3 ;  /* 0xff80000057577808 */ /* 0x000fe20001800000 */
[----:B------:R-:W-:Y:S02]  /*4db0*/  WARPGROUP.DEPBAR.LE gsb0, 0x0 ;  /* 0x00008000000079c5 */ /* 0x000fe40000010000 */
[----:B------:R-:W-:Y:S01]  /*4dc0*/  WARPGROUP.ARRIVE ;  /* 0x00000000000079c5 */ /* 0x000fe20000000000 */
[----:B------:R-:W-:Y:S01]  /*4dd0*/  FMNMX.FTZ R12, R151, R12, !PT ;  /* 0x0000000c970c7209 */ /* 0x000fe20007810000 */
[----:B------:R-:W5:Y:S03]  /*4de0*/  MUFU.EX2 R142, R142 ;  /* 0x0000008e008e7308 */ /* 0x000f660000000800 */
[----:B------:R-:W-:Y:S01]  /*4df0*/  FMNMX.FTZ R9, R87, R12, !PT ;  /* 0x0000000c57097209 */ /* 0x000fe20007810000 */
[----:B------:R-:W-:Y:S01]  /*4e00*/  HGMMA.64x64x16.F32.BF16 R88, R124, gdesc[UR4].tnspB, R88, gsb0 ;  /* 0x40e000047c587df0 */ /* 0x000fe20008001858 */
[----:B------:R-:W-:Y:S01]  /*4e10*/  UIADD3 UR6, UR10, 0x380, URZ ;  /* 0x000003800a067890 */ /* 0x000fe2000fffe03f */
[--C-:B------:R-:W-:Y:S01]  /*4e20*/  FFMA.FTZ R12, R155, R0, -R10.reuse ;  /* 0x000000009b0c7223 */ /* 0x100fe2000001080a */
[----:B------:R-:W-:Y:S01]  /*4e30*/  UMOV UR7, 0x40000040 ;  /* 0x4000004000077882 */ /* 0x000fe20000000000 */
[----:B------:R-:W1:Y:S01]  /*4e40*/  SHFL.BFLY PT, R20, R9, 0x2, 0x1f ;  /* 0x0c401f0009147f89 */ /* 0x000e6200000e0000 */
[----:B------:R-:W-:Y:S08]  /*4e50*/  MUFU.EX2 R21, R21 ;  /* 0x0000001500157308 */ /* 0x000ff00000000800 */
[----:B------:R-:W-:Y:S08]  /*4e60*/  MUFU.EX2 R136, R136 ;  /* 0x0000008800887308 */ /* 0x000ff00000000800 */
[----:B------:R-:W-:Y:S01]  /*4e70*/  MUFU.EX2 R45, R45 ;  /* 0x0000002d002d7308 */ /* 0x000fe20000000800 */
[----:B-1----:R-:W-:Y:S01]  /*4e80*/  FMNMX.FTZ R28, R9, R20, !PT ;  /* 0x00000014091c7209 */ /* 0x002fe20007810000 */
[----:B------:R-:W-:-:S06]  /*4e90*/  FFMA.FTZ R20, R143, R0, -R10 ;  /* 0x000000008f147223 */ /* 0x000fcc000001080a */
[----:B------:R1:W-:Y:S01]  /*4ea0*/  MUFU.EX2 R81, R30 ;  /* 0x0000001e00517308 */ /* 0x0003e20000000800 */
[----:B------:R-:W2:Y:S07]  /*4eb0*/  SHFL.BFLY PT, R9, R28, 0x1, 0x1f ;  /* 0x0c201f001c097f89 */ /* 0x000eae00000e0000 */
[----:B------:R-:W-:Y:S08]  /*4ec0*/  MUFU.EX2 R138, R138 ;  /* 0x0000008a008a7308 */ /* 0x000ff00000000800 */
[----:B------:R-:W-:Y:S08]  /*4ed0*/  MUFU.EX2 R49, R49 ;  /* 0x0000003100317308 */ /* 0x000ff00000000800 */
[----:B------:R-:W-:Y:S01]  /*4ee0*/  MUFU.EX2 R132, R132 ;  /* 0x0000008400847308 */ /* 0x000fe20000000800 */
[----:B--2---:R-:W-:-:S04]  /*4ef0*/  FMNMX.FTZ R9, R28, R9, !PT ;  /* 0x000000091c097209 */ /* 0x004fc80007810000 */
[C---:B------:R-:W-:Y:S01]  /*4f00*/  FSETP.NEU.FTZ.AND P2, PT, R9.reuse, -INF , PT ;  /* 0xff8000000900780b */ /* 0x040fe20003f5d000 */
[----:B------:R-:W-:Y:S02]  /*4f10*/  FMUL.FTZ R36, R9, R0 ;  /* 0x0000000009247220 */ /* 0x000fe40000410000 */
[----:B------:R-:W-:Y:S03]  /*4f20*/  MUFU.EX2 R53, R53 ;  /* 0x0000003500357308 */ /* 0x000fe60000000800 */
[----:B------:R-:W-:-:S05]  /*4f30*/  FSEL R36, R36, RZ, P2 ;  /* 0x000000ff24247208 */ /* 0x000fca0001000000 */
[----:B------:R-:W-:Y:S01]  /*4f40*/  MUFU.EX2 R134, R134 ;  /* 0x0000008600867308 */ /* 0x000fe20000000800 */
[--C-:B------:R-:W-:Y:S01]  /*4f50*/  FFMA.FTZ R141, R37, R0, -R36.reuse ;  /* 0x00000000258d7223 */ /* 0x100fe20000010824 */
[----:B------:R-:W-:Y:S01]  /*4f60*/  FFMA.FTZ R37, R6, R4, R137 ;  /* 0x0000000406257223 */ /* 0x000fe20000010089 */
[-CC-:B------:R-:W-:Y:S01]  /*4f70*/  FFMA.FTZ R32, R39, R0.reuse, -R36.reuse ;  /* 0x0000000027207223 */ /* 0x180fe20000010824 */
[----:B------:R-:W-:Y:S02]  /*4f80*/  IMAD.U32 R39, RZ, RZ, UR36 ;  /* 0x00000024ff277e24 */ /* 0x000fe4000f8e00ff */
[-CC-:B------:R-:W-:Y:S01]  /*4f90*/  FFMA.FTZ R10, R26, R0.reuse, -R36.reuse ;  /* 0x000000001a0a7223 */ /* 0x180fe20000010824 */
[----:B------:R-:W-:Y:S01]  /*4fa0*/  FADD.FTZ R37, R148, R37 ;  /* 0x0000002594257221 */ /* 0x000fe20000010000 */
[----:B------:R-:W-:Y:S02]  /*4fb0*/  WARPGROUP.DEPBAR.LE gsb0, 0x0 ;  /* 0x00008000000079c5 */ /* 0x000fe40000010000 */
[----:B------:R-:W-:Y:S01]  /*4fc0*/  WARPGROUP.ARRIVE ;  /* 0x00000000000079c5 */ /* 0x000fe20000000000 */
[----:B------:R-:W-:Y:S01]  /*4fd0*/  FADD.FTZ R4, R150, R37 ;  /* 0x0000002596047221 */ /* 0x000fe20000010000 */
[-C--:B------:R-:W-:Y:S01]  /*4fe0*/  FFMA.FTZ R27, R27, R0.reuse, -R36 ;  /* 0x000000001b1b7223 */ /* 0x080fe20000010824 */
[----:B------:R-:W-:Y:S01]  /*4ff0*/  @!P1 LEA R39, R39, UR40, 0x3 ;  /* 0x0000002827279c11 */ /* 0x000fe2000f8e18ff */
[----:B------:R-:W-:Y:S01]  /*5000*/  MUFU.EX2 R10, R10 ;  /* 0x0000000a000a7308 */ /* 0x000fe20000000800 */
[----:B---3--:R-:W-:Y:S01]  /*5010*/  FADD.FTZ R37, R11, R4 ;  /* 0x000000040b257221 */ /* 0x008fe20000010000 */
[----:B------:R-:W-:Y:S01]  /*5020*/  HGMMA.64x64x16.F32.BF16 R88, R120, gdesc[UR4].tnspB, R88, gsb0 ;  /* 0x40e0000478587df0 */ /* 0x000fe20008001858 */
[----:B------:R-:W-:Y:S01]  /*5030*/  FSEL R4, R9, RZ, P2 ;  /* 0x000000ff09047208 */ /* 0x000fe20001000000 */
[-CC-:B------:R-:W-:Y:S01]  /*5040*/  FFMA.FTZ R13, R13, R0.reuse, -R36.reuse ;  /* 0x000000000d0d7223 */ /* 0x180fe20000010824 */
[----:B----4-:R-:W-:Y:S01]  /*5050*/  FADD.FTZ R46, R144, R37 ;  /* 0x00000025902e7221 */ /* 0x010fe20000010000 */
[----:B------:R-:W-:Y:S01]  /*5060*/  ISETP.GE.U32.AND P2, PT, R2, 0x180, PT ;  /* 0x000001800200780c */ /* 0x000fe20003f46070 */
[-C--:B------:R-:W-:Y:S01]  /*5070*/  FFMA.FTZ R26, R31, R0.reuse, -R36 ;  /* 0x000000001f1a7223 */ /* 0x080fe20000010824 */
[----:B------:R-:W-:Y:S01]  /*5080*/  FADD.FTZ R7, -R4, R7 ;  /* 0x0000000704077221 */ /* 0x000fe20000010100 */
[----:B-----5:R-:W-:Y:S01]  /*5090*/  FADD.FTZ R37, R25, R46 ;  /* 0x0000002e19257221 */ /* 0x020fe20000010000 */
[----:B------:R-:W-:Y:S01]  /*50a0*/  VIADD R4, R16, 0x9 ;  /* 0x0000000910047836 */ /* 0x000fe20000000000 */
[----:B------:R-:W-:Y:S01]  /*50b0*/  MUFU.EX2 R27, R27 ;  /* 0x0000001b001b7308 */ /* 0x000fe20000000800 */
[-C--:B------:R-:W-:Y:S01]  /*50c0*/  FMUL.FTZ R7, R7, R0.reuse ;  /* 0x0000000007077220 */ /* 0x080fe20000410000 */
[----:B------:R-:W-:Y:S01]  /*50d0*/  FADD.FTZ R46, R146, R37 ;  /* 0x00000025922e7221 */ /* 0x000fe20000010000 */
[-CC-:B------:R-:W-:Y:S01]  /*50e0*/  FFMA.FTZ R29, R29, R0.reuse, -R36.reuse ;  /* 0x000000001d1d7223 */ /* 0x180fe20000010824 */
[----:B------:R-:W-:Y:S01]  /*50f0*/  SEL R4, R4, 0x9, !P2 ;  /* 0x0000000904047807 */ /* 0x000fe20005000000 */
[-C--:B-1----:R-:W-:Y:S01]  /*5100*/  FFMA.FTZ R30, R35, R0.reuse, -R36 ;  /* 0x00000000231e7223 */ /* 0x082fe20000010824 */
[----:B------:R-:W-:Y:S01]  /*5110*/  FADD.FTZ R37, R15, R46 ;  /* 0x0000002e0f257221 */ /* 0x000fe20000010000 */
[-CC-:B------:R-:W-:Y:S01]  /*5120*/  FFMA.FTZ R31, R33, R0.reuse, -R36.reuse ;  /* 0x00000000211f7223 */ /* 0x180fe20000010824 */
[----:B------:R-:W1:Y:S01]  /*5130*/  MUFU.EX2 R7, R7 ;  /* 0x0000000700077308 */ /* 0x000e620000000800 */
[----:B------:R-:W-:Y:S01]  /*5140*/  FFMA.FTZ R34, R43, R0, -R36 ;  /* 0x000000002b227223 */ /* 0x000fe20000010824 */
[----:B------:R-:W-:Y:S01]  /*5150*/  FADD.FTZ R48, R140, R37 ;  /* 0x000000258c307221 */ /* 0x000fe20000010000 */
[----:B------:R-:W-:-:S02]  /*5160*/  @!P1 VIADD R37, R39, 0x16840 ;  /* 0x0001684027259836 */ /* 0x000fc40000000000 */
[-CC-:B------:R-:W-:Y:S01]  /*5170*/  FFMA.FTZ R143, R133, R0.reuse, -R36.reuse ;  /* 0x00000000858f7223 */ /* 0x180fe20000010824 */
[-C--:B------:R-:W-:Y:S01]  /*5180*/  FFMA.FTZ R38, R47, R0.reuse, -R36 ;  /* 0x000000002f267223 */ /* 0x080fe20000010824 */
[----:B------:R-:W-:Y:S01]  /*5190*/  FADD.FTZ R39, R19, R48 ;  /* 0x0000003013277221 */ /* 0x000fe20000010000 */
[-CC-:B------:R-:W-:Y:S01]  /*51a0*/  FFMA.FTZ R33, R41, R0.reuse, -R36.reuse ;  /* 0x0000000029217223 */ /* 0x180fe20000010824 */
[----:B------:R-:W-:Y:S01]  /*51b0*/  MUFU.EX2 R13, R13 ;  /* 0x0000000d000d7308 */ /* 0x000fe20000000800 */
[----:B------:R-:W-:Y:S01]  /*51c0*/  @!P1 PRMT R37, RZ, 0x654, R37 ;  /* 0x00000654ff259816 */ /* 0x000fe20000000025 */
[----:B------:R-:W-:Y:S01]  /*51d0*/  FADD.FTZ R48, R142, R39 ;  /* 0x000000278e307221 */ /* 0x000fe20000010000 */
[----:B------:R-:W-:Y:S02]  /*51e0*/  IMAD.U32 R39, RZ, RZ, UR27 ;  /* 0x0000001bff277e24 */ /* 0x000fe4000f8e00ff */
[-CC-:B------:R-:W-:Y:S01]  /*51f0*/  FFMA.FTZ R40, R51, R0.reuse, -R36.reuse ;  /* 0x0000000033287223 */ /* 0x180fe20000010824 */
[-CC-:B------:R-:W-:Y:S01]  /*5200*/  FFMA.FTZ R35, R135, R0.reuse, -R36.reuse ;  /* 0x0000000087237223 */ /* 0x180fe20000010824 */
[-CC-:B------:R-:W-:Y:S01]  /*5210*/  FFMA.FTZ R42, R55, R0.reuse, -R36.reuse ;  /* 0x00000000372a7223 */ /* 0x180fe20000010824 */
[-C--:B------:R-:W-:Y:S01]  /*5220*/  FFMA.FTZ R133, R139, R0.reuse, -R36 ;  /* 0x000000008b857223 */ /* 0x080fe20000010824 */
[----:B------:R-:W-:Y:S01]  /*5230*/  MUFU.EX2 R26, R26 ;  /* 0x0000001a001a7308 */ /* 0x000fe20000000800 */
[----:B------:R-:W-:Y:S01]  /*5240*/  @!P1 LEA R39, R39, UR40, 0x3 ;  /* 0x0000002827279c11 */ /* 0x000fe2000f8e18ff */
[----:B-1----:R-:W-:Y:S01]  /*5250*/  FFMA.FTZ R50, R7, R3, R10 ;  /* 0x0000000307327223 */ /* 0x002fe2000001000a */
[-CC-:B------:R-:W-:Y:S01]  /*5260*/  FFMA.FTZ R44, R59, R0.reuse, -R36.reuse ;  /* 0x000000003b2c7223 */ /* 0x180fe20000010824 */
[-CC-:B------:R-:W-:Y:S01]  /*5270*/  FFMA.FTZ R135, R145, R0.reuse, -R36.reuse ;  /* 0x0000000091877223 */ /* 0x180fe20000010824 */
[----:B------:R-:W-:Y:S01]  /*5280*/  FFMA.FTZ R46, R63, R0, -R36 ;  /* 0x000000003f2e7223 */ /* 0x000fe20000010824 */
[----:B------:R-:W-:-:S02]  /*5290*/  @!P1 VIADD R3, R39, 0x16860 ;  /* 0x0001686027039836 */ /* 0x000fc40000000000 */
[----:B------:R-:W-:Y:S01]  /*52a0*/  FADD.FTZ R50, R27, R50 ;  /* 0x000000321b327221 */ /* 0x000fe20000010000 */
[----:B------:R-:W-:Y:S01]  /*52b0*/  MUFU.EX2 R29, R29 ;  /* 0x0000001d001d7308 */ /* 0x000fe20000000800 */
[-CC-:B------:R-:W-:Y:S01]  /*52c0*/  FFMA.FTZ R129, R66, R0.reuse, -R36.reuse ;  /* 0x0000000042817223 */ /* 0x180fe20000010824 */
[-CC-:B------:R-:W-:Y:S01]  /*52d0*/  FFMA.FTZ R131, R147, R0.reuse, -R36.reuse ;  /* 0x0000000093837223 */ /* 0x180fe20000010824 */
[-CC-:B------:R-:W-:Y:S01]  /*52e0*/  FFMA.FTZ R125, R74, R0.reuse, -R36.reuse ;  /* 0x000000004a7d7223 */ /* 0x180fe20000010824 */
[-CC-:B------:R-:W-:Y:S01]  /*52f0*/  FFMA.FTZ R75, R75, R0.reuse, -R36.reuse ;  /* 0x000000004b4b7223 */ /* 0x180fe20000010824 */
[-CC-:B------:R-:W-:Y:S01]  /*5300*/  FFMA.FTZ R127, R149, R0.reuse, -R36.reuse ;  /* 0x00000000957f7223 */ /* 0x180fe20000010824 */
[-CC-:B------:R-:W-:Y:S01]  /*5310*/  FFMA.FTZ R79, R79, R0.reuse, -R36.reuse ;  /* 0x000000004f4f7223 */ /* 0x180fe20000010824 */
[-CC-:B------:R-:W-:Y:S01]  /*5320*/  FFMA.FTZ R82, R82, R0.reuse, -R36.reuse ;  /* 0x0000000052527223 */ /* 0x180fe20000010824 */
[----:B------:R-:W1:Y:S01]  /*5330*/  MUFU.EX2 R30, R30 ;  /* 0x0000001e001e7308 */ /* 0x000e620000000800 */
[-CC-:B------:R-:W-:Y:S01]  /*5340*/  FFMA.FTZ R83, R83, R0.reuse, -R36.reuse ;  /* 0x0000000053537223 */ /* 0x180fe20000010824 */
[-CC-:B------:R-:W-:Y:S01]  /*5350*/  FFMA.FTZ R151, R151, R0.reuse, -R36.reuse ;  /* 0x0000000097977223 */ /* 0x180fe20000010824 */
[----:B------:R-:W-:Y:S01]  /*5360*/  FFMA.FTZ R87, R87, R0, -R36 ;  /* 0x0000000057577223 */ /* 0x000fe20000010824 */
[----:B------:R-:W-:Y:S01]  /*5370*/  F2FP.BF16.F32.PACK_AB R150, R11, R150 ;  /* 0x000000960b96723e */ /* 0x000fe200000010ff */
[----:B------:R-:W-:Y:S01]  /*5380*/  UMOV UR27, UR36 ;  /* 0x00000024001b7c82 */ /* 0x000fe20008000000 */
[----:B------:R-:W-:-:S02]  /*5390*/  PLOP3.LUT P2, PT, PT, PT, UP0, 0x80, 0x0 ;  /* 0x000000000000781c */ /* 0x000fc40003f4f008 */
[----:B------:R-:W2:Y:S01]  /*53a0*/  MUFU.EX2 R31, R31 ;  /* 0x0000001f001f7308 */ /* 0x000ea20000000800 */
[----:B------:R-:W-:Y:S02]  /*53b0*/  F2FP.BF16.F32.PACK_AB R148, R148, R137 ;  /* 0x000000899494723e */ /* 0x000fe400000010ff */
[----:B------:R-:W-:Y:S02]  /*53c0*/  F2FP.BF16.F32.PACK_AB R144, R25, R144 ;  /* 0x000000901990723e */ /* 0x000fe400000010ff */
[----:B------:R-:W-:Y:S02]  /*53d0*/  F2FP.BF16.F32.PACK_AB R146, R15, R146 ;  /* 0x000000920f92723e */ /* 0x000fe400000010ff */
[----:B------:R-:W-:Y:S01]  /*53e0*/  F2FP.BF16.F32.PACK_AB R140, R19, R140 ;  /* 0x0000008c138c723e */ /* 0x000fe200000010ff */
[----:B------:R-:W3:Y:S01]  /*53f0*/  MUFU.EX2 R32, R32 ;  /* 0x0000002000207308 */ /* 0x000ee20000000800 */
[----:B------:R-:W-:Y:S02]  /*5400*/  F2FP.BF16.F32.PACK_AB R142, R21, R142 ;  /* 0x0000008e158e723e */ /* 0x000fe400000010ff */
[----:B------:R-:W-:-:S02]  /*5410*/  F2FP.BF16.F32.PACK_AB R149, R27, R10 ;  /* 0x0000000a1b95723e */ /* 0x000fc400000010ff */
[----:B-1----:R-:W-:-:S03]  /*5420*/  F2FP.BF16.F32.PACK_AB R145, R30, R29 ;  /* 0x0000001d1e91723e */ /* 0x002fc600000010ff */
[----:B------:R-:W1:Y:S01]  /*5430*/  MUFU.EX2 R141, R141 ;  /* 0x0000008d008d7308 */ /* 0x000e620000000800 */
[----:B------:R-:W-:Y:S02]  /*5440*/  WARPGROUP.DEPBAR.LE gsb0, 0x0 ;  /* 0x00008000000079c5 */ /* 0x000fe40000010000 */
[----:B------:R4:W-:Y:S06]  /*5450*/  BAR.ARV R4, 0x100 ;  /* 0x000400040000751d */ /* 0x0009ec0000002000 */
[----:B------:R5:W-:Y:S01]  /*5460*/  @!P1 SYNCS.ARRIVE.TRANS64.RED.A1T0 RZ, [R37+URZ], RZ ;  /* 0x000000ff25ff99a7 */ /* 0x000be2000810043f */
[----:B------:R-:W1:Y:S01]  /*5470*/  MUFU.EX2 R34, R34 ;  /* 0x0000002200227308 */ /* 0x000e620000000800 */
[-C--:B------:R-:W-:Y:S01]  /*5480*/  FMUL.FTZ R88, R88, R6.reuse ;  /* 0x0000000658587220 */ /* 0x080fe20000410000 */
[-C--:B------:R-:W-:Y:S01]  /*5490*/  FMUL.FTZ R89, R89, R6.reuse ;  /* 0x0000000659597220 */ /* 0x080fe20000410000 */
[-C--:B------:R-:W-:Y:S01]  /*54a0*/  FMUL.FTZ R92, R92, R6.reuse ;  /* 0x000000065c5c7220 */ /* 0x080fe20000410000 */
[-C--:B------:R-:W-:Y:S01]  /*54b0*/  FMUL.FTZ R93, R93, R6.reuse ;  /* 0x000000065d5d7220 */ /* 0x080fe20000410000 */
[-C--:B------:R-:W-:Y:S01]  /*54c0*/  FMUL.FTZ R96, R96, R6.reuse ;  /* 0x0000000660607220 */ /* 0x080fe20000410000 */
[----:B------:R-:W-:Y:S01]  /*54d0*/  FMUL.FTZ R97, R97, R6 ;  /* 0x0000000661617220 */ /* 0x000fe20000410000 */
[----:B-----5:R-:W-:Y:S01]  /*54e0*/  FADD.FTZ R37, R21, R48 ;  /* 0x0000003015257221 */ /* 0x020fe20000010000 */
[----:B------:R-:W5:Y:S01]  /*54f0*/  MUFU.EX2 R143, R143 ;  /* 0x0000008f008f7308 */ /* 0x000f620000000800 */
[----:B------:R-:W-:Y:S01]  /*5500*/  FFMA.FTZ R48, R67, R0, -R36 ;  /* 0x0000000043307223 */ /* 0x000fe20000010824 */
[-C--:B------:R-:W-:Y:S01]  /*5510*/  FMUL.FTZ R100, R100, R6.reuse ;  /* 0x0000000664647220 */ /* 0x080fe20000410000 */
[----:B----4-:R-:W-:Y:S01]  /*5520*/  FADD.FTZ R4, R136, R37 ;  /* 0x0000002588047221 */ /* 0x010fe20000010000 */
[-C--:B------:R-:W-:Y:S01]  /*5530*/  FMUL.FTZ R101, R101, R6.reuse ;  /* 0x0000000665657220 */ /* 0x080fe20000410000 */
[-C--:B------:R-:W-:Y:S01]  /*5540*/  FMUL.FTZ R104, R104, R6.reuse ;  /* 0x0000000668687220 */ /* 0x080fe20000410000 */
[-C--:B------:R-:W-:Y:S01]  /*5550*/  FMUL.FTZ R105, R105, R6.reuse ;  /* 0x0000000669697220 */ /* 0x080fe20000410000 */
[----:B------:R-:W-:Y:S01]  /*5560*/  FADD.FTZ R37, R45, R4 ;  /* 0x000000042d257221 */ /* 0x000fe20000010000 */
[----:B------:R-:W-:Y:S01]  /*5570*/  @!P1 PRMT R4, RZ, 0x654, R3 ;  /* 0x00000654ff049816 */ /* 0x000fe20000000003 */
[----:B------:R-:W-:Y:S01]  /*5580*/  FADD.FTZ R3, R13, R50 ;  /* 0x000000320d037221 */ /* 0x000fe20000010000 */
[----:B------:R-:W4:Y:S01]  /*5590*/  MUFU.EX2 R38, R38 ;  /* 0x0000002600267308 */ /* 0x000f220000000800 */
[----:B------:R-:W-:Y:S01]  /*55a0*/  FADD.FTZ R50, R138, R37 ;  /* 0x000000258a327221 */ /* 0x000fe20000010000 */
[----:B------:R2:W-:Y:S01]  /*55b0*/  @!P1 SYNCS.ARRIVE.TRANS64.RED.A1T0 RZ, [R4+URZ], RZ ;  /* 0x000000ff04ff99a7 */ /* 0x0005e2000810043f */
[-C--:B------:R-:W-:Y:S01]  /*55c0*/  FMUL.FTZ R108, R108, R6.reuse ;  /* 0x000000066c6c7220 */ /* 0x080fe20000410000 */
[----:B------:R-:W-:Y:S01]  /*55d0*/  FMUL.FTZ R109, R109, R6 ;  /* 0x000000066d6d7220 */ /* 0x000fe20000410000 */
[----:B------:R-:W-:Y:S01]  /*55e0*/  FADD.FTZ R37, R49, R50 ;  /* 0x0000003231257221 */ /* 0x000fe20000010000 */
[----:B------:R-:W-:Y:S01]  /*55f0*/  FFMA.FTZ R50, R71, R0, -R36 ;  /* 0x0000000047327223 */ /* 0x000fe20000010824 */
[-C--:B------:R-:W-:Y:S01]  /*5600*/  FMUL.FTZ R112, R112, R6.reuse ;  /* 0x0000000670707220 */ /* 0x080fe20000410000 */
[----:B------:R-:W4:Y:S01]  /*5610*/  MUFU.EX2 R33, R33 ;  /* 0x0000002100217308 */ /* 0x000f220000000800 */
[----:B------:R-:W-:Y:S01]  /*5620*/  FADD.FTZ R52, R132, R37 ;  /* 0x0000002584347221 */ /* 0x000fe20000010000 */
[----:B--2---:R-:W-:Y:S01]  /*5630*/  FADD.FTZ R4, R26, R3 ;  /* 0x000000031a047221 */ /* 0x004fe20000010000 */
[-C--:B------:R-:W-:Y:S01]  /*5640*/  FMUL.FTZ R113, R113, R6.reuse ;  /* 0x0000000671717220 */ /* 0x080fe20000410000 */
[-C--:B------:R-:W-:Y:S01]  /*5650*/  FMUL.FTZ R116, R116, R6.reuse ;  /* 0x0000000674747220 */ /* 0x080fe20000410000 */
[----:B------:R-:W-:Y:S01]  /*5660*/  FADD.FTZ R37, R53, R52 ;  /* 0x0000003435257221 */ /* 0x000fe20000010000 */
[----:B------:R-:W-:Y:S01]  /*5670*/  FADD.FTZ R3, R29, R4 ;  /* 0x000000041d037221 */ /* 0x000fe20000010000 */
[----:B------:R-:W-:Y:S01]  /*5680*/  FMUL.FTZ R117, R117, R6 ;  /* 0x0000000675757220 */ /* 0x000fe20000410000 */
[----:B------:R-:W2:Y:S01]  /*5690*/  MUFU.EX2 R40, R40 ;  /* 0x0000002800287308 */ /* 0x000ea20000000800 */
[----:B------:R-:W-:Y:S01]  /*56a0*/  FADD.FTZ R52, R134, R37 ;  /* 0x0000002586347221 */ /* 0x000fe20000010000 */
[----:B------:R-:W-:Y:S01]  /*56b0*/  FADD.FTZ R4, R30, R3 ;  /* 0x000000031e047221 */ /* 0x000fe20000010000 */
[-C--:B------:R-:W-:Y:S01]  /*56c0*/  FMUL.FTZ R90, R90, R7.reuse ;  /* 0x000000075a5a7220 */ /* 0x080fe20000410000 */
[-C--:B------:R-:W-:Y:S01]  /*56d0*/  FMUL.FTZ R91, R91, R7.reuse ;  /* 0x000000075b5b7220 */ /* 0x080fe20000410000 */
[-C--:B------:R-:W-:Y:S01]  /*56e0*/  FMUL.FTZ R94, R94, R7.reuse ;  /* 0x000000075e5e7220 */ /* 0x080fe20000410000 */
[----:B------:R-:W-:Y:S01]  /*56f0*/  FADD.FTZ R3, R31, R4 ;  /* 0x000000041f037221 */ /* 0x000fe20000010000 */
[-C--:B------:R-:W-:Y:S01]  /*5700*/  FMUL.FTZ R95, R95, R7.reuse ;  /* 0x000000075f5f7220 */ /* 0x080fe20000410000 */
[----:B------:R-:W2:Y:S01]  /*5710*/  MUFU.EX2 R35, R35 ;  /* 0x0000002300237308 */ /* 0x000ea20000000800 */
[-C--:B------:R-:W-:Y:S01]  /*5720*/  FMUL.FTZ R98, R98, R7.reuse ;  /* 0x0000000762627220 */ /* 0x080fe20000410000 */
[----:B---3--:R-:W-:Y:S01]  /*5730*/  FADD.FTZ R4, R32, R3 ;  /* 0x0000000320047221 */ /* 0x008fe20000010000 */
[-C--:B------:R-:W-:Y:S01]  /*5740*/  FMUL.FTZ R99, R99, R7.reuse ;  /* 0x0000000763637220 */ /* 0x080fe20000410000 */
[-C--:B------:R-:W-:Y:S01]  /*5750*/  FMUL.FTZ R102, R102, R7.reuse ;  /* 0x0000000766667220 */ /* 0x080fe20000410000 */
[-C--:B------:R-:W-:Y:S01]  /*5760*/  FMUL.FTZ R103, R103, R7.reuse ;  /* 0x0000000767677220 */ /* 0x080fe20000410000 */
[----:B-1----:R-:W-:Y:S01]  /*5770*/  FADD.FTZ R3, R141, R4 ;  /* 0x000000048d037221 */ /* 0x002fe20000010000 */
[-C--:B------:R-:W-:Y:S01]  /*5780*/  FMUL.FTZ R106, R106, R7.reuse ;  /* 0x000000076a6a7220 */ /* 0x080fe20000410000 */
[----:B------:R-:W1:Y:S01]  /*5790*/  MUFU.EX2 R42, R42 ;  /* 0x0000002a002a7308 */ /* 0x000e620000000800 */
[-C--:B------:R-:W-:Y:S01]  /*57a0*/  FMUL.FTZ R107, R107, R7.reuse ;  /* 0x000000076b6b7220 */ /* 0x080fe20000410000 */
[----:B------:R-:W-:Y:S01]  /*57b0*/  FADD.FTZ R4, R34, R3 ;  /* 0x0000000322047221 */ /* 0x000fe20000010000 */
[-C--:B------:R-:W-:Y:S01]  /*57c0*/  FMUL.FTZ R110, R110, R7.reuse ;  /* 0x000000076e6e7220 */ /* 0x080fe20000410000 */
[-C--:B------:R-:W-:Y:S01]  /*57d0*/  FMUL.FTZ R111, R111, R7.reuse ;  /* 0x000000076f6f7220 */ /* 0x080fe20000410000 */
[-C--:B------:R-:W-:Y:S01]  /*57e0*/  FMUL.FTZ R114, R114, R7.reuse ;  /* 0x0000000772727220 */ /* 0x080fe20000410000 */
[----:B-----5:R-:W-:Y:S01]  /*57f0*/  FADD.FTZ R3, R143, R4 ;  /* 0x000000048f037221 */ /* 0x020fe20000010000 */
[-C--:B------:R-:W-:Y:S01]  /*5800*/  FMUL.FTZ R115, R115, R7.reuse ;  /* 0x0000000773737220 */ /* 0x080fe20000410000 */
[----:B------:R-:W3:Y:S01]  /*5810*/  MUFU.EX2 R133, R133 ;  /* 0x0000008500857308 */ /* 0x000ee20000000800 */
[-C--:B------:R-:W-:Y:S01]  /*5820*/  FMUL.FTZ R118, R118, R7.reuse ;  /* 0x0000000776767220 */ /* 0x080fe20000410000 */
[----:B----4-:R-:W-:Y:S01]  /*5830*/  FADD.FTZ R4, R38, R3 ;  /* 0x0000000326047221 */ /* 0x010fe20000010000 */
[----:B------:R-:W-:Y:S01]  /*5840*/  FMUL.FTZ R119, R119, R7 ;  /* 0x0000000777777220 */ /* 0x000fe20000410000 */
[----:B------:R-:W-:Y:S01]  /*5850*/  F2FP.BF16.F32.PACK_AB R136, R45, R136 ;  /* 0x000000882d88723e */ /* 0x000fe200000010ff */
[----:B------:R-:W-:-:S02]  /*5860*/  IMAD.MOV.U32 R6, RZ, RZ, R5 ;  /* 0x000000ffff067224 */ /* 0x000fc400078e0005 */
[----:B------:R-:W-:Y:S01]  /*5870*/  FADD.FTZ R3, R33, R4 ;  /* 0x0000000421037221 */ /* 0x000fe20000010000 */
[----:B------:R-:W-:Y:S01]  /*5880*/  F2FP.BF16.F32.PACK_AB R138, R49, R138 ;  /* 0x0000008a318a723e */ /* 0x000fe200000010ff */
[----:B------:R-:W4:Y:S01]  /*5890*/  MUFU.EX2 R44, R44 ;  /* 0x0000002c002c7308 */ /* 0x000f220000000800 */
[----:B------:R-:W-:Y:S01]  /*58a0*/  F2FP.BF16.F32.PACK_AB R132, R53, R132 ;  /* 0x000000843584723e */ /* 0x000fe200000010ff */
[----:B--2---:R-:W-:Y:S01]  /*58b0*/  FADD.FTZ R4, R40, R3 ;  /* 0x0000000328047221 */ /* 0x004fe20000010000 */
[----:B------:R-:W-:Y:S01]  /*58c0*/  F2FP.BF16.F32.PACK_AB R147, R32, R31 ;  /* 0x0000001f2093723e */ /* 0x000fe200000010ff */
[----:B------:R-:W-:Y:S01]  /*58d0*/  IMAD.MOV.U32 R7, RZ, RZ, R9 ;  /* 0x000000ffff077224 */ /* 0x000fe200078e0009 */
[----:B------:R-:W-:Y:S01]  /*58e0*/  F2FP.BF16.F32.PACK_AB R141, R34, R141 ;  /* 0x0000008d228d723e */ /* 0x000fe200000010ff */
[----:B------:R-:W-:Y:S01]  /*58f0*/  FADD.FTZ R3, R35, R4 ;  /* 0x0000000423037221 */ /* 0x000fe20000010000 */
[----:B------:R-:W-:Y:S01]  /*5900*/  F2FP.BF16.F32.PACK_AB R143, R38, R143 ;  /* 0x0000008f268f723e */ /* 0x000fe200000010ff */
[----:B------:R-:W2:Y:S01]  /*5910*/  MUFU.EX2 R57, R57 ;  /* 0x0000003900397308 */ /* 0x000ea20000000800 */
[----:B------:R-:W-:Y:S01]  /*5920*/  F2FP.BF16.F32.PACK_AB R137, R40, R33 ;  /* 0x000000212889723e */ /* 0x000fe200000010ff */
[C---:B-1----:R-:W-:Y:S01]  /*5930*/  FADD.FTZ R4, R42.reuse, R3 ;  /* 0x000000032a047221 */ /* 0x042fe20000010000 */
[----:B------:R-:W-:-:S03]  /*5940*/  F2FP.BF16.F32.PACK_AB R139, R42, R35 ;  /* 0x000000232a8b723e */ /* 0x000fc600000010ff */
[----:B---3--:R-:W-:Y:S02]  /*5950*/  FADD.FTZ R3, R133, R4 ;  /* 0x0000000485037221 */ /* 0x008fe40000010000 */
[----:B------:R-:W1:Y:S01]  /*5960*/  MUFU.EX2 R135, R135 ;  /* 0x0000008700877308 */ /* 0x000e620000000800 */
[C---:B----4-:R-:W-:Y:S01]  /*5970*/  F2FP.BF16.F32.PACK_AB R133, R44.reuse, R133 ;  /* 0x000000852c85723e */ /* 0x050fe200000010ff */
[----:B------:R-:W-:-:S06]  /*5980*/  FADD.FTZ R4, R44, R3 ;  /* 0x000000032c047221 */ /* 0x000fcc0000010000 */
[----:B------:R-:W3:Y:S01]  /*5990*/  MUFU.EX2 R8, R8 ;  /* 0x0000000800087308 */ /* 0x000ee20000000800 */
[C---:B--2---:R-:W-:Y:S01]  /*59a0*/  FADD.FTZ R37, R57.reuse, R52 ;  /* 0x0000003439257221 */ /* 0x044fe20000010000 */
[----:B------:R-:W-:-:S06]  /*59b0*/  F2FP.BF16.F32.PACK_AB R134, R57, R134 ;  /* 0x000000863986723e */ /* 0x000fcc00000010ff */
[----:B------:R-:W2:Y:S01]  /*59c0*/  MUFU.EX2 R61, R61 ;  /* 0x0000003d003d7308 */ /* 0x000ea20000000800 */
[----:B-1----:R-:W-:-:S07]  /*59d0*/  FADD.FTZ R3, R135, R4 ;  /* 0x0000000487037221 */ /* 0x002fce0000010000 */
[----:B------:R-:W1:Y:S01]  /*59e0*/  MUFU.EX2 R46, R46 ;  /* 0x0000002e002e7308 */ /* 0x000e620000000800 */
[----:B---3--:R-:W-:-:S07]  /*59f0*/  FADD.FTZ R52, R8, R37 ;  /* 0x0000002508347221 */ /* 0x008fce0000010000 */
[----:B------:R-:W3:Y:S01]  /*5a00*/  MUFU.EX2 R129, R129 ;  /* 0x0000008100817308 */ /* 0x000ee20000000800 */
[C---:B--2---:R-:W-:Y:S01]  /*5a10*/  F2FP.BF16.F32.PACK_AB R128, R61.reuse, R8 ;  /* 0x000000083d80723e */ /* 0x044fe200000010ff */
[----:B------:R-:W-:-:S06]  /*5a20*/  FADD.FTZ R37, R61, R52 ;  /* 0x000000343d257221 */ /* 0x000fcc0000010000 */
[----:B------:R-:W2:Y:S01]  /*5a30*/  MUFU.EX2 R48, R48 ;  /* 0x0000003000307308 */ /* 0x000ea20000000800 */
[C---:B-1----:R-:W-:Y:S01]  /*5a40*/  FADD.FTZ R8, R46.reuse, R3 ;  /* 0x000000032e087221 */ /* 0x042fe20000010000 */
[----:B------:R-:W-:-:S06]  /*5a50*/  F2FP.BF16.F32.PACK_AB R135, R46, R135 ;  /* 0x000000872e87723e */ /* 0x000fcc00000010ff */
[----:B------:R-:W1:Y:S01]  /*5a60*/  MUFU.EX2 R12, R12 ;  /* 0x0000000c000c7308 */ /* 0x000e620000000800 */
[----:B---3--:R-:W-:-:S07]  /*5a70*/  FADD.FTZ R3, R129, R8 ;  /* 0x0000000881037221 */ /* 0x008fce0000010000 */
        /* <DEDUP_REMOVED lines=8> */
[C---:B--2---:R-:W-:Y:S01]  /*5b00*/  FADD.FTZ R11, R65.reuse, R52 ;  /* 0x00000034410b7221 */ /* 0x044fe20000010000 */
[----:B------:R-:W-:-:S06]  /*5b10*/  F2FP.BF16.F32.PACK_AB R130, R65, R12 ;  /* 0x0000000c4182723e */ /* 0x000fcc00000010ff */
[----:B------:R-:W2:Y:S01]  /*5b20*/  MUFU.EX2 R125, R125 ;  /* 0x0000007d007d7308 */ /* 0x000ea20000000800 */
[C---:B-1----:R-:W-:Y:S01]  /*5b30*/  FADD.FTZ R8, R50.reuse, R3 ;  /* 0x0000000332087221 */ /* 0x042fe20000010000 */
[----:B------:R-:W-:-:S06]  /*5b40*/  F2FP.BF16.F32.PACK_AB R131, R50, R131 ;  /* 0x000000833283723e */ /* 0x000fcc00000010ff */
[----:B------:R-:W1:Y:S01]  /*5b50*/  MUFU.EX2 R69, R69 ;  /* 0x0000004500457308 */ /* 0x000e620000000800 */
[----:B---3--:R-:W-:-:S07]  /*5b60*/  FADD.FTZ R52, R14, R11 ;  /* 0x0000000b0e347221 */ /* 0x008fce0000010000 */
[----:B------:R-:W3:Y:S01]  /*5b70*/  MUFU.EX2 R36, R75 ;  /* 0x0000004b00247308 */ /* 0x000ee20000000800 */
[----:B--2---:R-:W-:-:S07]  /*5b80*/  FADD.FTZ R3, R125, R8 ;  /* 0x000000087d037221 */ /* 0x004fce0000010000 */
[----:B------:R-:W2:Y:S01]  /*5b90*/  MUFU.EX2 R20, R20 ;  /* 0x0000001400147308 */ /* 0x000ea20000000800 */
[C---:B-1----:R-:W-:Y:S01]  /*5ba0*/  FADD.FTZ R11, R69.reuse, R52 ;  /* 0x00000034450b7221 */ /* 0x042fe20000010000 */
[----:B------:R-:W-:-:S06]  /*5bb0*/  F2FP.BF16.F32.PACK_AB R124, R69, R14 ;  /* 0x0000000e457c723e */ /* 0x000fcc00000010ff */
[----:B------:R-:W1:Y:S01]  /*5bc0*/  MUFU.EX2 R127, R127 ;  /* 0x0000007f007f7308 */ /* 0x000e620000000800 */
[C---:B---3--:R-:W-:Y:S01]  /*5bd0*/  FADD.FTZ R8, R36.reuse, R3 ;  /* 0x0000000324087221 */ /* 0x048fe20000010000 */
[----:B------:R-:W-:-:S06]  /*5be0*/  F2FP.BF16.F32.PACK_AB R125, R36, R125 ;  /* 0x0000007d247d723e */ /* 0x000fcc00000010ff */
[----:B------:R-:W3:Y:S01]  /*5bf0*/  MUFU.EX2 R73, R73 ;  /* 0x0000004900497308 */ /* 0x000ee20000000800 */
[----:B--2---:R-:W-:-:S07]  /*5c00*/  FADD.FTZ R52, R20, R11 ;  /* 0x0000000b14347221 */ /* 0x004fce0000010000 */
[----:B------:R-:W2:Y:S01]  /*5c10*/  MUFU.EX2 R79, R79 ;  /* 0x0000004f004f7308 */ /* 0x000ea20000000800 */
[----:B-1----:R-:W-:-:S07]  /*5c20*/  FADD.FTZ R8, R127, R8 ;  /* 0x000000087f087221 */ /* 0x002fce0000010000 */
[----:B------:R-:W1:Y:S01]  /*5c30*/  MUFU.EX2 R24, R24 ;  /* 0x0000001800187308 */ /* 0x000e620000000800 */
[C---:B---3--:R-:W-:Y:S01]  /*5c40*/  FADD.FTZ R11, R73.reuse, R52 ;  /* 0x00000034490b7221 */ /* 0x048fe20000010000 */
[----:B------:R-:W-:-:S06]  /*5c50*/  F2FP.BF16.F32.PACK_AB R126, R73, R20 ;  /* 0x00000014497e723e */ /* 0x000fcc00000010ff */
        /* <DEDUP_REMOVED lines=10> */
[----:B------:R2:W4:Y:S01]  /*5d00*/  MUFU.EX2 R123, R151 ;  /* 0x00000097007b7308 */ /* 0x0005220000000800 */
[C---:B-1----:R-:W-:Y:S01]  /*5d10*/  FADD.FTZ R8, R83.reuse, R8 ;  /* 0x0000000853087221 */ /* 0x042fe20000010000 */
[----:B------:R-:W-:-:S06]  /*5d20*/  F2FP.BF16.F32.PACK_AB R121, R83, R121 ;  /* 0x000000795379723e */ /* 0x000fcc00000010ff */
[----:B------:R-:W1:Y:S01]  /*5d30*/  MUFU.EX2 R87, R87 ;  /* 0x0000005700577308 */ /* 0x000e620000000800 */
[----:B---3--:R-:W-:Y:S01]  /*5d40*/  FADD.FTZ R4, R28, R11 ;  /* 0x0000000b1c047221 */ /* 0x008fe20000010000 */
[C---:B------:R-:W-:Y:S02]  /*5d50*/  F2FP.BF16.F32.PACK_AB R122, R81.reuse, R28 ;  /* 0x0000001c517a723e */ /* 0x040fe400000010ff */
[----:B--2---:R-:W-:Y:S01]  /*5d60*/  F2FP.BF16.F32.PACK_AB R151, R26, R13 ;  /* 0x0000000d1a97723e */ /* 0x004fe200000010ff */
[----:B------:R-:W-:Y:S01]  /*5d70*/  FADD.FTZ R4, R81, R4 ;  /* 0x0000000451047221 */ /* 0x000fe20000010000 */
[----:B----4-:R-:W-:-:S04]  /*5d80*/  FADD.FTZ R8, R123, R8 ;  /* 0x000000087b087221 */ /* 0x010fc80000010000 */
[C---:B-1----:R-:W-:Y:S01]  /*5d90*/  FADD.FTZ R3, R87.reuse, R8 ;  /* 0x0000000857037221 */ /* 0x042fe20000010000 */
[----:B------:R-:W-:Y:S01]  /*5da0*/  F2FP.BF16.F32.PACK_AB R123, R87, R123 ;  /* 0x0000007b577b723e */ /* 0x000fe200000010ff */
[----:B------:R-:W-:Y:S06]  /*5db0*/  @P2 BRA `(.L_x_1577) ;  /* 0xffffffd8009c2947 */ /* 0x000fec000383ffff */
.L_x_1568:
[----:B------:R-:W-:-:S13]  /*5dc0*/  ISETP.LE.AND P2, PT, RZ, UR28, PT ;  /* 0x0000001cff007c0c */ /* 0x000fda000bf43270 */
[----:B------:R-:W-:Y:S05]  /*5dd0*/  @!P2 BRA `(.L_x_1578) ;  /* 0x0000001c002ca947 */ /* 0x000fea0003800000 */
[----:B------:R-:W-:Y:S01]  /*5de0*/  IMAD.MOV.U32 R6, RZ, RZ, R9 ;  /* 0x000000ffff067224 */ /* 0x000fe200078e0009 */
[----:B------:R-:W-:Y:S01]  /*5df0*/  UMOV UR22, UR37 ;  /* 0x0000002500167c82 */ /* 0x000fe20008000000 */
[----:B------:R-:W-:Y:S01]  /*5e00*/  IMAD.MOV.U32 R7, RZ, RZ, R5 ;  /* 0x000000ffff077224 */ /* 0x000fe200078e0005 */
[----:B------:R-:W-:-:S06]  /*5e10*/  UMOV UR21, UR36 ;  /* 0x0000002400157c82 */ /* 0x000fcc0008000000 */
.L_x_1587:
        /* <DEDUP_REMOVED lines=9> */
.L_x_1580:
[----:B------:R-:W-:Y:S01]  /*5eb0*/  ULEA UR6, UR36, UR40, 0x3 ;  /* 0x0000002824067291 */ /* 0x000fe2000f8e183f */
[----:B------:R-:W-:-:S05]  /*5ec0*/  IMAD.U32 R0, RZ, RZ, UR37 ;  /* 0x00000025ff007e24 */ /* 0x000fca000f8e00ff */
[----:B------:R-:W-:-:S04]  /*5ed0*/  SHF.L.U32 R0, R0, 0x1f, RZ ;  /* 0x0000001f00007819 */ /* 0x000fc800000006ff */
[----:B------:R1:W2:Y:S01]  /*5ee0*/  SYNCS.PHASECHK.TRANS64.TRYWAIT P3, [UR6+0x16830], R0 ;  /* 0x01683000ff0075a7 */ /* 0x0002a20008060146 */
[----:B------:R-:W-:Y:S05]  /*5ef0*/  @!P0 BRA `(.L_x_1581) ;  /* 0x0000000000048947 */ /* 0x000fea0003800000 */
[----:B------:R-:W-:Y:S01]  /*5f00*/  BPT.TRAP 0x1 ;  /* 0x000000040000795c */ /* 0x000fe20000300000 */
.L_x_1581:
[----:B--2---:R-:W-:Y:S05]  /*5f10*/  @P3 BRA `(.L_x_1579) ;  /* 0x0000000000083947 */ /* 0x004fea0003800000 */
[----:B------:R-:W2:Y:S02]  /*5f20*/  SYNCS.PHASECHK.TRANS64.TRYWAIT P3, [UR6+0x16830], R0 ;  /* 0x01683000ff0075a7 */ /* 0x000ea40008060146 */
[----:B--2---:R-:W-:Y:S05]  /*5f30*/  @!P3 BRA `(.L_x_1582) ;  /* 0x0000005c0018b947 */ /* 0x004fea0003800000 */
.L_x_1579:
        /* <DEDUP_REMOVED lines=25> */
.L_x_1584:
[----:B------:R-:W-:Y:S01]  /*60d0*/  ULEA UR6, UR21, UR40, 0x3 ;  /* 0x0000002815067291 */ /* 0x000fe2000f8e183f */
[----:B------:R-:W-:-:S05]  /*60e0*/  IMAD.U32 R0, RZ, RZ, UR22 ;  /* 0x00000016ff007e24 */ /* 0x000fca000f8e00ff */
[----:B------:R-:W-:-:S04]  /*60f0*/  SHF.L.U32 R0, R0, 0x1f, RZ ;  /* 0x0000001f00007819 */ /* 0x000fc800000006ff */
[----:B------:R1:W2:Y:S01]  /*6100*/  SYNCS.PHASECHK.TRANS64.TRYWAIT P2, [UR6+0x16850], R0 ;  /* 0x01685000ff0075a7 */ /* 0x0002a20008040146 */
[----:B------:R-:W-:Y:S05]  /*6110*/  @!P0 BRA `(.L_x_1585) ;  /* 0x0000000000048947 */ /* 0x000fea0003800000 */
[----:B------:R-:W-:Y:S01]  /*6120*/  BPT.TRAP 0x1 ;  /* 0x000000040000795c */ /* 0x000fe20000300000 */
.L_x_1585:
[----:B--2---:R-:W-:Y:S05]  /*6130*/  @P2 BRA `(.L_x_1583) ;  /* 0x0000000000082947 */ /* 0x004fea0003800000 */
[----:B------:R-:W2:Y:S02]  /*6140*/  SYNCS.PHASECHK.TRANS64.TRYWAIT P2, [UR6+0x16850], R0 ;  /* 0x01685000ff0075a7 */ /* 0x000ea40008040146 */
[----:B--2---:R-:W-:Y:S05]  /*6150*/  @!P2 BRA `(.L_x_1586) ;  /* 0x0000005800a8a947 */ /* 0x004fea0003800000 */
.L_x_1583:
[----:B------:R-:W-:Y:S01]  /*6160*/  UIADD3 UR6, UR40, 0x400, URZ ;  /* 0x0000040028067890 */ /* 0x000fe2000fffe03f */
[----:B------:R-:W-:Y:S01]  /*6170*/  WARPGROUP.ARRIVE ;  /* 0x00000000000079c5 */ /* 0x000fe20000000000 */
[----:B------:R-:W-:Y:S01]  /*6180*/  UMOV UR7, 0x40000040 ;  /* 0x4000004000077882 */ /* 0x000fe20000000000 */
[----:B-12---:R-:W-:Y:S01]  /*6190*/  FMNMX.FTZ R0, R24, R7, !PT ;  /* 0x0000000718007209 */ /* 0x006fe20007810000 */
[----:B------:R-:W-:Y:S01]  /*61a0*/  USHF.R.U32.HI UR6, URZ, 0x4, UR6 ;  /* 0x000000043f067899 */ /* 0x000fe20008011606 */
[----:B------:R-:W-:Y:S01]  /*61b0*/  ISETP.GE.U32.AND P2, PT, R2, 0x180, PT ;  /* 0x000001800200780c */ /* 0x000fe20003f46070 */
[----:B------:R-:W-:Y:S01]  /*61c0*/  UMOV UR11, 0x40000040 ;  /* 0x40000040000b7882 */ /* 0x000fe20000000000 */
[----:B------:R-:W-:Y:S01]  /*61d0*/  FMNMX.FTZ R5, R25, R0, !PT ;  /* 0x0000000019057209 */ /* 0x000fe20007810000 */
[----:B------:R-:W-:Y:S01]  /*61e0*/  ULOP3.LUT UR6, UR6, 0x3fff, URZ, 0xc0, !UPT ;  /* 0x00003fff06067892 */ /* 0x000fe2000f8ec03f */
[----:B------:R-:W-:Y:S02]  /*61f0*/  UMOV UR22, UR37 ;  /* 0x0000002500167c82 */ /* 0x000fe40008000000 */
        /* <DEDUP_REMOVED lines=39> */
[----:B------:R-:W-:Y:S02]  /*6470*/  FMNMX.FTZ R8, R85, R0, !PT ;  /* 0x0000000055087209 */ /* 0x000fe40007810000 */
[----:B------:R-:W1:Y:S03]  /*6480*/  LDC R0, c[0x0][0x988] ;  /* 0x00026200ff007b82 */ /* 0x000e660000000800 */
[----:B------:R-:W2:Y:S02]  /*6490*/  SHFL.BFLY PT, R5, R8, 0x2, 0x1f ;  /* 0x0c401f0008057f89 */ /* 0x000ea400000e0000 */
[----:B--2---:R-:W-:Y:S02]  /*64a0*/  FMNMX.FTZ R9, R8, R5, !PT ;  /* 0x0000000508097209 */ /* 0x004fe40007810000 */
[----:B------:R-:W-:-:S03]  /*64b0*/  FMNMX.FTZ R8, R26, R6, !PT ;  /* 0x000000061a087209 */ /* 0x000fc60007810000 */
[----:B------:R-:W2:Y:S01]  /*64c0*/  SHFL.BFLY PT, R10, R9, 0x1, 0x1f ;  /* 0x0c201f00090a7f89 */ /* 0x000ea200000e0000 */
[----:B------:R-:W-:Y:S02]  /*64d0*/  WARPGROUP.DEPBAR.LE gsb0, 0x0 ;  /* 0x00008000000079c5 */ /* 0x000fe40000010000 */
[----:B------:R-:W-:Y:S01]  /*64e0*/  WARPGROUP.ARRIVE ;  /* 0x00000000000079c5 */ /* 0x000fe20000000000 */
[----:B--2---:R-:W-:Y:S02]  /*64f0*/  FMNMX.FTZ R5, R9, R10, !PT ;  /* 0x0000000a09057209 */ /* 0x004fe40007810000 */
[----:B------:R-:W-:-:S03]  /*6500*/  FMNMX.FTZ R9, R27, R8, !PT ;  /* 0x000000081b097209 */ /* 0x000fc60007810000 */
[----:B------:R-:W-:Y:S01]  /*6510*/  HGMMA.64x64x16.F32.BF16 R88, R140, gdesc[UR4].tnspB, R88, gsb0 ;  /* 0x40e000048c587df0 */ /* 0x000fe20008001858 */
[----:B------:R-:W-:Y:S01]  /*6520*/  UIADD3 UR6, UR10, 0x180, URZ ;  /* 0x000001800a067890 */ /* 0x000fe2000fffe03f */
[----:B------:R-:W-:Y:S01]  /*6530*/  FMNMX.FTZ R8, R30, R9, !PT ;  /* 0x000000091e087209 */ /* 0x000fe20007810000 */
[----:B------:R-:W-:Y:S01]  /*6540*/  UMOV UR7, 0x40000040 ;  /* 0x4000004000077882 */ /* 0x000fe20000000000 */
[C---:B-1----:R-:W-:Y:S01]  /*6550*/  FMUL.FTZ R11, R5.reuse, R0 ;  /* 0x00000000050b7220 */ /* 0x042fe20000410000 */
[----:B------:R-:W-:Y:S01]  /*6560*/  FADD.FTZ R7, -R5, R7 ;  /* 0x0000000705077221 */ /* 0x000fe20000010100 */
[----:B------:R-:W-:Y:S02]  /*6570*/  FMNMX.FTZ R9, R31, R8, !PT ;  /* 0x000000081f097209 */ /* 0x000fe40007810000 */
[-CC-:B------:R-:W-:Y:S01]  /*6580*/  FFMA.FTZ R148, R24, R0.reuse, -R11.reuse ;  /* 0x0000000018947223 */ /* 0x180fe2000001080b */
[-CC-:B------:R-:W-:Y:S01]  /*6590*/  FFMA.FTZ R21, R37, R0.reuse, -R11.reuse ;  /* 0x0000000025157223 */ /* 0x180fe2000001080b */
[----:B------:R-:W-:Y:S01]  /*65a0*/  FMNMX.FTZ R8, R34, R9, !PT ;  /* 0x0000000922087209 */ /* 0x000fe20007810000 */
[-CC-:B------:R-:W-:Y:S01]  /*65b0*/  FFMA.FTZ R37, R53, R0.reuse, -R11.reuse ;  /* 0x0000000035257223 */ /* 0x180fe2000001080b */
[-CC-:B------:R-:W-:Y:S01]  /*65c0*/  FFMA.FTZ R53, R69, R0.reuse, -R11.reuse ;  /* 0x0000000045357223 */ /* 0x180fe2000001080b */
[----:B------:R-:W-:Y:S01]  /*65d0*/  FMUL.FTZ R7, R7, R0 ;  /* 0x0000000007077220 */ /* 0x000fe20000410000 */
[----:B------:R-:W-:Y:S01]  /*65e0*/  FMNMX.FTZ R9, R35, R8, !PT ;  /* 0x0000000823097209 */ /* 0x000fe20007810000 */
[-CC-:B------:R-:W-:Y:S01]  /*65f0*/  FFMA.FTZ R13, R25, R0.reuse, -R11.reuse ;  /* 0x00000000190d7223 */ /* 0x180fe2000001080b */
[----:B------:R-:W-:Y:S01]  /*6600*/  MUFU.EX2 R148, R148 ;  /* 0x0000009400947308 */ /* 0x000fe20000000800 */
[-CC-:B------:R-:W-:Y:S01]  /*6610*/  FFMA.FTZ R150, R28, R0.reuse, -R11.reuse ;  /* 0x000000001c967223 */ /* 0x180fe2000001080b */
[----:B------:R-:W-:Y:S01]  /*6620*/  FMNMX.FTZ R8, R38, R9, !PT ;  /* 0x0000000926087209 */ /* 0x000fe20007810000 */
[-CC-:B------:R-:W-:Y:S01]  /*6630*/  FFMA.FTZ R15, R29, R0.reuse, -R11.reuse ;  /* 0x000000001d0f7223 */ /* 0x180fe2000001080b */
[-CC-:B------:R-:W-:Y:S01]  /*6640*/  FFMA.FTZ R144, R32, R0.reuse, -R11.reuse ;  /* 0x0000000020907223 */ /* 0x180fe2000001080b */
[--C-:B------:R-:W-:Y:S01]  /*6650*/  FFMA.FTZ R19, R33, R0, -R11.reuse ;  /* 0x0000000021137223 */ /* 0x100fe2000001080b */
[----:B------:R-:W-:Y:S01]  /*6660*/  FMNMX.FTZ R9, R39, R8, !PT ;  /* 0x0000000827097209 */ /* 0x000fe20007810000 */
[-CC-:B------:R-:W-:Y:S01]  /*6670*/  FFMA.FTZ R146, R36, R0.reuse, -R11.reuse ;  /* 0x0000000024927223 */ /* 0x180fe2000001080b */
[----:B------:R-:W1:Y:S01]  /*6680*/  MUFU.EX2 R7, R7 ;  /* 0x0000000700077308 */ /* 0x000e620000000800 */
[-CC-:B------:R-:W-:Y:S01]  /*6690*/  FFMA.FTZ R25, R41, R0.reuse, -R11.reuse ;  /* 0x0000000029197223 */ /* 0x180fe2000001080b */
[----:B------:R-:W-:Y:S01]  /*66a0*/  FMNMX.FTZ R8, R42, R9, !PT ;  /* 0x000000092a087209 */ /* 0x000fe20007810000 */
[-CC-:B------:R-:W-:Y:S01]  /*66b0*/  FFMA.FTZ R33, R45, R0.reuse, -R11.reuse ;  /* 0x000000002d217223 */ /* 0x180fe2000001080b */
[-CC-:B------:R-:W-:Y:S01]  /*66c0*/  FFMA.FTZ R29, R49, R0.reuse, -R11.reuse ;  /* 0x00000000311d7223 */ /* 0x180fe2000001080b */
[--C-:B------:R-:W-:Y:S01]  /*66d0*/  FFMA.FTZ R49, R57, R0, -R11.reuse ;  /* 0x0000000039317223 */ /* 0x100fe2000001080b */
[----:B------:R-:W-:Y:S01]  /*66e0*/  FMNMX.FTZ R9, R43, R8, !PT ;  /* 0x000000082b097209 */ /* 0x000fe20007810000 */
[-CC-:B------:R-:W-:Y:S01]  /*66f0*/  FFMA.FTZ R41, R61, R0.reuse, -R11.reuse ;  /* 0x000000003d297223 */ /* 0x180fe2000001080b */
[----:B------:R-:W2:Y:S01]  /*6700*/  MUFU.EX2 R13, R13 ;  /* 0x0000000d000d7308 */ /* 0x000ea20000000800 */
[-CC-:B------:R-:W-:Y:S01]  /*6710*/  FFMA.FTZ R45, R65, R0.reuse, -R11.reuse ;  /* 0x00000000412d7223 */ /* 0x180fe2000001080b */
[----:B------:R-:W-:Y:S01]  /*6720*/  FMNMX.FTZ R8, R46, R9, !PT ;  /* 0x000000092e087209 */ /* 0x000fe20007810000 */
[-CC-:B------:R-:W-:Y:S01]  /*6730*/  FFMA.FTZ R10, R68, R0.reuse, -R11.reuse ;  /* 0x00000000440a7223 */ /* 0x180fe2000001080b */
[-CC-:B------:R-:W-:Y:S01]  /*6740*/  FFMA.FTZ R12, R72, R0.reuse, -R11.reuse ;  /* 0x00000000480c7223 */ /* 0x180fe2000001080b */
[--C-:B------:R-:W-:Y:S01]  /*6750*/  FFMA.FTZ R57, R73, R0, -R11.reuse ;  /* 0x0000000049397223 */ /* 0x100fe2000001080b */
[----:B------:R-:W-:Y:S01]  /*6760*/  FMNMX.FTZ R9, R47, R8, !PT ;  /* 0x000000082f097209 */ /* 0x000fe20007810000 */
[--C-:B------:R-:W-:Y:S01]  /*6770*/  FFMA.FTZ R61, R77, R0, -R11.reuse ;  /* 0x000000004d3d7223 */ /* 0x100fe2000001080b */
[----:B------:R-:W3:Y:S01]  /*6780*/  MUFU.EX2 R150, R150 ;  /* 0x0000009600967308 */ /* 0x000ee20000000800 */
[----:B-1----:R-:W-:Y:S01]  /*6790*/  FFMA.FTZ R4, R7, R4, R148 ;  /* 0x0000000407047223 */ /* 0x002fe20000010094 */
[----:B------:R-:W-:Y:S01]  /*67a0*/  FMNMX.FTZ R8, R50, R9, !PT ;  /* 0x0000000932087209 */ /* 0x000fe20007810000 */
[-CC-:B------:R-:W-:Y:S01]  /*67b0*/  FFMA.FTZ R20, R80, R0.reuse, -R11.reuse ;  /* 0x0000000050147223 */ /* 0x180fe2000001080b */
[-CC-:B------:R-:W-:Y:S01]  /*67c0*/  FFMA.FTZ R65, R81, R0.reuse, -R11.reuse ;  /* 0x0000000051417223 */ /* 0x180fe2000001080b */
[----:B------:R-:W-:Y:S01]  /*67d0*/  FFMA.FTZ R84, R84, R0, -R11 ;  /* 0x0000000054547223 */ /* 0x000fe2000001080b */
[----:B------:R-:W-:-:S02]  /*67e0*/  FMNMX.FTZ R9, R51, R8, !PT ;  /* 0x0000000833097209 */ /* 0x000fc40007810000 */
[----:B------:R-:W-:Y:S01]  /*67f0*/  MUFU.EX2 R15, R15 ;  /* 0x0000000f000f7308 */ /* 0x000fe20000000800 */
[----:B--2---:R-:W-:Y:S02]  /*6800*/  F2FP.BF16.F32.PACK_AB R148, R13, R148 ;  /* 0x000000940d94723e */ /* 0x004fe400000010ff */
        /* <DEDUP_REMOVED lines=9> */
[----:B------:R-:W-:Y:S01]  /*68a0*/  FMNMX.FTZ R8, R66, R9, !PT ;  /* 0x0000000942087209 */ /* 0x000fe20007810000 */
[----:B------:R-:W-:Y:S02]  /*68b0*/  WARPGROUP.DEPBAR.LE gsb0, 0x0 ;  /* 0x00008000000079c5 */ /* 0x000fe40000010000 */
[----:B------:R-:W-:Y:S01]  /*68c0*/  WARPGROUP.ARRIVE ;  /* 0x00000000000079c5 */ /* 0x000fe20000000000 */
[----:B------:R-:W-:Y:S01]  /*68d0*/  FMNMX.FTZ R9, R67, R8, !PT ;  /* 0x0000000843097209 */ /* 0x000fe20007810000 */
[-CC-:B------:R-:W-:Y:S01]  /*68e0*/  FFMA.FTZ R142, R44, R0.reuse, -R11.reuse ;  /* 0x000000002c8e7223 */ /* 0x180fe2000001080b */
[----:B------:R-:W-:Y:S01]  /*68f0*/  FFMA.FTZ R140, R40, R0, -R11 ;  /* 0x00000000288c7223 */ /* 0x000fe2000001080b */
[----:B------:R-:W-:Y:S01]  /*6900*/  MUFU.EX2 R21, R21 ;  /* 0x0000001500157308 */ /* 0x000fe20000000800 */
[----:B------:R-:W-:Y:S01]  /*6910*/  FMNMX.FTZ R8, R70, R9, !PT ;  /* 0x0000000946087209 */ /* 0x000fe20007810000 */
[----:B------:R-:W-:Y:S01]  /*6920*/  HGMMA.64x64x16.F32.BF16 R88, R136, gdesc[UR4].tnspB, R88, gsb0 ;  /* 0x40e0000488587df0 */ /* 0x000fe20008001858 */
[----:B------:R-:W-:Y:S01]  /*6930*/  UIADD3 UR6, UR10, 0x200, URZ ;  /* 0x000002000a067890 */ /* 0x000fe2000fffe03f */
[----:B------:R-:W-:Y:S01]  /*6940*/  UMOV UR7, 0x40000040 ;  /* 0x4000004000077882 */ /* 0x000fe20000000000 */
        /* <DEDUP_REMOVED lines=12> */
[----:B------:R-:W-:Y:S01]  /*6a10*/  FMNMX.FTZ R9, R87, R8, !PT ;  /* 0x0000000857097209 */ /* 0x000fe20007810000 */
[--C-:B------:R-:W-:Y:S02]  /*6a20*/  FFMA.FTZ R8, R64, R0, -R11.reuse ;  /* 0x0000000040087223 */ /* 0x100fe4000001080b */
[----:B------:R-:W-:Y:S02]  /*6a30*/  MUFU.EX2 R29, R29 ;  /* 0x0000001d001d7308 */ /* 0x000fe40000000800 */
[----:B------:R-:W1:Y:S06]  /*6a40*/  SHFL.BFLY PT, R14, R9, 0x2, 0x1f ;  /* 0x0c401f00090e7f89 */ /* 0x000e6c00000e0000 */
[----:B------:R-:W-:Y:S08]  /*6a50*/  MUFU.EX2 R37, R37 ;  /* 0x0000002500257308 */ /* 0x000ff00000000800 */
[----:B------:R-:W-:Y:S08]  /*6a60*/  MUFU.EX2 R49, R49 ;  /* 0x0000003100317308 */ /* 0x000ff00000000800 */
[----:B------:R-:W-:Y:S01]  /*6a70*/  MUFU.EX2 R41, R41 ;  /* 0x0000002900297308 */ /* 0x000fe20000000800 */
[----:B-1----:R-:W-:Y:S01]  /*6a80*/  FMNMX.FTZ R24, R9, R14, !PT ;  /* 0x0000000e09187209 */ /* 0x002fe20007810000 */
[----:B------:R-:W-:-:S04]  /*6a90*/  FFMA.FTZ R14, R76, R0, -R11 ;  /* 0x000000004c0e7223 */ /* 0x000fc8000001080b */
[----:B------:R-:W1:Y:S02]  /*6aa0*/  SHFL.BFLY PT, R9, R24, 0x1, 0x1f ;  /* 0x0c201f0018097f89 */ /* 0x000e6400000e0000 */
[----:B------:R-:W-:Y:S01]  /*6ab0*/  MUFU.EX2 R8, R8 ;  /* 0x0000000800087308 */ /* 0x000fe20000000800 */
[----:B------:R-:W-:Y:S02]  /*6ac0*/  WARPGROUP.DEPBAR.LE gsb0, 0x0 ;  /* 0x00008000000079c5 */ /* 0x000fe40000010000 */
[----:B------:R-:W-:Y:S01]  /*6ad0*/  WARPGROUP.ARRIVE ;  /* 0x00000000000079c5 */ /* 0x000fe20000000000 */
[-CC-:B------:R-:W-:Y:S01]  /*6ae0*/  FFMA.FTZ R136, R48, R0.reuse, -R11.reuse ;  /* 0x0000000030887223 */ /* 0x180fe2000001080b */
[----:B------:R-:W-:-:S03]  /*6af0*/  FFMA.FTZ R138, R52, R0, -R11 ;  /* 0x00000000348a7223 */ /* 0x000fc6000001080b */
[----:B------:R-:W-:Y:S01]  /*6b00*/  MUFU.EX2 R45, R45 ;  /* 0x0000002d002d7308 */ /* 0x000fe20000000800 */
[----:B------:R-:W-:Y:S01]  /*6b10*/  HGMMA.64x64x16.F32.BF16 R88, R132, gdesc[UR4].tnspB, R88, gsb0 ;  /* 0x40e0000484587df0 */ /* 0x000fe20008001858 */
[----:B------:R-:W-:Y:S01]  /*6b20*/  UIADD3 UR6, UR10, 0x280, URZ ;  /* 0x000002800a067890 */ /* 0x000fe2000fffe03f */
[----:B------:R-:W-:-:S05]  /*6b30*/  UMOV UR7, 0x40000040 ;  /* 0x4000004000077882 */ /* 0x000fca0000000000 */
[----:B------:R-:W-:Y:S01]  /*6b40*/  MUFU.EX2 R136, R136 ;  /* 0x0000008800887308 */ /* 0x000fe20000000800 */
[----:B-1----:R-:W-:-:S05]  /*6b50*/  FMNMX.FTZ R9, R24, R9, !PT ;  /* 0x0000000918097209 */ /* 0x002fca0007810000 */
[----:B------:R-:W-:Y:S02]  /*6b60*/  FADD.FTZ R69, -R9, R6 ;  /* 0x0000000609457221 */ /* 0x000fe40000010100 */
[----:B------:R-:W-:Y:S02]  /*6b70*/  MUFU.EX2 R138, R138 ;  /* 0x0000008a008a7308 */ /* 0x000fe40000000800 */
[-C--:B------:R-:W-:Y:S01]  /*6b80*/  FMUL.FTZ R6, R69, R0.reuse ;  /* 0x0000000045067220 */ /* 0x080fe20000410000 */
[----:B------:R-:W-:-:S04]  /*6b90*/  FMUL.FTZ R69, R9, R0 ;  /* 0x0000000009457220 */ /* 0x000fc80000410000 */
[-CC-:B------:R-:W-:Y:S01]  /*6ba0*/  FFMA.FTZ R149, R26, R0.reuse, -R69.reuse ;  /* 0x000000001a957223 */ /* 0x180fe20000010845 */
[-CC-:B------:R-:W-:Y:S01]  /*6bb0*/  FFMA.FTZ R26, R27, R0.reuse, -R69.reuse ;  /* 0x000000001b1a7223 */ /* 0x180fe20000010845 */
[----:B------:R-:W-:Y:S01]  /*6bc0*/  MUFU.EX2 R6, R6 ;  /* 0x0000000600067308 */ /* 0x000fe20000000800 */
[-CC-:B------:R-:W-:Y:S01]  /*6bd0*/  FFMA.FTZ R151, R30, R0.reuse, -R69.reuse ;  /* 0x000000001e977223 */ /* 0x180fe20000010845 */
[-CC-:B------:R-:W-:Y:S01]  /*6be0*/  FFMA.FTZ R28, R31, R0.reuse, -R69.reuse ;  /* 0x000000001f1c7223 */ /* 0x180fe20000010845 */
[----:B------:R-:W-:Y:S02]  /*6bf0*/  IMAD.U32 R31, RZ, RZ, UR36 ;  /* 0x00000024ff1f7e24 */ /* 0x000fe4000f8e00ff */
[-CC-:B------:R-:W-:Y:S01]  /*6c00*/  FFMA.FTZ R145, R34, R0.reuse, -R69.reuse ;  /* 0x0000000022917223 */ /* 0x180fe20000010845 */
[-CC-:B------:R-:W-:Y:S01]  /*6c10*/  FFMA.FTZ R30, R35, R0.reuse, -R69.reuse ;  /* 0x00000000231e7223 */ /* 0x180fe20000010845 */
[----:B------:R-:W-:Y:S02]  /*6c20*/  VIADD R27, R16, 0x9 ;  /* 0x00000009101b7836 */ /* 0x000fe40000000000 */
[-CC-:B------:R-:W-:Y:S01]  /*6c30*/  FFMA.FTZ R147, R38, R0.reuse, -R69.reuse ;  /* 0x0000000026937223 */ /* 0x180fe20000010845 */
[----:B------:R-:W1:Y:S01]  /*6c40*/  MUFU.EX2 R149, R149 ;  /* 0x0000009500957308 */ /* 0x000e620000000800 */
[----:B------:R-:W-:Y:S01]  /*6c50*/  @!P1 LEA R31, R31, UR40, 0x3 ;  /* 0x000000281f1f9c11 */ /* 0x000fe2000f8e18ff */
[-CC-:B------:R-:W-:Y:S01]  /*6c60*/  FFMA.FTZ R32, R39, R0.reuse, -R69.reuse ;  /* 0x0000000027207223 */ /* 0x180fe20000010845 */
[-CC-:B------:R-:W-:Y:S01]  /*6c70*/  FFMA.FTZ R143, R46, R0.reuse, -R69.reuse ;  /* 0x000000002e8f7223 */ /* 0x180fe20000010845 */
[-CC-:B------:R-:W-:Y:S01]  /*6c80*/  FFMA.FTZ R141, R42, R0.reuse, -R69.reuse ;  /* 0x000000002a8d7223 */ /* 0x180fe20000010845 */
[-CC-:B------:R-:W-:Y:S01]  /*6c90*/  FFMA.FTZ R34, R43, R0.reuse, -R69.reuse ;  /* 0x000000002b227223 */ /* 0x180fe20000010845 */
[----:B------:R-:W-:Y:S01]  /*6ca0*/  @!P1 VIADD R35, R31, 0x16840 ;  /* 0x000168401f239836 */ /* 0x000fe20000000000 */
[----:B------:R-:W-:Y:S01]  /*6cb0*/  SEL R31, R27, 0x9, !P2 ;  /* 0x000000091b1f7807 */ /* 0x000fe20005000000 */
[----:B------:R-:W2:Y:S01]  /*6cc0*/  MUFU.EX2 R26, R26 ;  /* 0x0000001a001a7308 */ /* 0x000ea20000000800 */
[----:B------:R-:W-:Y:S01]  /*6cd0*/  FADD.FTZ R27, R13, R4 ;  /* 0x000000040d1b7221 */ /* 0x000fe20000010000 */
[-CC-:B------:R-:W-:Y:S01]  /*6ce0*/  FFMA.FTZ R36, R47, R0.reuse, -R69.reuse ;  /* 0x000000002f247223 */ /* 0x180fe20000010845 */
[-CC-:B------:R-:W-:Y:S01]  /*6cf0*/  FFMA.FTZ R137, R50, R0.reuse, -R69.reuse ;  /* 0x0000000032897223 */ /* 0x180fe20000010845 */
[-C--:B------:R-:W-:Y:S01]  /*6d00*/  FFMA.FTZ R38, R51, R0.reuse, -R69 ;  /* 0x0000000033267223 */ /* 0x080fe20000010845 */
[----:B---3--:R-:W-:Y:S01]  /*6d10*/  FADD.FTZ R46, R150, R27 ;  /* 0x0000001b962e7221 */ /* 0x008fe20000010000 */
[-CC-:B------:R-:W-:Y:S01]  /*6d20*/  FFMA.FTZ R139, R54, R0.reuse, -R69.reuse ;  /* 0x00000000368b7223 */ /* 0x180fe20000010845 */
[-C--:B------:R-:W-:Y:S01]  /*6d30*/  FFMA.FTZ R40, R55, R0.reuse, -R69 ;  /* 0x0000000037287223 */ /* 0x080fe20000010845 */
[----:B------:R-:W3:Y:S01]  /*6d40*/  MUFU.EX2 R151, R151 ;  /* 0x0000009700977308 */ /* 0x000ee20000000800 */
[----:B-1----:R-:W-:Y:S01]  /*6d50*/  FFMA.FTZ R3, R6, R3, R149 ;  /* 0x0000000306037223 */ /* 0x002fe20000010095 */
[----:B------:R-:W-:Y:S01]  /*6d60*/  FADD.FTZ R27, R15, R46 ;  /* 0x0000002e0f1b7221 */ /* 0x000fe20000010000 */
[-CC-:B------:R-:W-:Y:S01]  /*6d70*/  FFMA.FTZ R42, R59, R0.reuse, -R69.reuse ;  /* 0x000000003b2a7223 */ /* 0x180fe20000010845 */
[-CC-:B------:R-:W-:Y:S01]  /*6d80*/  FFMA.FTZ R4, R63, R0.reuse, -R69.reuse ;  /* 0x000000003f047223 */ /* 0x180fe20000010845 */
[-C--:B------:R-:W-:Y:S01]  /*6d90*/  FFMA.FTZ R75, R75, R0.reuse, -R69 ;  /* 0x000000004b4b7223 */ /* 0x080fe20000010845 */
[----:B------:R-:W-:Y:S01]  /*6da0*/  FADD.FTZ R46, R144, R27 ;  /* 0x0000001b902e7221 */ /* 0x000fe20000010000 */
[-C--:B------:R-:W-:Y:S01]  /*6db0*/  FFMA.FTZ R78, R78, R0.reuse, -R69 ;  /* 0x000000004e4e7223 */ /* 0x080fe20000010845 */
[----:B------:R-:W1:Y:S01]  /*6dc0*/  MUFU.EX2 R28, R28 ;  /* 0x0000001c001c7308 */ /* 0x000e620000000800 */
[C---:B--2---:R-:W-:Y:S01]  /*6dd0*/  FADD.FTZ R44, R26.reuse, R3 ;  /* 0x000000031a2c7221 */ /* 0x044fe20000010000 */
[----:B------:R-:W-:Y:S01]  /*6de0*/  FADD.FTZ R27, R19, R46 ;  /* 0x0000002e131b7221 */ /* 0x000fe20000010000 */
[----:B------:R-:W-:Y:S01]  /*6df0*/  F2FP.BF16.F32.PACK_AB R149, R26, R149 ;  /* 0x000000951a95723e */ /* 0x000fe200000010ff */
[-CC-:B------:R-:W-:Y:S01]  /*6e00*/  FFMA.FTZ R46, R71, R0.reuse, -R69.reuse ;  /* 0x00000000472e7223 */ /* 0x180fe20000010845 */
[-C--:B------:R-:W-:Y:S01]  /*6e10*/  FFMA.FTZ R79, R79, R0.reuse, -R69 ;  /* 0x000000004f4f7223 */ /* 0x080fe20000010845 */
[----:B------:R-:W-:Y:S01]  /*6e20*/  FADD.FTZ R50, R146, R27 ;  /* 0x0000001b92327221 */ /* 0x000fe20000010000 */
[-CC-:B------:R-:W-:Y:S01]  /*6e30*/  FFMA.FTZ R82, R82, R0.reuse, -R69.reuse ;  /* 0x0000000052527223 */ /* 0x180fe20000010845 */
[----:B------:R-:W2:Y:S01]  /*6e40*/  MUFU.EX2 R145, R145 ;  /* 0x0000009100917308 */ /* 0x000ea20000000800 */
[----:B---3--:R-:W-:Y:S01]  /*6e50*/  FADD.FTZ R3, R151, R44 ;  /* 0x0000002c97037221 */ /* 0x008fe20000010000 */
[----:B------:R-:W-:Y:S01]  /*6e60*/  FADD.FTZ R27, R21, R50 ;  /* 0x00000032151b7221 */ /* 0x000fe20000010000 */
[-C--:B------:R-:W-:Y:S01]  /*6e70*/  FFMA.FTZ R83, R83, R0.reuse, -R69 ;  /* 0x0000000053537223 */ /* 0x080fe20000010845 */
[----:B------:R-:W-:Y:S01]  /*6e80*/  @!P1 PRMT R35, RZ, 0x654, R35 ;  /* 0x00000654ff239816 */ /* 0x000fe20000000023 */
[----:B------:R-:W-:Y:S01]  /*6e90*/  FFMA.FTZ R86, R86, R0, -R69 ;  /* 0x0000000056567223 */ /* 0x000fe20000010845 */
[----:B------:R-:W-:Y:S01]  /*6ea0*/  FADD.FTZ R50, R140, R27 ;  /* 0x0000001b8c327221 */ /* 0x000fe20000010000 */
[----:B------:R-:W-:Y:S01]  /*6eb0*/  ISETP.LT.AND P2, PT, RZ, UR28, PT ;  /* 0x0000001cff007c0c */ /* 0x000fe2000bf41270 */
[----:B------:R-:W3:Y:S01]  /*6ec0*/  MUFU.EX2 R30, R30 ;  /* 0x0000001e001e7308 */ /* 0x000ee20000000800 */
[C---:B-1----:R-:W-:Y:S01]  /*6ed0*/  FADD.FTZ R44, R28.reuse, R3 ;  /* 0x000000031c2c7221 */ /* 0x042fe20000010000 */
[----:B------:R-:W-:Y:S01]  /*6ee0*/  FADD.FTZ R27, R25, R50 ;  /* 0x00000032191b7221 */ /* 0x000fe20000010000 */
[----:B------:R-:W-:-:S02]  /*6ef0*/  F2FP.BF16.F32.PACK_AB R151, R28, R151 ;  /* 0x000000971c97723e */ /* 0x000fc400000010ff */
[----:B------:R-:W-:Y:S01]  /*6f00*/  F2FP.BF16.F32.PACK_AB R150, R15, R150 ;  /* 0x000000960f96723e */ /* 0x000fe200000010ff */
[----:B------:R-:W-:Y:S02]  /*6f10*/  WARPGROUP.DEPBAR.LE gsb0, 0x0 ;  /* 0x00008000000079c5 */ /* 0x000fe40000010000 */
[----:B------:R-:W-:Y:S01]  /*6f20*/  WARPGROUP.ARRIVE ;  /* 0x00000000000079c5 */ /* 0x000fe20000000000 */
[----:B------:R-:W1:Y:S01]  /*6f30*/  MUFU.EX2 R147, R147 ;  /* 0x0000009300937308 */ /* 0x000e620000000800 */
[----:B--2---:R-:W-:Y:S01]  /*6f40*/  FADD.FTZ R3, R145, R44 ;  /* 0x0000002c91037221 */ /* 0x004fe20000010000 */
[----:B------:R-:W-:Y:S01]  /*6f50*/  FADD.FTZ R50, R142, R27 ;  /* 0x0000001b8e327221 */ /* 0x000fe20000010000 */
[-C--:B------:R-:W-:Y:S01]  /*6f60*/  FFMA.FTZ R132, R56, R0.reuse, -R11 ;  /* 0x0000000038847223 */ /* 0x080fe2000001080b */
[-C--:B------:R-:W-:Y:S01]  /*6f70*/  FFMA.FTZ R133, R58, R0.reuse, -R69 ;  /* 0x000000003a857223 */ /* 0x080fe20000010845 */
[----:B------:R-:W-:Y:S01]  /*6f80*/  HGMMA.64x64x16.F32.BF16 R88, R128, gdesc[UR4].tnspB, R88, gsb0 ;  /* 0x40e0000480587df0 */ /* 0x000fe20008001858 */
[----:B------:R-:W-:Y:S01]  /*6f90*/  UIADD3 UR6, UR10, 0x300, URZ ;  /* 0x000003000a067890 */ /* 0x000fe2000fffe03f */
[----:B------:R-:W-:Y:S01]  /*6fa0*/  FADD.FTZ R27, R33, R50 ;  /* 0x00000032211b7221 */ /* 0x000fe20000010000 */
[----:B------:R-:W-:Y:S01]  /*6fb0*/  UMOV UR7, 0x40000040 ;  /* 0x4000004000077882 */ /* 0x000fe20000000000 */
[----:B------:R-:W2:Y:S01]  /*6fc0*/  MUFU.EX2 R32, R32 ;  /* 0x0000002000207308 */ /* 0x000ea20000000800 */
[----:B------:R-:W-:Y:S01]  /*6fd0*/  UIADD3 UR10, UR10, 0x380, URZ ;  /* 0x000003800a0a7890 */ /* 0x000fe2000fffe03f */
[----:B---3--:R-:W-:Y:S01]  /*6fe0*/  FADD.FTZ R48, R30, R3 ;  /* 0x000000031e307221 */ /* 0x008fe20000010000 */
[----:B------:R-:W-:Y:S01]  /*6ff0*/  FADD.FTZ R50, R136, R27 ;  /* 0x0000001b88327221 */ /* 0x000fe20000010000 */
[-C--:B------:R-:W-:Y:S01]  /*7000*/  FFMA.FTZ R134, R60, R0.reuse, -R11 ;  /* 0x000000003c867223 */ /* 0x080fe2000001080b */
[-CC-:B------:R-:W-:Y:S01]  /*7010*/  FFMA.FTZ R135, R62, R0.reuse, -R69.reuse ;  /* 0x000000003e877223 */ /* 0x180fe20000010845 */
[-C--:B------:R-:W-:Y:S01]  /*7020*/  FFMA.FTZ R44, R67, R0.reuse, -R69 ;  /* 0x00000000432c7223 */ /* 0x080fe20000010845 */
[----:B------:R-:W-:Y:S01]  /*7030*/  FADD.FTZ R13, R29, R50 ;  /* 0x000000321d0d7221 */ /* 0x000fe20000010000 */
[----:B------:R-:W3:Y:S01]  /*7040*/  MUFU.EX2 R141, R141 ;  /* 0x0000008d008d7308 */ /* 0x000ee20000000800 */
[----:B-1----:R-:W-:Y:S01]  /*7050*/  FADD.FTZ R3, R147, R48 ;  /* 0x0000003093037221 */ /* 0x002fe20000010000 */
[----:B------:R-:W-:Y:S01]  /*7060*/  FFMA.FTZ R11, R85, R0, -R11 ;  /* 0x00000000550b7223 */ /* 0x000fe2000001080b */
[----:B------:R-:W-:Y:S01]  /*7070*/  FADD.FTZ R50, R138, R13 ;  /* 0x0000000d8a327221 */ /* 0x000fe20000010000 */
[----:B------:R-:W-:-:S02]  /*7080*/  F2FP.BF16.F32.PACK_AB R144, R19, R144 ;  /* 0x000000901390723e */ /* 0x000fc400000010ff */
[----:B------:R-:W-:Y:S01]  /*7090*/  F2FP.BF16.F32.PACK_AB R145, R30, R145 ;  /* 0x000000911e91723e */ /* 0x000fe200000010ff */
[----:B------:R-:W-:Y:S01]  /*70a0*/  FADD.FTZ R13, R37, R50 ;  /* 0x00000032250d7221 */ /* 0x000fe20000010000 */
[----:B------:R-:W1:Y:S01]  /*70b0*/  MUFU.EX2 R34, R34 ;  /* 0x0000002200227308 */ /* 0x000e620000000800 */
[C---:B--2---:R-:W-:Y:S01]  /*70c0*/  FADD.FTZ R48, R32.reuse, R3 ;  /* 0x0000000320307221 */ /* 0x044fe20000010000 */
[----:B------:R-:W-:Y:S02]  /*70d0*/  F2FP.BF16.F32.PACK_AB R146, R21, R146 ;  /* 0x000000921592723e */ /* 0x000fe400000010ff */
[----:B------:R-:W-:Y:S02]  /*70e0*/  F2FP.BF16.F32.PACK_AB R147, R32, R147 ;  /* 0x000000932093723e */ /* 0x000fe400000010ff */
[----:B------:R-:W-:Y:S02]  /*70f0*/  F2FP.BF16.F32.PACK_AB R140, R25, R140 ;  /* 0x0000008c198c723e */ /* 0x000fe400000010ff */
[----:B------:R-:W2:Y:S01]  /*7100*/  MUFU.EX2 R143, R143 ;  /* 0x0000008f008f7308 */ /* 0x000ea20000000800 */
[----:B---3--:R-:W-:Y:S01]  /*7110*/  FADD.FTZ R3, R141, R48 ;  /* 0x000000308d037221 */ /* 0x008fe20000010000 */
[----:B------:R-:W-:-:S02]  /*7120*/  F2FP.BF16.F32.PACK_AB R142, R33, R142 ;  /* 0x0000008e218e723e */ /* 0x000fc400000010ff */
[----:B------:R-:W-:Y:S02]  /*7130*/  F2FP.BF16.F32.PACK_AB R136, R29, R136 ;  /* 0x000000881d88723e */ /* 0x000fe400000010ff */
[----:B------:R-:W-:Y:S02]  /*7140*/  F2FP.BF16.F32.PACK_AB R138, R37, R138 ;  /* 0x0000008a258a723e */ /* 0x000fe400000010ff */
        /* <DEDUP_REMOVED lines=15> */
[----:B------:R-:W-:Y:S02]  /*7240*/  WARPGROUP.DEPBAR.LE gsb0, 0x0 ;  /* 0x00008000000079c5 */ /* 0x000fe40000010000 */
[----:B------:R-:W-:Y:S01]  /*7250*/  WARPGROUP.ARRIVE ;  /* 0x00000000000079c5 */ /* 0x000fe20000000000 */
[-CC-:B------:R-:W-:Y:S01]  /*7260*/  FFMA.FTZ R129, R66, R0.reuse, -R69.reuse ;  /* 0x0000000042817223 */ /* 0x180fe20000010845 */
[----:B------:R-:W-:Y:S01]  /*7270*/  FFMA.FTZ R131, R70, R0, -R69 ;  /* 0x0000000046837223 */ /* 0x000fe20000010845 */
[----:B------:R-:W-:Y:S01]  /*7280*/  F2FP.BF16.F32.PACK_AB R128, R45, R8 ;  /* 0x000000082d80723e */ /* 0x000fe200000010ff */
[----:B------:R-:W3:Y:S01]  /*7290*/  MUFU.EX2 R133, R133 ;  /* 0x0000008500857308 */ /* 0x000ee20000000800 */
[C---:B-1----:R-:W-:Y:S01]  /*72a0*/  FADD.FTZ R26, R40.reuse, R3 ;  /* 0x00000003281a7221 */ /* 0x042fe20000010000 */
[----:B------:R-:W-:Y:S01]  /*72b0*/  HGMMA.64x64x16.F32.BF16 R88, R124, gdesc[UR4].tnspB, R88, gsb0 ;  /* 0x40e000047c587df0 */ /* 0x000fe20008001858 */
[----:B------:R-:W-:Y:S01]  /*72c0*/  UIADD3 UR6, UR28, -0x1, URZ ;  /* 0xffffffff1c067890 */ /* 0x000fe2000fffe03f */
[----:B------:R-:W-:-:S04]  /*72d0*/  F2FP.BF16.F32.PACK_AB R139, R40, R139 ;  /* 0x0000008b288b723e */ /* 0x000fc800000010ff */
[----:B------:R-:W1:Y:S01]  /*72e0*/  MUFU.EX2 R42, R42 ;  /* 0x0000002a002a7308 */ /* 0x000e620000000800 */
[----:B--2---:R-:W-:Y:S01]  /*72f0*/  FADD.FTZ R28, R132, R13 ;  /* 0x0000000d841c7221 */ /* 0x004fe20000010000 */
[----:B------:R-:W-:Y:S01]  /*7300*/  UMOV UR28, UR6 ;  /* 0x00000006001c7c82 */ /* 0x000fe20008000000 */
[C---:B------:R-:W-:Y:S02]  /*7310*/  F2FP.BF16.F32.PACK_AB R132, R49.reuse, R132 ;  /* 0x000000843184723e */ /* 0x040fe400000010ff */
[----:B------:R-:W-:-:S03]  /*7320*/  FADD.FTZ R13, R49, R28 ;  /* 0x0000001c310d7221 */ /* 0x000fc60000010000 */
[----:B------:R-:W2:Y:S01]  /*7330*/  MUFU.EX2 R134, R134 ;  /* 0x0000008600867308 */ /* 0x000ea20000000800 */
[----:B---3--:R-:W-:-:S07]  /*7340*/  FADD.FTZ R3, R133, R26 ;  /* 0x0000001a85037221 */ /* 0x008fce0000010000 */
[----:B------:R-:W3:Y:S01]  /*7350*/  MUFU.EX2 R135, R135 ;  /* 0x0000008700877308 */ /* 0x000ee20000000800 */
[C---:B-1----:R-:W-:Y:S01]  /*7360*/  FADD.FTZ R26, R42.reuse, R3 ;  /* 0x000000032a1a7221 */ /* 0x042fe20000010000 */
[----:B------:R-:W-:-:S06]  /*7370*/  F2FP.BF16.F32.PACK_AB R133, R42, R133 ;  /* 0x000000852a85723e */ /* 0x000fcc00000010ff */
[----:B------:R-:W1:Y:S01]  /*7380*/  MUFU.EX2 R4, R4 ;  /* 0x0000000400047308 */ /* 0x000e620000000800 */
[----:B--2---:R-:W-:Y:S01]  /*7390*/  FADD.FTZ R28, R134, R13 ;  /* 0x0000000d861c7221 */ /* 0x004fe20000010000 */
[----:B------:R-:W-:-:S03]  /*73a0*/  F2FP.BF16.F32.PACK_AB R134, R41, R134 ;  /* 0x000000862986723e */ /* 0x000fc600000010ff */
[----:B------:R-:W-:-:S03]  /*73b0*/  FADD.FTZ R13, R41, R28 ;  /* 0x0000001c290d7221 */ /* 0x000fc60000010000 */
[----:B------:R-:W2:Y:S01]  /*73c0*/  MUFU.EX2 R129, R129 ;  /* 0x0000008100817308 */ /* 0x000ea20000000800 */
[----:B---3--:R-:W-:Y:S01]  /*73d0*/  FADD.FTZ R3, R135, R26 ;  /* 0x0000001a87037221 */ /* 0x008fe20000010000 */
[----:B------:R-:W-:-:S04]  /*73e0*/  FADD.FTZ R28, R8, R13 ;  /* 0x0000000d081c7221 */ /* 0x000fc80000010000 */
[----:B------:R-:W-:Y:S02]  /*73f0*/  FADD.FTZ R13, R45, R28 ;  /* 0x0000001c2d0d7221 */ /* 0x000fe40000010000 */
        /* <DEDUP_REMOVED lines=9> */
[----:B-1----:R-:W-:Y:S01]  /*7490*/  FADD.FTZ R28, R10, R13 ;  /* 0x0000000d0a1c7221 */ /* 0x002fe20000010000 */
[----:B------:R-:W-:Y:S02]  /*74a0*/  WARPGROUP.DEPBAR.LE gsb0, 0x0 ;  /* 0x00008000000079c5 */ /* 0x000fe40000010000 */
[----:B------:R-:W-:Y:S01]  /*74b0*/  WARPGROUP.ARRIVE ;  /* 0x00000000000079c5 */ /* 0x000fe20000000000 */
[----:B------:R-:W-:-:S03]  /*74c0*/  FFMA.FTZ R125, R74, R0, -R69 ;  /* 0x000000004a7d7223 */ /* 0x000fc60000010845 */
[----:B------:R-:W1:Y:S01]  /*74d0*/  MUFU.EX2 R46, R46 ;  /* 0x0000002e002e7308 */ /* 0x000e620000000800 */
[----:B--2---:R-:W-:Y:S01]  /*74e0*/  FADD.FTZ R3, R131, R26 ;  /* 0x0000001a83037221 */ /* 0x004fe20000010000 */
[----:B------:R-:W-:Y:S01]  /*74f0*/  FFMA.FTZ R69, R87, R0, -R69 ;  /* 0x0000000057457223 */ /* 0x000fe20000010845 */
[----:B------:R-:W-:Y:S01]  /*7500*/  HGMMA.64x64x16.F32.BF16 R88, R120, gdesc[UR8].tnspB, R88, gsb0 ;  /* 0x40e0000878587df0 */ /* 0x000fe20008001858 */
[C---:B---3--:R-:W-:Y:S01]  /*7510*/  FADD.FTZ R13, R53.reuse, R28 ;  /* 0x0000001c350d7221 */ /* 0x048fe20000010000 */
[----:B------:R-:W-:-:S03]  /*7520*/  F2FP.BF16.F32.PACK_AB R130, R53, R10 ;  /* 0x0000000a3582723e */ /* 0x000fc600000010ff */
[----:B------:R-:W2:Y:S08]  /*7530*/  MUFU.EX2 R12, R12 ;  /* 0x0000000c000c7308 */ /* 0x000eb00000000800 */
        /* <DEDUP_REMOVED lines=23> */
[----:B------:R3:W-:Y:S06]  /*76b0*/  BAR.ARV R31, 0x100 ;  /* 0x0004001f0000751d */ /* 0x0007ec0000002000 */
[----:B------:R-:W4:Y:S01]  /*76c0*/  MUFU.EX2 R121, R82 ;  /* 0x0000005200797308 */ /* 0x000f220000000800 */
[----:B------:R5:W-:Y:S01]  /*76d0*/  @!P1 SYNCS.ARRIVE.TRANS64.RED.A1T0 RZ, [R35+URZ], RZ ;  /* 0x000000ff23ff99a7 */ /* 0x000be2000810043f */
[----:B-1----:R-:W-:Y:S01]  /*76e0*/  FADD.FTZ R4, R20, R3 ;  /* 0x0000000314047221 */ /* 0x002fe20000010000 */
[-C--:B------:R-:W-:Y:S01]  /*76f0*/  FMUL.FTZ R88, R88, R7.reuse ;  /* 0x0000000758587220 */ /* 0x080fe20000410000 */
[-C--:B------:R-:W-:Y:S01]  /*7700*/  FMUL.FTZ R89, R89, R7.reuse ;  /* 0x0000000759597220 */ /* 0x080fe20000410000 */
[-C--:B------:R-:W-:Y:S01]  /*7710*/  FMUL.FTZ R92, R92, R7.reuse ;  /* 0x000000075c5c7220 */ /* 0x080fe20000410000 */
[-C--:B------:R-:W-:Y:S01]  /*7720*/  FMUL.FTZ R93, R93, R7.reuse ;  /* 0x000000075d5d7220 */ /* 0x080fe20000410000 */
[----:B--2---:R-:W-:Y:S01]  /*7730*/  FADD.FTZ R3, R65, R4 ;  /* 0x0000000441037221 */ /* 0x004fe20000010000 */
[----:B------:R-:W1:Y:S01]  /*7740*/  MUFU.EX2 R83, R83 ;  /* 0x0000005300537308 */ /* 0x000e620000000800 */
[----:B-----5:R-:W-:Y:S01]  /*7750*/  IMAD.U32 R35, RZ, RZ, UR21 ;  /* 0x00000015ff237e24 */ /* 0x020fe2000f8e00ff */
[----:B------:R-:W-:Y:S01]  /*7760*/  UMOV UR21, UR36 ;  /* 0x0000002400157c82 */ /* 0x000fe20008000000 */
[-C--:B------:R-:W-:Y:S01]  /*7770*/  FMUL.FTZ R96, R96, R7.reuse ;  /* 0x0000000760607220 */ /* 0x080fe20000410000 */
[-C--:B------:R-:W-:Y:S01]  /*7780*/  FMUL.FTZ R97, R97, R7.reuse ;  /* 0x0000000761617220 */ /* 0x080fe20000410000 */
[-C--:B------:R-:W-:Y:S01]  /*7790*/  FMUL.FTZ R100, R100, R7.reuse ;  /* 0x0000000764647220 */ /* 0x080fe20000410000 */
[----:B------:R-:W-:Y:S01]  /*77a0*/  @!P1 LEA R35, R35, UR40, 0x3 ;  /* 0x0000002823239c11 */ /* 0x000fe2000f8e18ff */
[-C--:B------:R-:W-:Y:S01]  /*77b0*/  FMUL.FTZ R101, R101, R7.reuse ;  /* 0x0000000765657220 */ /* 0x080fe20000410000 */
[----:B------:R-:W2:Y:S01]  /*77c0*/  MUFU.EX2 R24, R84 ;  /* 0x0000005400187308 */ /* 0x000ea20000000800 */
[----:B----4-:R-:W-:Y:S01]  /*77d0*/  FADD.FTZ R26, R121, R26 ;  /* 0x0000001a791a7221 */ /* 0x010fe20000010000 */
[----:B------:R-:W-:Y:S01]  /*77e0*/  FMUL.FTZ R104, R104, R7 ;  /* 0x0000000768687220 */ /* 0x000fe20000410000 */
[----:B---3--:R-:W-:-:S02]  /*77f0*/  @!P1 VIADD R31, R35, 0x16860 ;  /* 0x00016860231f9836 */ /* 0x008fc40000000000 */
[-C--:B------:R-:W-:Y:S01]  /*7800*/  FMUL.FTZ R105, R105, R7.reuse ;  /* 0x0000000769697220 */ /* 0x080fe20000410000 */
[-C--:B------:R-:W-:Y:S01]  /*7810*/  FMUL.FTZ R108, R108, R7.reuse ;  /* 0x000000076c6c7220 */ /* 0x080fe20000410000 */
[-C--:B------:R-:W-:Y:S01]  /*7820*/  FMUL.FTZ R109, R109, R7.reuse ;  /* 0x000000076d6d7220 */ /* 0x080fe20000410000 */
[-C--:B------:R-:W-:Y:S01]  /*7830*/  FMUL.FTZ R112, R112, R7.reuse ;  /* 0x0000000770707220 */ /* 0x080fe20000410000 */
[----:B------:R-:W3:Y:S01]  /*7840*/  MUFU.EX2 R123, R86 ;  /* 0x00000056007b7308 */ /* 0x000ee20000000800 */
[----:B-1----:R-:W-:Y:S01]  /*7850*/  FADD.FTZ R26, R83, R26 ;  /* 0x0000001a531a7221 */ /* 0x002fe20000010000 */
[----:B------:R-:W-:Y:S01]  /*7860*/  @!P1 PRMT R31, RZ, 0x654, R31 ;  /* 0x00000654ff1f9816 */ /* 0x000fe2000000001f */
[-C--:B------:R-:W-:Y:S01]  /*7870*/  FMUL.FTZ R113, R113, R7.reuse ;  /* 0x0000000771717220 */ /* 0x080fe20000410000 */
[-C--:B------:R-:W-:Y:S01]  /*7880*/  FMUL.FTZ R116, R116, R7.reuse ;  /* 0x0000000774747220 */ /* 0x080fe20000410000 */
[----:B------:R-:W-:Y:S01]  /*7890*/  FMUL.FTZ R117, R117, R7 ;  /* 0x0000000775757220 */ /* 0x000fe20000410000 */
[----:B------:R1:W-:Y:S01]  /*78a0*/  @!P1 SYNCS.ARRIVE.TRANS64.RED.A1T0 RZ, [R31+URZ], RZ ;  /* 0x000000ff1fff99a7 */ /* 0x0003e2000810043f */
[-C--:B------:R-:W-:Y:S01]  /*78b0*/  FMUL.FTZ R90, R90, R6.reuse ;  /* 0x000000065a5a7220 */ /* 0x080fe20000410000 */
[----:B------:R-:W4:Y:S01]  /*78c0*/  MUFU.EX2 R11, R11 ;  /* 0x0000000b000b7308 */ /* 0x000f220000000800 */
        /* <DEDUP_REMOVED lines=8> */
[----:B---3--:R-:W-:Y:S01]  /*7950*/  FADD.FTZ R26, R123, R26 ;  /* 0x0000001a7b1a7221 */ /* 0x008fe20000010000 */
        /* <DEDUP_REMOVED lines=10> */
[----:B----4-:R-:W-:Y:S01]  /*7a00*/  FADD.FTZ R4, R11, R4 ;  /* 0x000000040b047221 */ /* 0x010fe20000010000 */
[----:B------:R-:W-:Y:S01]  /*7a10*/  F2FP.BF16.F32.PACK_AB R120, R65, R20 ;  /* 0x000000144178723e */ /* 0x000fe200000010ff */
[----:B------:R-:W-:Y:S01]  /*7a20*/  IMAD.MOV.U32 R6, RZ, RZ, R9 ;  /* 0x000000ffff067224 */ /* 0x000fe200078e0009 */
[----:B------:R-:W-:Y:S01]  /*7a30*/  F2FP.BF16.F32.PACK_AB R121, R83, R121 ;  /* 0x000000795379723e */ /* 0x000fe200000010ff */
[----:B------:R-:W-:Y:S01]  /*7a40*/  IMAD.MOV.U32 R7, RZ, RZ, R5 ;  /* 0x000000ffff077224 */ /* 0x000fe200078e0005 */
[----:B------:R-:W-:Y:S01]  /*7a50*/  F2FP.BF16.F32.PACK_AB R122, R11, R24 ;  /* 0x000000180b7a723e */ /* 0x000fe200000010ff */
[C---:B--2---:R-:W-:Y:S01]  /*7a60*/  FADD.FTZ R3, R69.reuse, R26 ;  /* 0x0000001a45037221 */ /* 0x044fe20000010000 */
[----:B------:R-:W-:Y:S01]  /*7a70*/  F2FP.BF16.F32.PACK_AB R123, R69, R123 ;  /* 0x0000007b457b723e */ /* 0x000fe200000010ff */
[----:B-1----:R-:W-:Y:S06]  /*7a80*/  @P2 BRA `(.L_x_1587) ;  /* 0xffffffe000e42947 */ /* 0x002fec000383ffff */
.L_x_1578:
[----:B------:R-:W-:Y:S06]  /*7a90*/  BAR.ARV 0x8, 0x1a0 ;  /* 0x0206800000007b1d */ /* 0x000fec0000002000 */
[----:B------:R-:W-:Y:S05]  /*7aa0*/  @!P0 BRA `(.L_x_1588) ;  /* 0x0000000000048947 */ /* 0x000fea0003800000 */
[----:B------:R-:W-:Y:S01]  /*7ab0*/  BPT.TRAP 0x1 ;  /* 0x000000040000795c */ /* 0x000fe20000300000 */
.L_x_1588:
[----:B------:R-:W-:Y:S01]  /*7ac0*/  ULEA UR5, UR36, UR40, 0x3 ;  /* 0x0000002824057291 */ /* 0x000fe2000f8e183f */
[----:B------:R-:W-:-:S05]  /*7ad0*/  IMAD.U32 R6, RZ, RZ, UR37 ;  /* 0x00000025ff067e24 */ /* 0x000fca000f8e00ff */
[----:B------:R-:W-:-:S04]  /*7ae0*/  SHF.L.U32 R6, R6, 0x1f, RZ ;  /* 0x0000001f06067819 */ /* 0x000fc800000006ff */
[----:B------:R1:W2:Y:S01]  /*7af0*/  SYNCS.PHASECHK.TRANS64.TRYWAIT P2, [UR5+0x16850], R6 ;  /* 0x01685006ff0075a7 */ /* 0x0002a20008040145 */
[----:B------:R-:W-:Y:S05]  /*7b00*/  @!P0 BRA `(.L_x_1589) ;  /* 0x0000000000048947 */ /* 0x000fea0003800000 */
[----:B------:R-:W-:Y:S01]  /*7b10*/  BPT.TRAP 0x1 ;  /* 0x000000040000795c */ /* 0x000fe20000300000 */
.L_x_1589:
[----:B--2---:R-:W-:Y:S05]  /*7b20*/  @P2 BRA `(.L_x_1590) ;  /* 0x0000000000082947 */ /* 0x004fea0003800000 */
[----:B------:R-:W2:Y:S02]  /*7b30*/  SYNCS.PHASECHK.TRANS64.TRYWAIT P0, [UR5+0x16850], R6 ;  /* 0x01685006ff0075a7 */ /* 0x000ea40008000145 */
[----:B--2---:R-:W-:Y:S05]  /*7b40*/  @!P0 BRA `(.L_x_1591) ;  /* 0x0000004000448947 */ /* 0x004fea0003800000 */
.L_x_1590:
        /* <DEDUP_REMOVED lines=9> */
[----:B------:R-:W-:Y:S02]  /*7be0*/  IMAD.MOV.U32 R12, RZ, RZ, RZ ;  /* 0x000000ffff0c7224 */ /* 0x000fe400078e00ff */
        /* <DEDUP_REMOVED lines=10> */
[----:B------:R-:W-:Y:S02]  /*7c90*/  IMAD.MOV.U32 R3, RZ, RZ, -0x800000 ;  /* 0xff800000ff037424 */ /* 0x000fe400078e00ff */
[----:B--2---:R-:W-:-:S02]  /*7ca0*/  FADD.FTZ R7, R7, R4 ;  /* 0x0000000407077221 */ /* 0x004fc40000010000 */
[----:B------:R-:W1:Y:S04]  /*7cb0*/  SHFL.BFLY PT, R11, R8, 0x1, 0x1f ;  /* 0x0c201f00080b7f89 */ /* 0x000e6800000e0000 */
[----:B------:R-:W2:Y:S01]  /*7cc0*/  SHFL.BFLY PT, R6, R7, 0x1, 0x1f ;  /* 0x0c201f0007067f89 */ /* 0x000ea200000e0000 */
[----:B-1----:R-:W-:Y:S01]  /*7cd0*/  FADD.FTZ R11, R8, R11 ;  /* 0x0000000b080b7221 */ /* 0x002fe20000010000 */
[----:B------:R-:W-:Y:S02]  /*7ce0*/  IMAD.U32 R8, RZ, RZ, UR5 ;  /* 0x00000005ff087e24 */ /* 0x000fe4000f8e00ff */
[----:B--2---:R-:W-:Y:S02]  /*7cf0*/  FADD.FTZ R13, R7, R6 ;  /* 0x00000006070d7221 */ /* 0x004fe40000010000 */
[----:B------:R-:W-:-:S03]  /*7d00*/  FSETP.NE.FTZ.AND P2, PT, R11, RZ, PT ;  /* 0x000000ff0b00720b */ /* 0x000fc60003f55000 */
[----:B------:R-:W-:-:S10]  /*7d10*/  FSETP.NE.FTZ.AND P0, PT, R13, RZ, PT ;  /* 0x000000ff0d00720b */ /* 0x000fd40003f15000 */
[----:B------:R-:W1:Y:S01]  /*7d20*/  @P2 MUFU.LG2 R10, R11 ;  /* 0x0000000b000a2308 */ /* 0x000e620000000c00 */
[C---:B------:R-:W-:Y:S02]  /*7d30*/  @P2 FMUL.FTZ R19, R0.reuse, 0.69314718246459960938 ;  /* 0x3f31721800132820 */ /* 0x040fe40000410000 */
[----:B------:R-:W-:Y:S01]  /*7d40*/  @P0 FMUL.FTZ R4, R0, 0.69314718246459960938 ;  /* 0x3f31721800040820 */ /* 0x000fe20000410000 */
[----:B------:R-:W-:-:S04]  /*7d50*/  @!P1 VIADD R0, R8, 0x16860 ;  /* 0x0001686008009836 */ /* 0x000fc80000000000 */
[----:B------:R-:W2:Y:S01]  /*7d60*/  @P0 MUFU.LG2 R6, R13 ;  /* 0x0000000d00060308 */ /* 0x000ea20000000c00 */
[----:B------:R-:W-:-:S07]  /*7d70*/  @!P1 PRMT R0, RZ, 0x654, R0 ;  /* 0x00000654ff009816 */ /* 0x000fce0000000000 */
[----:B------:R-:W3:Y:S01]  /*7d80*/  @P0 MUFU.RCP R14, R13 ;  /* 0x0000000d000e0308 */ /* 0x000ee20000001000 */
[----:B-1----:R-:W-:-:S04]  /*7d90*/  @P2 FMUL.FTZ R10, R10, 0.69314718246459960938 ;  /* 0x3f3172180a0a2820 */ /* 0x002fc80000410000 */
[----:B------:R-:W-:-:S03]  /*7da0*/  @P2 FFMA.FTZ R3, R19, R9, R10 ;  /* 0x0000000913032223 */ /* 0x000fc6000001000a */
[----:B------:R-:W1:Y:S01]  /*7db0*/  @P2 MUFU.RCP R12, R11 ;  /* 0x0000000b000c2308 */ /* 0x000e620000001000 */
[----:B--2---:R-:W-:Y:S01]  /*7dc0*/  @P0 FMUL.FTZ R7, R6, 0.69314718246459960938 ;  /* 0x3f31721806070820 */ /* 0x004fe20000410000 */
[----:B------:R-:W-:Y:S02]  /*7dd0*/  WARPGROUP.DEPBAR.LE gsb0, 0x0 ;  /* 0x00008000000079c5 */ /* 0x000fe40000010000 */
[----:B------:R-:W-:Y:S01]  /*7de0*/  WARPGROUP.ARRIVE ;  /* 0x00000000000079c5 */ /* 0x000fe20000000000 */
[----:B------:R-:W-:Y:S01]  /*7df0*/  @P0 FFMA.FTZ R15, R4, R5, R7 ;  /* 0x00000005040f0223 */ /* 0x000fe20000010007 */
[----:B------:R-:W-:-:S04]  /*7e00*/  PLOP3.LUT P0, PT, PT, PT, PT, 0x8, 0x0 ;  /* 0x000000000000781c */ /* 0x000fc80003f0e170 */
        /* <DEDUP_REMOVED lines=35> */
[-C--:B---3--:R-:W-:Y:S01]  /*8040*/  FMUL.FTZ R42, R88, R14.reuse ;  /* 0x0000000e582a7220 */ /* 0x088fe20000410000 */
        /* <DEDUP_REMOVED lines=14> */
[----:B------:R2:W-:Y:S01]  /*8130*/  @!P1 SYNCS.ARRIVE.TRANS64.RED.A1T0 RZ, [R0+URZ], RZ ;  /* 0x000000ff00ff99a7 */ /* 0x0005e2000810043f */
[----:B------:R-:W-:Y:S01]  /*8140*/  FMUL.FTZ R14, R117, R14 ;  /* 0x0000000e750e7220 */ /* 0x000fe20000410000 */
[-C--:B-1----:R-:W-:Y:S01]  /*8150*/  FMUL.FTZ R11, R90, R12.reuse ;  /* 0x0000000c5a0b7220 */ /* 0x082fe20000410000 */
        /* <DEDUP_REMOVED lines=13> */
[-C--:B--2---:R-:W-:Y:S01]  /*8230*/  FMUL.FTZ R0, R118, R12.reuse ;  /* 0x0000000c76007220 */ /* 0x084fe20000410000 */
[----:B------:R-:W-:-:S07]  /*8240*/  FMUL.FTZ R119, R119, R12 ;  /* 0x0000000c77777220 */ /* 0x000fce0000410000 */
.L_x_1561:
        /* <DEDUP_REMOVED lines=11> */
[C---:B------:R-:W-:Y:S01]  /*8300*/  LOP3.LUT R5, R22.reuse, 0x380, RZ, 0xc0, !PT ;  /* 0x0000038016057812 */ /* 0x040fe200078ec0ff */
[----:B------:R-:W-:Y:S01]  /*8310*/  USHF.R.S32.HI UR5, URZ, 0x1f, UR43 ;  /* 0x0000001f3f057899 */ /* 0x000fe2000801142b */
[----:B------:R-:W-:Y:S02]  /*8320*/  IADD3 R43, P3, R22, 0x20, RZ ;  /* 0x00000020162b7810 */ /* 0x000fe40007f7e0ff */
[-C--:B------:R-:W-:Y:S01]  /*8330*/  LEA.HI R4, R45, R44.reuse, RZ, 0x7 ;  /* 0x0000002c2d047211 */ /* 0x080fe200078f38ff */
[----:B------:R-:W-:Y:S01]  /*8340*/  ULDC.64 UR8, c[0x0][0xb70] ;  /* 0x0002dc0000087ab9 */ /* 0x000fe20000000a00 */
[----:B------:R-:W-:Y:S01]  /*8350*/  SHF.R.U64 R5, R5, 0x3, RZ ;  /* 0x0000000305057819 */ /* 0x000fe200000012ff */
[----:B------:R-:W-:Y:S01]  /*8360*/  UIMAD UR5, UR5, UR8, URZ ;  /* 0x00000008050572a4 */ /* 0x000fe2000f8e023f */
[----:B------:R-:W-:Y:S01]  /*8370*/  LOP3.LUT R12, R43, 0x380, RZ, 0xc0, !PT ;  /* 0x000003802b0c7812 */ /* 0x000fe200078ec0ff */
[----:B------:R-:W-:Y:S01]  /*8380*/  UIMAD.WIDE.U32 UR6, UR43, UR8, URZ ;  /* 0x000000082b0672a5 */ /* 0x000fe2000f8e003f */
[----:B------:R-:W-:Y:S01]  /*8390*/  LOP3.LUT R49, R4, 0xffffff80, RZ, 0xc0, !PT ;  /* 0xffffff8004317812 */ /* 0x000fe200078ec0ff */
[----:B------:R-:W-:Y:S01]  /*83a0*/  USHF.R.S32.HI UR8, URZ, 0x1f, UR44 ;  /* 0x0000001f3f087899 */ /* 0x000fe2000801142c */
[----:B------:R-:W-:Y:S01]  /*83b0*/  LEA.HI R47, R45, R44, RZ, 0x5 ;  /* 0x0000002c2d2f7211 */ /* 0x000fe200078f28ff */
[----:B------:R-:W-:Y:S01]  /*83c0*/  UIMAD UR5, UR43, UR9, UR5 ;  /* 0x000000092b0572a4 */ /* 0x000fe2000f8e0205 */
[----:B------:R-:W-:Y:S01]  /*83d0*/  LOP3.LUT R4, R5, R22, RZ, 0x3c, !PT ;  /* 0x0000001605047212 */ /* 0x000fe200078e3cff */
[----:B------:R-:W-:Y:S01]  /*83e0*/  IMAD.MOV.U32 R5, RZ, RZ, R23 ;  /* 0x000000ffff057224 */ /* 0x000fe200078e0017 */
[----:B------:R-:W-:Y:S01]  /*83f0*/  IADD3 R45, P2, R22, 0x40, RZ ;  /* 0x00000040162d7810 */ /* 0x000fe20007f5e0ff */
[----:B------:R-:W-:Y:S01]  /*8400*/  IMAD.IADD R49, R44, 0x1, -R49 ;  /* 0x000000012c317824 */ /* 0x000fe200078e0a31 */
[----:B------:R-:W-:Y:S01]  /*8410*/  SHF.R.U64 R12, R12, 0x3, RZ ;  /* 0x000000030c0c7819 */ /* 0x000fe200000012ff */
[----:B------:R-:W-:Y:S01]  /*8420*/  UIADD3 UR5, UR7, UR5, URZ ;  /* 0x0000000507057290 */ /* 0x000fe2000fffe03f */
[----:B------:R-:W-:-:S02]  /*8430*/  LOP3.LUT R44, R45, 0x380, RZ, 0xc0, !PT ;  /* 0x000003802d2c7812 */ /* 0x000fc400078ec0ff */
[----:B------:R-:W-:Y:S02]  /*8440*/  LOP3.LUT R12, R12, R43, RZ, 0x3c, !PT ;  /* 0x0000002b0c0c7212 */ /* 0x000fe400078e3cff */
[----:B------:R-:W-:Y:S02]  /*8450*/  MOV R43, R4 ;  /* 0x00000004002b7202 */ /* 0x000fe40000000f00 */
[----:B------:R-:W-:Y:S02]  /*8460*/  F2FP.BF16.F32.PACK_AB R5, R10, R11 ;  /* 0x0000000b0a05723e */ /* 0x000fe400000010ff */
[----:B------:R-:W-:Y:S02]  /*8470*/  SHF.R.U64 R10, R44, 0x3, RZ ;  /* 0x000000032c0a7819 */ /* 0x000fe400000012ff */
[----:B------:R-:W-:Y:S02]  /*8480*/  IADD3 R48, P1, R22, 0x60, RZ ;  /* 0x0000006016307810 */ /* 0x000fe40007f3e0ff */
[----:B------:R-:W-:-:S02]  /*8490*/  LOP3.LUT R10, R10, R45, RZ, 0x3c, !PT ;  /* 0x0000002d0a0a7212 */ /* 0x000fc400078e3cff */
[----:B------:R-:W1:Y:S01]  /*84a0*/  LDC.64 R44, c[0x0][0xb78] ;  /* 0x0002de00ff2c7b82 */ /* 0x000e620000000a00 */
[----:B------:R-:W-:Y:S02]  /*84b0*/  LOP3.LUT R46, R48, 0x380, RZ, 0xc0, !PT ;  /* 0x00000380302e7812 */ /* 0x000fe400078ec0ff */
[----:B------:R-:W-:Y:S01]  /*84c0*/  F2FP.BF16.F32.PACK_AB R4, R13, R42 ;  /* 0x0000002a0d04723e */ /* 0x000fe200000010ff */
[--C-:B------:R-:W-:Y:S01]  /*84d0*/  IMAD.X R13, RZ, RZ, R23.reuse, P3 ;  /* 0x000000ffff0d7224 */ /* 0x100fe200018e0617 */
[----:B------:R-:W-:Y:S01]  /*84e0*/  F2FP.BF16.F32.PACK_AB R6, R6, R9 ;  /* 0x000000090606723e */ /* 0x000fe200000010ff */
[--C-:B------:R-:W-:Y:S01]  /*84f0*/  IMAD.X R9, RZ, RZ, R23.reuse, P1 ;  /* 0x000000ffff097224 */ /* 0x100fe200008e0617 */
[----:B------:R-:W-:Y:S02]  /*8500*/  F2FP.BF16.F32.PACK_AB R7, R7, R8 ;  /* 0x000000080707723e */ /* 0x000fe400000010ff */
[----:B------:R-:W-:Y:S02]  /*8510*/  SHF.R.U64 R11, R46, 0x3, RZ ;  /* 0x000000032e0b7819 */ /* 0x000fe400000012ff */
[----:B------:R-:W-:Y:S01]  /*8520*/  MOV R12, R12 ;  /* 0x0000000c000c7202 */ /* 0x000fe20000000f00 */
[----:B------:R2:W-:Y:S01]  /*8530*/  STSM.16.M88.4 [R43], R4 ;  /* 0x000000042b007844 */ /* 0x0005e20000000200 */
[----:B------:R-:W-:Y:S01]  /*8540*/  LOP3.LUT R8, R11, R48, RZ, 0x3c, !PT ;  /* 0x000000300b087212 */ /* 0x000fe200078e3cff */
[----:B------:R-:W-:Y:S01]  /*8550*/  IMAD.X R11, RZ, RZ, R23, P2 ;  /* 0x000000ffff0b7224 */ /* 0x000fe200010e0617 */
[----:B------:R-:W-:-:S02]  /*8560*/  F2FP.BF16.F32.PACK_AB R32, R32, R33 ;  /* 0x000000212020723e */ /* 0x000fc400000010ff */
[----:B------:R-:W-:Y:S02]  /*8570*/  F2FP.BF16.F32.PACK_AB R33, R30, R31 ;  /* 0x0000001f1e21723e */ /* 0x000fe400000010ff */
[----:B------:R-:W-:Y:S02]  /*8580*/  MOV R11, R10 ;  /* 0x0000000a000b7202 */ /* 0x000fe40000000f00 */
[----:B------:R-:W-:Y:S02]  /*8590*/  F2FP.BF16.F32.PACK_AB R24, R24, R25 ;  /* 0x000000191818723e */ /* 0x000fe400000010ff */
[----:B------:R-:W-:Y:S01]  /*85a0*/  MOV R10, R8 ;  /* 0x00000008000a7202 */ /* 0x000fe20000000f00 */
[----:B------:R-:W-:Y:S01]  /*85b0*/  IMAD.U32 R9, RZ, RZ, UR7 ;  /* 0x00000007ff097e24 */ /* 0x000fe2000f8e00ff */
[----:B------:R-:W-:Y:S01]  /*85c0*/  F2FP.BF16.F32.PACK_AB R25, R20, R21 ;  /* 0x000000151419723e */ /* 0x000fe200000010ff */
[----:B------:R-:W-:Y:S01]  /*85d0*/  IMAD.U32 R8, RZ, RZ, UR6 ;  /* 0x00000006ff087e24 */ /* 0x000fe2000f8e00ff */
[----:B------:R-:W-:Y:S01]  /*85e0*/  SHF.R.S32.HI R47, RZ, 0x5, R47 ;  /* 0x00000005ff2f7819 */ /* 0x000fe2000001142f */
[----:B------:R-:W-:Y:S01]  /*85f0*/  IMAD.U32 R9, RZ, RZ, UR5 ;  /* 0x00000005ff097e24 */ /* 0x000fe2000f8e00ff */
[----:B--2---:R-:W-:Y:S01]  /*8600*/  F2FP.BF16.F32.PACK_AB R7, R34, R35 ;  /* 0x000000232207723e */ /* 0x004fe200000010ff */
[----:B-1----:R-:W-:Y:S01]  /*8610*/  IMAD R34, R44, UR8, RZ ;  /* 0x000000082c227c24 */ /* 0x002fe2000f8e02ff */
[----:B------:R-:W-:Y:S01]  /*8620*/  F2FP.BF16.F32.PACK_AB R6, R36, R37 ;  /* 0x000000252406723e */ /* 0x000fe200000010ff */
[----:B------:R-:W-:Y:S01]  /*8630*/  VIADD R37, R18, UR42 ;  /* 0x0000002a12257c36 */ /* 0x000fe20008000000 */
[----:B------:R-:W-:Y:S01]  /*8640*/  F2FP.BF16.F32.PACK_AB R4, R40, R41 ;  /* 0x000000292804723e */ /* 0x000fe200000010ff */
[----:B------:R-:W-:Y:S01]  /*8650*/  IMAD R36, R45, UR44, R34 ;  /* 0x0000002c2d247c24 */ /* 0x000fe2000f8e0222 */
[----:B------:R-:W-:Y:S01]  /*8660*/  F2FP.BF16.F32.PACK_AB R5, R38, R39 ;  /* 0x000000272605723e */ /* 0x000fe200000010ff */
[----:B------:R-:W-:Y:S01]  /*8670*/  VIADD R13, R37, 0x8 ;  /* 0x00000008250d7836 */ /* 0x000fe20000000000 */
[----:B------:R-:W-:Y:S01]  /*8680*/  F2FP.BF16.F32.PACK_AB R34, R28, R29 ;  /* 0x0000001d1c22723e */ /* 0x000fe200000010ff */
[----:B------:R-:W-:Y:S01]  /*8690*/  IMAD.WIDE.U32 R8, R44, UR44, R8 ;  /* 0x0000002c2c087c25 */ /* 0x000fe2000f8e0008 */
[----:B------:R-:W-:Y:S01]  /*86a0*/  F2FP.BF16.F32.PACK_AB R35, R26, R27 ;  /* 0x0000001b1a23723e */ /* 0x000fe200000010ff */
[----:B------:R1:W-:Y:S01]  /*86b0*/  STSM.16.M88.4 [R12], R4 ;  /* 0x000000040c007844 */ /* 0x0003e20000000200 */
[----:B------:R-:W-:Y:S01]  /*86c0*/  F2FP.BF16.F32.PACK_AB R26, R14, R19 ;  /* 0x000000130e1a723e */ /* 0x000fe200000010ff */
[----:B------:R-:W-:Y:S01]  /*86d0*/  ULDC UR5, c[0x0][0xa88] ;  /* 0x0002a20000057ab9 */ /* 0x000fe20000000800 */
[----:B------:R-:W-:Y:S01]  /*86e0*/  F2FP.BF16.F32.PACK_AB R27, R119, R0 ;  /* 0x00000000771b723e */ /* 0x000fe200000010ff */
[----:B------:R-:W-:Y:S01]  /*86f0*/  STSM.16.M88.4 [R11], R32 ;  /* 0x000000200b007844 */ /* 0x000fe20000000200 */
[----:B------:R-:W-:Y:S01]  /*8700*/  LOP3.LUT P0, RZ, R49, 0x3, RZ, 0xc0, !PT ;  /* 0x0000000331ff7812 */ /* 0x000fe2000780c0ff */
[----:B------:R-:W-:-:S02]  /*8710*/  ULDC.64 UR6, c[0x0][0xb40] ;  /* 0x0002d00000067ab9 */ /* 0x000fc40000000a00 */
[----:B------:R-:W-:Y:S01]  /*8720*/  STSM.16.M88.4 [R10], R24 ;  /* 0x000000180a007844 */ /* 0x000fe20000000200 */
[----:B------:R-:W-:Y:S02]  /*8730*/  ISETP.GE.OR P1, PT, R13, UR5, P0 ;  /* 0x000000050d007c0c */ /* 0x000fe40008726670 */
[----:B------:R-:W-:Y:S01]  /*8740*/  SHF.R.S32.HI R13, RZ, 0x1f, R37 ;  /* 0x0000001fff0d7819 */ /* 0x000fe20000011425 */
[----:B------:R-:W-:Y:S01]  /*8750*/  @!PT LDS RZ, [RZ] ;  /* 0x00000000fffff984 */ /* 0x000fe20000000800 */
[----:B------:R-:W-:Y:S01]  /*8760*/  @!PT LDS RZ, [RZ] ;  /* 0x00000000fffff984 */ /* 0x000fe20000000800 */
[----:B------:R-:W-:Y:S01]  /*8770*/  @!PT LDS RZ, [RZ] ;  /* 0x00000000fffff984 */ /* 0x000fe20000000800 */
[----:B------:R-:W-:Y:S01]  /*8780*/  @!PT LDS RZ, [RZ] ;  /* 0x00000000fffff984 */ /* 0x000fe20000000800 */
[----:B------:R2:W-:Y:S06]  /*8790*/  MEMBAR.ALL.CTA ;  /* 0x0000000000007992 */ /* 0x0005ec0000008000 */
[----:B--2---:R-:W2:Y:S02]  /*87a0*/  FENCE.VIEW.ASYNC.S ;  /* 0x00000000000073c6 */ /* 0x004ea40000000000 */
[----:B--2---:R-:W-:Y:S06]  /*87b0*/  BAR.ARV 0x1, 0x1a0 ;  /* 0x0046800000007b1d */ /* 0x004fec0000002000 */
[C---:B-1----:R-:W-:Y:S01]  /*87c0*/  IADD3 R5, P2, R37.reuse, R8, RZ ;  /* 0x0000000825057210 */ /* 0x042fe20007f5e0ff */
[----:B------:R-:W1:Y:S01]  /*87d0*/  SHFL.IDX PT, R0, R47, RZ, 0x1f ;  /* 0x00001fff2f007589 */ /* 0x000e6200000e0000 */
[----:B------:R-:W-:-:S02]  /*87e0*/  ISETP.GE.OR P0, PT, R37, UR5, P0 ;  /* 0x0000000525007c0c */ /* 0x000fc40008706670 */
[----:B------:R-:W-:Y:S02]  /*87f0*/  IADD3.X R8, R13, R9, R36, P2, !PT ;  /* 0x000000090d087210 */ /* 0x000fe400017fe424 */
        /* <DEDUP_REMOVED lines=20> */
.L_x_1595:
[----:B------:R-:W-:Y:S05]  /*8940*/  BSYNC B0 ;  /* 0x0000000000007941 */ /* 0x000fea0003800000 */
.L_x_1594:
[----:B------:R-:W-:Y:S05]  /*8950*/  BRA `(.L_x_1593) ;  /* 0x0000000400e47947 */ /* 0x000fea0003800000 */
.L_x_1592:
        /* <DEDUP_REMOVED lines=37> */
.L_x_1597:
[----:B------:R-:W-:Y:S05]  /*8bb0*/  BSYNC B0 ;  /* 0x0000000000007941 */ /* 0x000fea0003800000 */
.L_x_1596:
        /* <DEDUP_REMOVED lines=34> */
.L_x_1599:
[----:B------:R-:W-:Y:S05]  /*8de0*/  BSYNC B0 ;  /* 0x0000000000007941 */ /* 0x000fea0003800000 */
.L_x_1598:
        /* <DEDUP_REMOVED lines=15> */
.L_x_1601:
[----:B------:R-:W-:Y:S05]  /*8ee0*/  BSYNC B0 ;  /* 0x0000000000007941 */ /* 0x000fea0003800000 */
.L_x_1600:
        /* <DEDUP_REMOVED lines=15> */
.L_x_1603:
[----:B------:R-:W-:Y:S05]  /*8fe0*/  BSYNC B0 ;  /* 0x0000000000007941 */ /* 0x000fea0003800000 */
.L_x_1602:
        /* <DEDUP_REMOVED lines=15> */
.L_x_1604:
[----:B------:R-:W-:Y:S05]  /*90e0*/  BSYNC B0 ;  /* 0x0000000000007941 */ /* 0x000fea0003800000 */
.L_x_1593:
[----:B------:R-:W5:Y:S02]  /*90f0*/  LDC R0, c[0x0][0xda8] ;  /* 0x00036a00ff007b82 */ /* 0x000f640000000800 */
[----:B-----5:R-:W-:-:S13]  /*9100*/  ISETP.LE.AND P0, PT, R0, UR4, PT ;  /* 0x0000000400007c0c */ /* 0x020fda000bf03270 */
[----:B------:R-:W-:Y:S05]  /*9110*/  @!P0 BRA `(.L_x_1605) ;  /* 0xffffff7c00148947 */ /* 0x000fea000383ffff */
[----:B------:R-:W-:Y:S05]  /*9120*/  EXIT ;  /* 0x000000000000794d */ /* 0x000fea0003800000 */
.L_x_1557:
        /* <DEDUP_REMOVED lines=8> */
[----:B------:R-:W-:Y:S02]  /*91b0*/  IMAD.MOV.U32 R19, RZ, RZ, 0x1 ;  /* 0x00000001ff137424 */ /* 0x000fe400078e00ff */
[----:B------:R-:W-:-:S04]  /*91c0*/  IMAD.MOV.U32 R18, RZ, RZ, RZ ;  /* 0x000000ffff127224 */ /* 0x000fc800078e00ff */
[----:B------:R-:W1:Y:S02]  /*91d0*/  LDC R0, c[0x0][0xda8] ;  /* 0x00036a00ff007b82 */ /* 0x000e640000000800 */
[----:B-1----:R-:W-:-:S13]  /*91e0*/  ISETP.LE.AND P0, PT, R0, UR4, PT ;  /* 0x0000000400007c0c */ /* 0x002fda000bf03270 */
[----:B------:R-:W-:Y:S05]  /*91f0*/  @P0 BRA `(.L_x_1606) ;  /* 0x0000002400480947 */ /* 0x000fea0003800000 */
[----:B------:R-:W-:Y:S01]  /*9200*/  LOP3.LUT R23, R2, 0x1f, RZ, 0xc0, !PT ;  /* 0x0000001f02177812 */ /* 0x000fe200078ec0ff */
[----:B------:R-:W-:Y:S01]  /*9210*/  IMAD.U32 R22, RZ, RZ, UR4 ;  /* 0x00000004ff167e24 */ /* 0x000fe2000f8e00ff */
[----:B------:R-:W-:Y:S01]  /*9220*/  ULDC UR46, c[0x0][0xc] ;  /* 0x00000300002e7ab9 */ /* 0x000fe20000000800 */
[----:B------:R-:W-:Y:S01]  /*9230*/  IMAD.MOV.U32 R18, RZ, RZ, RZ ;  /* 0x000000ffff127224 */ /* 0x000fe200078e00ff */
[----:B------:R-:W-:Y:S01]  /*9240*/  ULDC.64 UR50, c[0x0][0x198] ;  /* 0x0000660000327ab9 */ /* 0x000fe20000000a00 */
[----:B------:R-:W-:Y:S01]  /*9250*/  IMAD.MOV.U32 R19, RZ, RZ, 0x1 ;  /* 0x00000001ff137424 */ /* 0x000fe200078e00ff */
[----:B------:R-:W-:-:S06]  /*9260*/  UMOV UR47, URZ ;  /* 0x0000003f002f7c82 */ /* 0x000fcc0008000000 */
.L_x_1654:
        /* <DEDUP_REMOVED lines=21> */
.L_x_1607:
[----:B------:R-:W-:Y:S01]  /*93c0*/  ULDC UR9, c[0x0][0xdc4] ;  /* 0x0003710000097ab9 */ /* 0x000fe20000000800 */
[----:B------:R-:W-:Y:S01]  /*93d0*/  UMOV UR7, UR8 ;  /* 0x0000000800077c82 */ /* 0x000fe20008000000 */
[----:B------:R-:W-:-:S11]  /*93e0*/  UISETP.NE.AND UP0, UPT, UR9, 0x1, UPT ;  /* 0x000000010900788c */ /* 0x000fd6000bf05270 */
[----:B------:R-:W-:Y:S02]  /*93f0*/  @UP0 ULDC.64 UR10, c[0x0][0xdc8] ;  /* 0x00037200000a0ab9 */ /* 0x000fe40000000a00 */
[----:B------:R-:W-:-:S04]  /*9400*/  UIMAD.WIDE.U32 UR4, UR8, UR10, URZ ;  /* 0x0000000a080472a5 */ /* 0x000fc8000f8e003f */
[----:B------:R-:W-:-:S04]  /*9410*/  @UP0 USHF.R.U32.HI UR7, URZ, UR11, UR5 ;  /* 0x0000000b3f070299 */ /* 0x000fc80008011605 */
[----:B------:R-:W-:-:S12]  /*9420*/  UIMAD UR4, UR7, UR9, URZ ;  /* 0x00000009070472a4 */ /* 0x000fd8000f8e023f */
.L_x_1608:
[----:B------:R-:W-:Y:S01]  /*9430*/  ULOP3.LUT UR5, URZ, UR7, URZ, 0x33, !UPT ;  /* 0x000000073f057292 */ /* 0x000fe2000f8e333f */
[----:B------:R-:W-:Y:S01]  /*9440*/  BSSY B6, `(.L_x_1609) ;  /* 0x000021e000067945 */ /* 0x000fe20003800000 */
[----:B------:R-:W-:Y:S01]  /*9450*/  ULDC.64 UR10, c[0x0][0x3f8] ;  /* 0x0000fe00000a7ab9 */ /* 0x000fe20000000a00 */
[----:B------:R-:W-:Y:S01]  /*9460*/  ULDC UR7, c[0x0][0xdac] ;  /* 0x00036b0000077ab9 */ /* 0x000fe20000000800 */
[----:B------:R-:W-:Y:S02]  /*9470*/  UISETP.NE.U32.AND UP0, UPT, UR10, URZ, UPT ;  /* 0x0000003f0a00728c */ /* 0x000fe4000bf05070 */
[----:B------:R-:W-:Y:S02]  /*9480*/  UIADD3 UR5, UR5, UR7, URZ ;  /* 0x0000000705057290 */ /* 0x000fe4000fffe03f */
[----:B------:R-:W-:Y:S02]  /*9490*/  UISETP.NE.AND.EX UP0, UPT, UR11, URZ, UPT, UP0 ;  /* 0x0000003f0b00728c */ /* 0x000fe4000bf05300 */
[----:B------:R-:W-:Y:S01]  /*94a0*/  UIMAD UR41, UR5, 0xc0, URZ ;  /* 0x000000c0052978a4 */ /* 0x000fe2000f8e023f */
[----:B------:R-:W-:Y:S01]  /*94b0*/  ULDC UR7, c[0x0][0x404] ;  /* 0x0001010000077ab9 */ /* 0x000fe20000000800 */
[----:B------:R-:W-:Y:S01]  /*94c0*/  ULDC UR10, c[0x0][0x288] ;  /* 0x0000a200000a7ab9 */ /* 0x000fe20000000800 */
[----:B------:R-:W-:-:S02]  /*94d0*/  USEL UR7, UR7, 0x1, UP0 ;  /* 0x0000000107077887 */ /* 0x000fc40008000000 */
[----:B------:R-:W-:Y:S01]  /*94e0*/  UIADD3 UR5, UR41, 0x13f, -UR10 ;  /* 0x0000013f29057890 */ /* 0x000fe2000fffe80a */
[----:B------:R-:W-:Y:S02]  /*94f0*/  ULDC UR9, c[0x0][0xdb8] ;  /* 0x00036e0000097ab9 */ /* 0x000fe40000000800 */
[----:B------:R-:W-:Y:S01]  /*9500*/  ULDC UR10, c[0x0][0x2e0] ;  /* 0x0000b800000a7ab9 */ /* 0x000fe20000000800 */
[----:B------:R-:W-:Y:S02]  /*9510*/  UISETP.NE.AND UP1, UPT, UR9, 0x1, UPT ;  /* 0x000000010900788c */ /* 0x000fe4000bf25270 */
[----:B------:R-:W-:Y:S02]  /*9520*/  UIMAD UR11, UR7, UR10, 0x7f ;  /* 0x0000007f070b74a4 */ /* 0x000fe4000f8e020a */
[----:B------:R-:W-:Y:S02]  /*9530*/  UIMAD UR5, UR7, UR10, UR5 ;  /* 0x0000000a070572a4 */ /* 0x000fe4000f8e0205 */
[----:B------:R-:W-:-:S02]  /*9540*/  USHF.R.S32.HI UR10, URZ, 0x1f, UR11 ;  /* 0x0000001f3f0a7899 */ /* 0x000fc4000801140b */
[----:B------:R-:W-:Y:S02]  /*9550*/  USHF.R.S32.HI UR7, URZ, 0x1f, UR5 ;  /* 0x0000001f3f077899 */ /* 0x000fe40008011405 */
[----:B------:R-:W-:Y:S02]  /*9560*/  ULEA.HI UR10, UR10, UR11, URZ, 0x7 ;  /* 0x0000000b0a0a7291 */ /* 0x000fe4000f8f383f */
[----:B------:R-:W-:Y:S02]  /*9570*/  ULEA.HI UR7, UR7, UR5, URZ, 0x7 ;  /* 0x0000000507077291 */ /* 0x000fe4000f8f383f */
[----:B------:R-:W-:Y:S02]  /*9580*/  USHF.R.S32.HI UR10, URZ, 0x7, UR10 ;  /* 0x000000073f0a7899 */ /* 0x000fe4000801140a */
[----:B------:R-:W-:Y:S02]  /*9590*/  USHF.R.S32.HI UR7, URZ, 0x7, UR7 ;  /* 0x000000073f077899 */ /* 0x000fe40008011407 */
[----:B------:R-:W-:-:S02]  /*95a0*/  UIADD3 UR4, UR8, -UR4, URZ ;  /* 0x8000000408047290 */ /* 0x000fc4000fffe03f */
[----:B------:R-:W-:Y:S01]  /*95b0*/  UISETP.LT.AND UP0, UPT, UR10, UR7, UPT ;  /* 0x000000070a00728c */ /* 0x000fe2000bf01270 */
[----:B------:R-:W-:-:S03]  /*95c0*/  ULDC UR8, c[0x0][0xdc4] ;  /* 0x0003710000087ab9 */ /* 0x000fc60000000800 */
[----:B------:R-:W-:Y:S02]  /*95d0*/  USEL UR45, UR10, UR7, UP0 ;  /* 0x000000070a2d7287 */ /* 0x000fe40008000000 */
[----:B------:R-:W-:-:S03]  /*95e0*/  UIMAD UR6, UR6, UR8, UR4 ;  /* 0x00000008060672a4 */ /* 0x000fc6000f8e0204 */
[----:B------:R-:W-:Y:S01]  /*95f0*/  @UP1 ULDC UR4, c[0x0][0xdbc] ;  /* 0x00036f0000041ab9 */ /* 0x000fe20000000800 */
[----:B------:R-:W-:Y:S01]  /*9600*/  ISETP.LT.AND P0, PT, RZ, UR45, PT ;  /* 0x0000002dff007c0c */ /* 0x000fe2000bf01270 */
[----:B------:R-:W-:Y:S01]  /*9610*/  UIMAD.WIDE.U32 UR4, UR6, UR4, URZ ;  /* 0x00000004060472a5 */ /* 0x000fe2000f8e003f */
[----:B------:R-:W-:Y:S01]  /*9620*/  @UP1 ULDC UR8, c[0x0][0xdc0] ;  /* 0x0003700000081ab9 */ /* 0x000fe20000000800 */
[----:B------:R-:W-:Y:S02]  /*9630*/  UMOV UR43, UR6 ;  /* 0x00000006002b7c82 */ /* 0x000fe40008000000 */
[----:B------:R-:W-:-:S04]  /*9640*/  @UP1 USHF.R.U32.HI UR43, URZ, UR8, UR5 ;  /* 0x000000083f2b1299 */ /* 0x000fc80008011605 */
[----:B------:R-:W-:-:S04]  /*9650*/  UIADD3 UR42, -UR43, URZ, URZ ;  /* 0x0000003f2b2a7290 */ /* 0x000fc8000fffe13f */
[----:B------:R-:W-:Y:S01]  /*9660*/  UIMAD UR42, UR9, UR42, UR6 ;  /* 0x0000002a092a72a4 */ /* 0x000fe2000f8e0206 */
[----:B------:R-:W-:Y:S11]  /*9670*/  @P0 BRA `(.L_x_1610) ;  /* 0x0000000000400947 */ /* 0x000ff60003800000 */
        /* <DEDUP_REMOVED lines=16> */
.L_x_1610:
        /* <DEDUP_REMOVED lines=23> */
.L_x_1612:
        /* <DEDUP_REMOVED lines=20> */
.L_x_1614:
        /* <DEDUP_REMOVED lines=15> */
.L_x_1613:
        /* <DEDUP_REMOVED lines=29> */
.L_x_1666:
[----:B------:R-:W-:Y:S01]  /*9cf0*/  UMOV UR4, 0xffffffff ;  /* 0xffffffff00047882 */ /* 0x000fe20000000000 */
[----:B------:R-:W-:Y:S02]  /*9d00*/  SHF.R.S32.HI R8, RZ, 0x1f, R0 ;  /* 0x0000001fff087819 */ /* 0x000fe40000011400 */
[----:B------:R-:W-:Y:S05]  /*9d10*/  BRA.DIV UR4, `(.L_x_1616) ;  /* 0x0000002204087947 */ /* 0x000fea000b800000 */
[----:B------:R-:W-:-:S13]  /*9d20*/  ELECT P0, URZ, PT ;  /* 0x00000000003f782f */ /* 0x000fda0003800000 */
.L_x_1669:
        /* <DEDUP_REMOVED lines=23> */
.L_x_1618:
[----:B------:R-:W2:Y:S01]  /*9ea0*/  SYNCS.PHASECHK.TRANS64.TRYWAIT P4, [R13+URZ+0x16840], R12 ;  /* 0x0168400c0d0075a7 */ /* 0x000ea2000808017f */
[----:B------:R-:W-:Y:S01]  /*9eb0*/  ISETP.NE.AND P3, PT, R17, RZ, PT ;  /* 0x000000ff1100720c */ /* 0x000fe20003f65270 */
[----:B--2---:R-:W-:-:S12]  /*9ec0*/  @!P4 BRA `(.L_x_1619) ;  /* 0x0000001c00c0c947 */ /* 0x004fd80003800000 */
.L_x_1670:
[----:B------:R-:W-:Y:S05]  /*9ed0*/  @P3 BRA `(.L_x_1620) ;  /* 0x0000000000143947 */ /* 0x000fea0003800000 */
[----:B------:R-:W-:Y:S01]  /*9ee0*/  ISETP.NE.AND P3, PT, R23, RZ, PT ;  /* 0x000000ff1700720c */ /* 0x000fe20003f65270 */
[----:B-1----:R-:W-:-:S04]  /*9ef0*/  IMAD.MOV.U32 R4, RZ, RZ, 0x4000 ;  /* 0x00004000ff047424 */ /* 0x002fc800078e00ff */
[----:B------:R3:W-:Y:S08]  /*9f00*/  SYNCS.ARRIVE.TRANS64 RZ, [R13+URZ+0x16830], R4 ;  /* 0x016830040dff79a7 */ /* 0x0007f0000800003f */
[----:B------:R-:W-:Y:S05]  /*9f10*/  @!P3 BRA `(.L_x_1620) ;  /* 0x000000000004b947 */ /* 0x000fea0003800000 */
[----:B------:R-:W-:Y:S01]  /*9f20*/  BPT.TRAP 0x1 ;  /* 0x000000040000795c */ /* 0x000fe20000300000 */
.L_x_1620:
        /* <DEDUP_REMOVED lines=16> */
.L_x_1617:
        /* <DEDUP_REMOVED lines=24> */
.L_x_1671:
[----:B------:R-:W-:-:S06]  /*a1b0*/  UISETP.GE.AND UP0, UPT, UR45, 0x2, UPT ;  /* 0x000000022d00788c */ /* 0x000fcc000bf06270 */
[----:B------:R-:W-:-:S13]  /*a1c0*/  PLOP3.LUT P3, PT, PT, PT, UP0, 0x80, 0x0 ;  /* 0x000000000000781c */ /* 0x000fda0003f6f008 */
[----:B------:R-:W-:Y:S05]  /*a1d0*/  @!P3 BRA `(.L_x_1622) ;  /* 0x000000100044b947 */ /* 0x000fea0003800000 */
[----:B------:R-:W-:Y:S02]  /*a1e0*/  ULOP3.LUT UR4, UR45, 0x1, URZ, 0xc0, !UPT ;  /* 0x000000012d047892 */ /* 0x000fe4000f8ec03f */
[----:B------:R-:W-:Y:S02]  /*a1f0*/  UIADD3 UR44, UR45, -0x2, URZ ;  /* 0xfffffffe2d2c7890 */ /* 0x000fe4000fffe03f */
[----:B------:R-:W-:Y:S01]  /*a200*/  UISETP.NE.U32.AND UP0, UPT, UR4, 0x1, UPT ;  /* 0x000000010400788c */ /* 0x000fe2000bf05070 */
[----:B------:R-:W-:-:S03]  /*a210*/  ULDC.64 UR36, c[0x0][0x408] ;  /* 0x0001020000247ab9 */ /* 0x000fc60000000a00 */
[----:B------:R-:W-:Y:S02]  /*a220*/  IMAD.U32 R11, RZ, RZ, UR44 ;  /* 0x0000002cff0b7e24 */ /* 0x000fe4000f8e00ff */
[----:B------:R-:W-:-:S13]  /*a230*/  PLOP3.LUT P3, PT, PT, PT, UP0, 0x80, 0x0 ;  /* 0x000000000000781c */ /* 0x000fda0003f6f008 */
[----:B------:R-:W-:Y:S05]  /*a240*/  @!P3 BRA `(.L_x_1623) ;  /* 0x00000004006cb947 */ /* 0x000fea0003800000 */
[----:B------:R-:W-:Y:S01]  /*a250*/  VIADD R10, R18, 0x1 ;  /* 0x00000001120a7836 */ /* 0x000fe20000000000 */
[----:B------:R-:W-:Y:S04]  /*a260*/  BSSY B0, `(.L_x_1624) ;  /* 0x0000055000007945 */ /* 0x000fe80003800000 */
[----:B------:R-:W-:-:S04]  /*a270*/  ISETP.NE.AND P3, PT, R10, 0x2, PT ;  /* 0x000000020a00780c */ /* 0x000fc80003f65270 */
[----:B-1----:R-:W-:Y:S02]  /*a280*/  SEL R4, RZ, 0x1, P3 ;  /* 0x00000001ff047807 */ /* 0x002fe40001800000 */
[----:B------:R-:W-:Y:S02]  /*a290*/  SEL R10, R10, RZ, P3 ;  /* 0x000000ff0a0a7207 */ /* 0x000fe40001800000 */
[----:B------:R-:W-:Y:S01]  /*a2a0*/  LOP3.LUT R11, R19, R4, RZ, 0x3c, !PT ;  /* 0x00000004130b7212 */ /* 0x000fe200078e3cff */
[----:B------:R-:W-:Y:S06]  /*a2b0*/  @!P0 BRA `(.L_x_1625) ;  /* 0x00000004003c8947 */ /* 0x000fec0003800000 */
[----:B------:R-:W-:Y:S02]  /*a2c0*/  IMAD.MOV.U32 R4, RZ, RZ, R9 ;  /* 0x000000ffff047224 */ /* 0x000fe400078e0009 */
[----:B------:R-:W-:Y:S01]  /*a2d0*/  IMAD.U32 R5, RZ, RZ, UR44 ;  /* 0x0000002cff057e24 */ /* 0x000fe2000f8e00ff */
[----:B------:R-:W-:Y:S06]  /*a2e0*/  @!P1 BRA `(.L_x_1626) ;  /* 0x0000000000509947 */ /* 0x000fec0003800000 */
[----:B------:R-:W-:Y:S01]  /*a2f0*/  ULDC UR7, c[0x0][0x41c] ;  /* 0x0001070000077ab9 */ /* 0x000fe20000000800 */
[----:B------:R-:W-:Y:S01]  /*a300*/  UMOV UR6, UR44 ;  /* 0x0000002c00067c82 */ /* 0x000fe20008000000 */
[----:B------:R-:W-:-:S11]  /*a310*/  UISETP.NE.AND UP0, UPT, UR7, 0x1, UPT ;  /* 0x000000010700788c */ /* 0x000fd6000bf05270 */
[----:B------:R-:W-:Y:S02]  /*a320*/  @UP0 ULDC.64 UR8, c[0x0][0x420] ;  /* 0x0001080000080ab9 */ /* 0x000fe40000000a00 */
[----:B------:R-:W-:-:S04]  /*a330*/  UIMAD.WIDE.U32 UR4, UR44, UR8, URZ ;  /* 0x000000082c0472a5 */ /* 0x000fc8000f8e003f */
[----:B------:R-:W-:-:S04]  /*a340*/  @UP0 USHF.R.U32.HI UR6, URZ, UR9, UR5 ;  /* 0x000000093f060299 */ /* 0x000fc80008011605 */
[----:B------:R-:W-:Y:S02]  /*a350*/  USHF.R.S32.HI UR4, URZ, 0x1f, UR6 ;  /* 0x0000001f3f047899 */ /* 0x000fe40008011406 */
[----:B------:R-:W-:-:S04]  /*a360*/  IMAD.U32 R4, RZ, RZ, UR6 ;  /* 0x00000006ff047e24 */ /* 0x000fc8000f8e00ff */
[----:B------:R-:W-:Y:S01]  /*a370*/  IMAD.U32 R5, RZ, RZ, UR4 ;  /* 0x00000004ff057e24 */ /* 0x000fe2000f8e00ff */
[----:B------:R-:W-:Y:S02]  /*a380*/  ULDC.64 UR4, c[0x0][0x408] ;  /* 0x0001020000047ab9 */ /* 0x000fe40000000a00 */
[----:B--2---:R-:W-:Y:S02]  /*a390*/  IMAD R13, R8, UR4, RZ ;  /* 0x00000004080d7c24 */ /* 0x004fe4000f8e02ff */
[----:B------:R-:W-:-:S04]  /*a3a0*/  IMAD.WIDE.U32 R4, R0, UR4, R4 ;  /* 0x0000000400047c25 */ /* 0x000fc8000f8e0004 */
[----:B------:R-:W-:Y:S01]  /*a3b0*/  IMAD R13, R0, UR5, R13 ;  /* 0x00000005000d7c24 */ /* 0x000fe2000f8e020d */
[----:B------:R-:W-:-:S03]  /*a3c0*/  LEA R2, P3, R4, R2, 0x2 ;  /* 0x0000000204027211 */ /* 0x000fc600078610ff */
[----:B------:R-:W-:-:S05]  /*a3d0*/  IMAD.IADD R5, R13, 0x1, R5 ;  /* 0x000000010d057824 */ /* 0x000fca00078e0205 */
[----:B------:R-:W-:-:S05]  /*a3e0*/  LEA.HI.X R3, R4, R3, R5, 0x2, P3 ;  /* 0x0000000304037211 */ /* 0x000fca00018f1405 */
[----:B------:R1:W5:Y:S01]  /*a3f0*/  LDG.E R4, desc[UR48][R2.64] ;  /* 0x0000003002047981 */ /* 0x000362000c1e1900 */
[----:B------:R-:W-:-:S04]  /*a400*/  UIADD3 UR4, -UR6, URZ, URZ ;  /* 0x0000003f06047290 */ /* 0x000fc8000fffe13f */
[----:B------:R-:W-:-:S06]  /*a410*/  UIMAD UR4, UR7, UR4, UR44 ;  /* 0x00000004070472a4 */ /* 0x000fcc000f8e022c */
[----:B-1----:R-:W-:-:S07]  /*a420*/  IMAD.U32 R5, RZ, RZ, UR4 ;  /* 0x00000004ff057e24 */ /* 0x002fce000f8e00ff */
.L_x_1626:
[----:B------:R-:W-:Y:S02]  /*a430*/  LEA R3, R10, UR39, 0x3 ;  /* 0x000000270a037c11 */ /* 0x000fe4000f8e18ff */
[----:B------:R-:W-:Y:S02]  /*a440*/  SHF.L.U32 R2, R11, 0x1f, RZ ;  /* 0x0000001f0b027819 */ /* 0x000fe400000006ff */
[----:B------:R-:W-:Y:S02]  /*a450*/  ISETP.NE.AND P3, PT, R17, RZ, PT ;  /* 0x000000ff1100720c */ /* 0x000fe40003f65270 */
[----:B------:R-:W1:Y:S02]  /*a460*/  SYNCS.PHASECHK.TRANS64.TRYWAIT P4, [R3+URZ+0x16840], R2 ;  /* 0x01684002030075a7 */ /* 0x000e64000808017f */
[----:B-1----:R-:W-:Y:S09]  /*a470*/  @!P4 BRA `(.L_x_1627) ;  /* 0x000000180080c947 */ /* 0x002ff20003800000 */
.L_x_1672:
[----:B------:R-:W-:Y:S05]  /*a480*/  @P3 BRA `(.L_x_1628) ;  /* 0x0000000000143947 */ /* 0x000fea0003800000 */
[----:B------:R-:W-:Y:S01]  /*a490*/  ISETP.NE.AND P4, PT, R23, RZ, PT ;  /* 0x000000ff1700720c */ /* 0x000fe20003f85270 */
[----:B-1----:R-:W-:-:S04]  /*a4a0*/  IMAD.MOV.U32 R2, RZ, RZ, 0x4000 ;  /* 0x00004000ff027424 */ /* 0x002fc800078e00ff */
[----:B------:R3:W-:Y:S08]  /*a4b0*/  SYNCS.ARRIVE.TRANS64 RZ, [R3+URZ+0x16830], R2 ;  /* 0x0168300203ff79a7 */ /* 0x0007f0000800003f */
[----:B------:R-:W-:Y:S05]  /*a4c0*/  @!P4 BRA `(.L_x_1628) ;  /* 0x000000000004c947 */ /* 0x000fea0003800000 */
[----:B------:R-:W-:Y:S01]  /*a4d0*/  BPT.TRAP 0x1 ;  /* 0x000000040000795c */ /* 0x000fe20000300000 */
.L_x_1628:
        /* <DEDUP_REMOVED lines=10> */
[----:B-1-3--:R-:W-:Y:S01]  /*a580*/  SHF.L.U32 R3, R19, 0x1f, RZ ;  /* 0x0000001f13037819 */ /* 0x00afe200000006ff */
[----:B------:R-:W-:Y:S01]  /*a590*/  UMOV UR10, URZ ;  /* 0x0000003f000a7c82 */ /* 0x000fe20008000000 */
[----:B------:R-:W-:Y:S01]  /*a5a0*/  LEA R2, R18, UR4, 0x3 ;  /* 0x0000000412027c11 */ /* 0x000fe2000f8e18ff */
[----:B------:R-:W-:-:S02]  /*a5b0*/  ULEA UR8, UR8, UR39, 0xe ;  /* 0x0000002708087291 */ /* 0x000fc4000f8e703f */
[----:B------:R-:W-:Y:S02]  /*a5c0*/  USHF.L.U32 UR11, UR11, 0x7, URZ ;  /* 0x000000070b0b7899 */ /* 0x000fe4000800063f */
[----:B------:R-:W-:Y:S02]  /*a5d0*/  UIADD3 UR9, UR9, 0x16830, URZ ;  /* 0x0001683009097890 */ /* 0x000fe4000fffe03f */
[----:B------:R-:W-:-:S09]  /*a5e0*/  UIADD3 UR8, UR8, 0xe400, URZ ;  /* 0x0000e40008087890 */ /* 0x000fd2000fffe03f */
[----:B------:R1:W-:Y:S01]  /*a5f0*/  UTMALDG.4D [UR8], [UR6], desc[UR14] ;  /* 0x00000e08060075b4 */ /* 0x0003e20008019000 */
[----:B------:R-:W3:Y:S02]  /*a600*/  SYNCS.PHASECHK.TRANS64.TRYWAIT P4, [R2+URZ+0x60], R3 ;  /* 0x00006003020075a7 */ /* 0x000ee4000808017f */
[----:B-1-3--:R-:W-:Y:S05]  /*a610*/  @!P4 BRA `(.L_x_1629) ;  /* 0x00000018002cc947 */ /* 0x00afea0003800000 */
.L_x_1673:
[----:B------:R-:W-:Y:S05]  /*a620*/  @P3 BRA `(.L_x_1630) ;  /* 0x0000000000183947 */ /* 0x000fea0003800000 */
[----:B------:R-:W-:Y:S01]  /*a630*/  ISETP.NE.AND P3, PT, R23, RZ, PT ;  /* 0x000000ff1700720c */ /* 0x000fe20003f65270 */
[----:B-1----:R-:W-:Y:S01]  /*a640*/  IMAD.MOV.U32 R3, RZ, RZ, 0x4000 ;  /* 0x00004000ff037424 */ /* 0x002fe200078e00ff */
[----:B------:R-:W-:-:S04]  /*a650*/  LEA R2, R18, UR39, 0x3 ;  /* 0x0000002712027c11 */ /* 0x000fc8000f8e18ff */
[----:B------:R3:W-:Y:S07]  /*a660*/  SYNCS.ARRIVE.TRANS64 RZ, [R2+URZ+0x16850], R3 ;  /* 0x0168500302ff79a7 */ /* 0x0007ee000800003f */
[----:B------:R-:W-:Y:S05]  /*a670*/  @!P3 BRA `(.L_x_1630) ;  /* 0x000000000004b947 */ /* 0x000fea0003800000 */
[----:B------:R-:W-:Y:S01]  /*a680*/  BPT.TRAP 0x1 ;  /* 0x000000040000795c */ /* 0x000fe20000300000 */
.L_x_1630:
        /* <DEDUP_REMOVED lines=17> */
[----:B----4-:R-:W-:Y:S01]  /*a7a0*/  NOP ;  /* 0x0000000000007918 */ /* 0x010fe20000000000 */
.L_x_1625:
[----:B------:R-:W-:Y:S05]  /*a7b0*/  BSYNC B0 ;  /* 0x0000000000007941 */ /* 0x000fea0003800000 */
.L_x_1624:
[----:B------:R-:W-:Y:S01]  /*a7c0*/  UIADD3 UR4, UR45, -0x3, URZ ;  /* 0xfffffffd2d047890 */ /* 0x000fe2000fffe03f */
[----:B------:R-:W-:Y:S02]  /*a7d0*/  IMAD.MOV.U32 R19, RZ, RZ, R11 ;  /* 0x000000ffff137224 */ /* 0x000fe400078e000b */
[----:B------:R-:W-:-:S03]  /*a7e0*/  IMAD.MOV.U32 R18, RZ, RZ, R10 ;  /* 0x000000ffff127224 */ /* 0x000fc600078e000a */
[----:B------:R-:W-:-:S07]  /*a7f0*/  IMAD.U32 R11, RZ, RZ, UR4 ;  /* 0x00000004ff0b7e24 */ /* 0x000fce000f8e00ff */
.L_x_1623:
[----:B------:R-:W-:Y:S01]  /*a800*/  ISETP.NE.AND P3, PT, RZ, UR44, PT ;  /* 0x0000002cff007c0c */ /* 0x000fe2000bf65270 */
[----:B------:R-:W-:-:S12]  /*a810*/  BSSY B0, `(.L_x_1622) ;  /* 0x00000ad000007945 */ /* 0x000fd80003800000 */
[----:B------:R-:W-:Y:S05]  /*a820*/  @!P3 BRA `(.L_x_1631) ;  /* 0x0000000800acb947 */ /* 0x000fea0003800000 */
[----:B-1-3--:R-:W-:-:S07]  /*a830*/  IMAD.MOV.U32 R2, RZ, RZ, R9 ;  /* 0x000000ffff027224 */ /* 0x00afce00078e0009 */
.L_x_1646:
        /* <DEDUP_REMOVED lines=28> */
.L_x_1634:
[----:B------:R-:W-:Y:S02]  /*aa00*/  LEA R4, R10, UR39, 0x3 ;  /* 0x000000270a047c11 */ /* 0x000fe4000f8e18ff */
[----:B-1----:R-:W-:Y:S02]  /*aa10*/  SHF.L.U32 R3, R12, 0x1f, RZ ;  /* 0x0000001f0c037819 */ /* 0x002fe400000006ff */
[----:B------:R-:W-:Y:S02]  /*aa20*/  ISETP.NE.AND P3, PT, R17, RZ, PT ;  /* 0x000000ff1100720c */ /* 0x000fe40003f65270 */
[----:B------:R-:W1:Y:S02]  /*aa30*/  SYNCS.PHASECHK.TRANS64.TRYWAIT P4, [R4+URZ+0x16840], R3 ;  /* 0x01684003040075a7 */ /* 0x000e64000808017f */
[----:B-1----:R-:W-:Y:S09]  /*aa40*/  @!P4 BRA `(.L_x_1635) ;  /* 0x000000140034c947 */ /* 0x002ff20003800000 */
.L_x_1674:
[----:B------:R-:W-:Y:S05]  /*aa50*/  @P3 BRA `(.L_x_1636) ;  /* 0x0000000000143947 */ /* 0x000fea0003800000 */
[----:B------:R-:W-:Y:S01]  /*aa60*/  ISETP.NE.AND P4, PT, R23, RZ, PT ;  /* 0x000000ff1700720c */ /* 0x000fe20003f85270 */
[----:B-1----:R-:W-:-:S04]  /*aa70*/  IMAD.MOV.U32 R3, RZ, RZ, 0x4000 ;  /* 0x00004000ff037424 */ /* 0x002fc800078e00ff */
[----:B------:R2:W-:Y:S08]  /*aa80*/  SYNCS.ARRIVE.TRANS64 RZ, [R4+URZ+0x16830], R3 ;  /* 0x0168300304ff79a7 */ /* 0x0005f0000800003f */
[----:B------:R-:W-:Y:S05]  /*aa90*/  @!P4 BRA `(.L_x_1636) ;  /* 0x000000000004c947 */ /* 0x000fea0003800000 */
[----:B------:R-:W-:Y:S01]  /*aaa0*/  BPT.TRAP 0x1 ;  /* 0x000000040000795c */ /* 0x000fe20000300000 */
.L_x_1636:
        /* <DEDUP_REMOVED lines=20> */
.L_x_1675:
[----:B------:R-:W-:Y:S05]  /*abf0*/  @P3 BRA `(.L_x_1638) ;  /* 0x0000000000143947 */ /* 0x000fea0003800000 */
[----:B------:R-:W-:Y:S01]  /*ac00*/  ISETP.NE.AND P3, PT, R23, RZ, PT ;  /* 0x000000ff1700720c */ /* 0x000fe20003f65270 */
[----:B------:R-:W-:-:S04]  /*ac10*/  IMAD.MOV.U32 R3, RZ, RZ, 0x4000 ;  /* 0x00004000ff037424 */ /* 0x000fc800078e00ff */
[----:B------:R2:W-:Y:S08]  /*ac20*/  SYNCS.ARRIVE.TRANS64 RZ, [R4+URZ+0x50], R3 ;  /* 0x0000500304ff79a7 */ /* 0x0005f0000800003f */
[----:B------:R-:W-:Y:S05]  /*ac30*/  @!P3 BRA `(.L_x_1638) ;  /* 0x000000000004b947 */ /* 0x000fea0003800000 */
[----:B------:R-:W-:Y:S01]  /*ac40*/  BPT.TRAP 0x1 ;  /* 0x000000040000795c */ /* 0x000fe20000300000 */
.L_x_1638:
        /* <DEDUP_REMOVED lines=18> */
.L_x_1633:
[----:B------:R-:W-:Y:S05]  /*ad70*/  BSYNC B1 ;  /* 0x0000000000017941 */ /* 0x000fea0003800000 */
.L_x_1632:
[----:B------:R-:W-:Y:S01]  /*ad80*/  VIADD R18, R10, 0x1 ;  /* 0x000000010a127836 */ /* 0x000fe20000000000 */
[----:B------:R-:W-:Y:S04]  /*ad90*/  BSSY B1, `(.L_x_1639) ;  /* 0x0000051000017945 */ /* 0x000fe80003800000 */
[----:B------:R-:W-:-:S04]  /*ada0*/  ISETP.NE.AND P3, PT, R18, 0x2, PT ;  /* 0x000000021200780c */ /* 0x000fc80003f65270 */
[----:B-1----:R-:W-:Y:S02]  /*adb0*/  SEL R19, RZ, 0x1, P3 ;  /* 0x00000001ff137807 */ /* 0x002fe40001800000 */
[----:B------:R-:W-:Y:S02]  /*adc0*/  SEL R18, R18, RZ, P3 ;  /* 0x000000ff12127207 */ /* 0x000fe40001800000 */
[----:B------:R-:W-:Y:S01]  /*add0*/  LOP3.LUT R19, R12, R19, RZ, 0x3c, !PT ;  /* 0x000000130c137212 */ /* 0x000fe200078e3cff */
[----:B------:R-:W-:Y:S06]  /*ade0*/  @!P0 BRA `(.L_x_1640) ;  /* 0x00000004002c8947 */ /* 0x000fec0003800000 */
[----:B------:R-:W-:Y:S01]  /*adf0*/  VIADD R14, R11, 0xffffffff ;  /* 0xffffffff0b0e7836 */ /* 0x000fe20000000000 */
[----:B------:R-:W-:Y:S06]  /*ae00*/  @!P1 BRA `(.L_x_1641) ;  /* 0x0000000000489947 */ /* 0x000fec0003800000 */
[----:B------:R-:W1:Y:S01]  /*ae10*/  LDC R13, c[0x0][0x41c] ;  /* 0x00010700ff0d7b82 */ /* 0x000e620000000800 */
[----:B------:R-:W-:Y:S02]  /*ae20*/  IMAD.MOV.U32 R15, RZ, RZ, R14 ;  /* 0x000000ffff0f7224 */ /* 0x000fe400078e000e */
[----:B------:R-:W-:-:S04]  /*ae30*/  IMAD R21, R8, UR36, RZ ;  /* 0x0000002408157c24 */ /* 0x000fc8000f8e02ff */
[----:B------:R-:W-:Y:S01]  /*ae40*/  IMAD R21, R0, UR37, R21 ;  /* 0x0000002500157c24 */ /* 0x000fe2000f8e0215 */
[----:B-1----:R-:W-:-:S13]  /*ae50*/  ISETP.NE.AND P3, PT, R13, 0x1, PT ;  /* 0x000000010d00780c */ /* 0x002fda0003f65270 */
[----:B--2---:R-:W1:Y:S02]  /*ae60*/  @P3 LDC.64 R2, c[0x0][0x420] ;  /* 0x00010800ff023b82 */ /* 0x004e640000000a00 */
        /* <DEDUP_REMOVED lines=12> */
.L_x_1641:
[----:B-12---:R-:W-:Y:S02]  /*af30*/  LEA R3, R18, UR39, 0x3 ;  /* 0x0000002712037c11 */ /* 0x006fe4000f8e18ff */
[----:B------:R-:W-:Y:S02]  /*af40*/  SHF.L.U32 R4, R19, 0x1f, RZ ;  /* 0x0000001f13047819 */ /* 0x000fe400000006ff */
[----:B------:R-:W-:Y:S02]  /*af50*/  ISETP.NE.AND P3, PT, R17, RZ, PT ;  /* 0x000000ff1100720c */ /* 0x000fe40003f65270 */
[----:B------:R-:W1:Y:S02]  /*af60*/  SYNCS.PHASECHK.TRANS64.TRYWAIT P4, [R3+URZ+0x16840], R4 ;  /* 0x01684004030075a7 */ /* 0x000e64000808017f */
[----:B-1----:R-:W-:Y:S09]  /*af70*/  @!P4 BRA `(.L_x_1642) ;  /* 0x000000100010c947 */ /* 0x002ff20003800000 */
.L_x_1676:
[----:B------:R-:W-:Y:S05]  /*af80*/  @P3 BRA `(.L_x_1643) ;  /* 0x0000000000143947 */ /* 0x000fea0003800000 */
[----:B------:R-:W-:Y:S01]  /*af90*/  ISETP.NE.AND P4, PT, R23, RZ, PT ;  /* 0x000000ff1700720c */ /* 0x000fe20003f85270 */
[----:B-1----:R-:W-:-:S04]  /*afa0*/  IMAD.MOV.U32 R4, RZ, RZ, 0x4000 ;  /* 0x00004000ff047424 */ /* 0x002fc800078e00ff */
[----:B------:R2:W-:Y:S08]  /*afb0*/  SYNCS.ARRIVE.TRANS64 RZ, [R3+URZ+0x16830], R4 ;  /* 0x0168300403ff79a7 */ /* 0x0005f0000800003f */
[----:B------:R-:W-:Y:S05]  /*afc0*/  @!P4 BRA `(.L_x_1643) ;  /* 0x000000000004c947 */ /* 0x000fea0003800000 */
[----:B------:R-:W-:Y:S01]  /*afd0*/  BPT.TRAP 0x1 ;  /* 0x000000040000795c */ /* 0x000fe20000300000 */
.L_x_1643:
        /* <DEDUP_REMOVED lines=20> */
.L_x_1677:
[----:B------:R-:W-:Y:S05]  /*b120*/  @P3 BRA `(.L_x_1645) ;  /* 0x0000000000143947 */ /* 0x000fea0003800000 */
[----:B------:R-:W-:Y:S01]  /*b130*/  ISETP.NE.AND P3, PT, R23, RZ, PT ;  /* 0x000000ff1700720c */ /* 0x000fe20003f65270 */
[----:B------:R-:W-:-:S04]  /*b140*/  IMAD.MOV.U32 R4, RZ, RZ, 0x4000 ;  /* 0x00004000ff047424 */ /* 0x000fc800078e00ff */
[----:B------:R2:W-:Y:S08]  /*b150*/  SYNCS.ARRIVE.TRANS64 RZ, [R3+URZ+0x50], R4 ;  /* 0x0000500403ff79a7 */ /* 0x0005f0000800003f */
[----:B------:R-:W-:Y:S05]  /*b160*/  @!P3 BRA `(.L_x_1645) ;  /* 0x000000000004b947 */ /* 0x000fea0003800000 */
[----:B------:R-:W-:Y:S01]  /*b170*/  BPT.TRAP 0x1 ;  /* 0x000000040000795c */ /* 0x000fe20000300000 */
.L_x_1645:
        /* <DEDUP_REMOVED lines=18> */
.L_x_1640:
[----:B------:R-:W-:Y:S05]  /*b2a0*/  BSYNC B1 ;  /* 0x0000000000017941 */ /* 0x000fea0003800000 */
.L_x_1639:
[C---:B------:R-:W-:Y:S01]  /*b2b0*/  ISETP.GT.AND P3, PT, R11.reuse, 0x1, PT ;  /* 0x000000010b00780c */ /* 0x040fe20003f64270 */
[----:B------:R-:W-:-:S12]  /*b2c0*/  VIADD R11, R11, 0xfffffffe ;  /* 0xfffffffe0b0b7836 */ /* 0x000fd80000000000 */
[----:B------:R-:W-:Y:S05]  /*b2d0*/  @P3 BRA `(.L_x_1646) ;  /* 0xfffffff400583947 */ /* 0x000fea000383ffff */
.L_x_1631:
[----:B------:R-:W-:Y:S05]  /*b2e0*/  BSYNC B0 ;  /* 0x0000000000007941 */ /* 0x000fea0003800000 */
.L_x_1622:
[----:B------:R-:W-:Y:S04]  /*b2f0*/  BSSY B0, `(.L_x_1647) ;  /* 0x000000e000007945 */ /* 0x000fe80003800000 */
[----:B------:R-:W-:Y:S05]  /*b300*/  @P2 BRA `(.L_x_1648) ;  /* 0x0000000000302947 */ /* 0x000fea0003800000 */
[----:B------:R-:W4:Y:S01]  /*b310*/  S2R R11, SR_LANEID ;  /* 0x00000000000b7919 */ /* 0x000f220000000000 */
[----:B------:R-:W-:Y:S01]  /*b320*/  VOTEU.ANY UR4, UPT, PT ;  /* 0x0000000000047886 */ /* 0x000fe200038e0100 */
[----:B-123--:R-:W1:Y:S01]  /*b330*/  LDC.64 R2, c[0x0][0xdf0] ;  /* 0x00037c00ff027b82 */ /* 0x00ee620000000a00 */
[----:B------:R-:W4:Y:S08]  /*b340*/  FLO.U32 R0, UR4 ;  /* 0x0000000400007d00 */ /* 0x000f3000080e0000 */
[----:B------:R-:W1:Y:S01]  /*b350*/  POPC R5, UR4 ;  /* 0x0000000400057d09 */ /* 0x000e620008000000 */
[----:B----4-:R-:W-:-:S13]  /*b360*/  ISETP.EQ.U32.AND P1, PT, R0, R11, PT ;  /* 0x0000000b0000720c */ /* 0x010fda0003f22070 */
[----:B-1----:R-:W2:Y:S01]  /*b370*/  @P1 ATOMG.E.ADD.STRONG.GPU PT, R3, desc[UR48][R2.64], R5 ;  /* 0x00000005020319a8 */ /* 0x002ea200081ee1f0 */
[----:B------:R-:W1:Y:S02]  /*b380*/  S2R R4, SR_LTMASK ;  /* 0x0000000000047919 */ /* 0x000e640000003900 */
[----:B-1----:R-:W-:-:S04]  /*b390*/  LOP3.LUT R4, R4, UR4, RZ, 0xc0, !PT ;  /* 0x0000000404047c12 */ /* 0x002fc8000f8ec0ff */
[----:B------:R-:W1:Y:S01]  /*b3a0*/  POPC R11, R4 ;  /* 0x00000004000b7309 */ /* 0x000e620000000000 */
[----:B--2---:R-:W1:Y:S02]  /*b3b0*/  SHFL.IDX PT, R0, R3, R0, 0x1f ;  /* 0x00001f0003007589 */ /* 0x004e6400000e0000 */
[----:B-1----:R-:W-:-:S07]  /*b3c0*/  IADD3 R22, R0, UR46, R11 ;  /* 0x0000002e00167c10 */ /* 0x002fce000fffe00b */
.L_x_1648:
[----:B------:R-:W-:Y:S05]  /*b3d0*/  BSYNC B0 ;  /* 0x0000000000007941 */ /* 0x000fea0003800000 */
.L_x_1647:
[----:B------:R-:W-:Y:S04]  /*b3e0*/  BSSY B0, `(.L_x_1649) ;  /* 0x000001d000007945 */ /* 0x000fe80003800000 */
[----:B------:R-:W-:Y:S05]  /*b3f0*/  @!P0 BRA `(.L_x_1650) ;  /* 0x00000000006c8947 */ /* 0x000fea0003800000 */
[----:B-123--:R-:W-:Y:S02]  /*b400*/  LEA R3, R18, UR39, 0x3 ;  /* 0x0000002712037c11 */ /* 0x00efe4000f8e18ff */
[----:B------:R-:W-:Y:S02]  /*b410*/  SHF.L.U32 R0, R19, 0x1f, RZ ;  /* 0x0000001f13007819 */ /* 0x000fe400000006ff */
[----:B------:R-:W-:Y:S02]  /*b420*/  ISETP.NE.AND P1, PT, R17, RZ, PT ;  /* 0x000000ff1100720c */ /* 0x000fe40003f25270 */
[----:B------:R-:W1:Y:S02]  /*b430*/  SYNCS.PHASECHK.TRANS64.TRYWAIT P0, [R3+URZ+0x16860], R0 ;  /* 0x01686000030075a7 */ /* 0x000e64000800017f */
[----:B-1----:R-:W-:Y:S09]  /*b440*/  @!P0 BRA `(.L_x_1651) ;  /* 0x0000000c00048947 */ /* 0x002ff20003800000 */
.L_x_1678:
[----:B------:R-:W-:Y:S05]  /*b450*/  @P1 BRA `(.L_x_1652) ;  /* 0x0000000000141947 */ /* 0x000fea0003800000 */
[----:B------:R-:W-:Y:S01]  /*b460*/  ISETP.NE.AND P0, PT, R23, RZ, PT ;  /* 0x000000ff1700720c */ /* 0x000fe20003f05270 */
[----:B-1----:R-:W-:-:S04]  /*b470*/  IMAD.MOV.U32 R0, RZ, RZ, 0x4000 ;  /* 0x00004000ff007424 */ /* 0x002fc800078e00ff */
[----:B------:R2:W-:Y:S08]  /*b480*/  SYNCS.ARRIVE.TRANS64 RZ, [R3+URZ+0x16850], R0 ;  /* 0x0168500003ff79a7 */ /* 0x0005f0000800003f */
[----:B------:R-:W-:Y:S05]  /*b490*/  @!P0 BRA `(.L_x_1652) ;  /* 0x0000000000048947 */ /* 0x000fea0003800000 */
[----:B------:R-:W-:Y:S01]  /*b4a0*/  BPT.TRAP 0x1 ;  /* 0x000000040000795c */ /* 0x000fe20000300000 */
.L_x_1652:
        /* <DEDUP_REMOVED lines=15> */
[----:B----4-:R-:W-:Y:S01]  /*b5a0*/  NOP ;  /* 0x0000000000007918 */ /* 0x010fe20000000000 */
.L_x_1650:
[----:B------:R-:W-:Y:S05]  /*b5b0*/  BSYNC B0 ;  /* 0x0000000000007941 */ /* 0x000fea0003800000 */
.L_x_1649:
[----:B------:R-:W-:Y:S02]  /*b5c0*/  VIADD R18, R18, 0x1 ;  /* 0x0000000112127836 */ /* 0x000fe40000000000 */
[----:B--2---:R-:W-:-:S03]  /*b5d0*/  IMAD.MOV.U32 R13, RZ, RZ, R22 ;  /* 0x000000ffff0d7224 */ /* 0x004fc600078e0016 */
[----:B------:R-:W-:-:S04]  /*b5e0*/  ISETP.NE.AND P0, PT, R18, 0x2, PT ;  /* 0x000000021200780c */ /* 0x000fc80003f05270 */
[----:B-1----:R-:W-:Y:S02]  /*b5f0*/  SEL R0, RZ, 0x1, P0 ;  /* 0x00000001ff007807 */ /* 0x002fe40000000000 */
[----:B------:R-:W-:Y:S02]  /*b600*/  SEL R18, R18, RZ, P0 ;  /* 0x000000ff12127207 */ /* 0x000fe40000000000 */
[----:B------:R-:W-:-:S07]  /*b610*/  LOP3.LUT R19, R19, R0, RZ, 0x3c, !PT ;  /* 0x0000000013137212 */ /* 0x000fce00078e3cff */
.L_x_1611:
[----:B------:R-:W-:Y:S05]  /*b620*/  BSYNC B6 ;  /* 0x0000000000067941 */ /* 0x000fea0003800000 */
.L_x_1609:
[----:B------:R-:W-:-:S03]  /*b630*/  UMOV UR4, 0xffffffff ;  /* 0xffffffff00047882 */ /* 0x000fc60000000000 */
[----:B------:R-:W-:Y:S05]  /*b640*/  BRA.DIV UR4, `(.L_x_1653) ;  /* 0x0000000a04987947 */ /* 0x000fea000b800000 */
[----:B------:R1:W2:Y:S02]  /*b650*/  SHFL.IDX PT, R14, R13, RZ, 0x1f ;  /* 0x00001fff0d0e7589 */ /* 0x0002a400000e0000 */
.L_x_1681:
[----:B------:R-:W-:Y:S01]  /*b660*/  ISETP.NE.AND P0, PT, R23, RZ, PT ;  /* 0x000000ff1700720c */ /* 0x000fe20003f05270 */
[----:B------:R-:W-:Y:S05]  /*b670*/  WARPSYNC.ALL ;  /* 0x0000000000007948 */ /* 0x000fea0003800000 */
[----:B------:R-:W-:Y:S01]  /*b680*/  BAR.SYNC.DEFER_BLOCKING 0x4, 0x1a0 ;  /* 0x0106800000007b1d */ /* 0x000fe20000010000 */
[----:B--2---:R-:W-:-:S05]  /*b690*/  IMAD.MOV.U32 R22, RZ, RZ, R14 ;  /* 0x000000ffff167224 */ /* 0x004fca00078e000e */
[----:B------:R-:W-:Y:S01]  /*b6a0*/  ULDC UR4, c[0x0][0xda8] ;  /* 0x00036a0000047ab9 */ /* 0x000fe20000000800 */
[----:B------:R-:W-:Y:S01]  /*b6b0*/  @!P0 MOV R0, 0x400 ;  /* 0x0000040000008802 */ /* 0x000fe20000000f00 */
[----:B---3--:R-:W2:Y:S03]  /*b6c0*/  @!P0 S2R R3, SR_CgaCtaId ;  /* 0x0000000000038919 */ /* 0x008ea60000008800 */
[----:B--2---:R-:W-:-:S05]  /*b6d0*/  @!P0 LEA R0, R3, R0, 0x18 ;  /* 0x0000000003008211 */ /* 0x004fca00078ec0ff */
[----:B------:R2:W-:Y:S01]  /*b6e0*/  @!P0 STS [R0+0x168d0], R13 ;  /* 0x0168d00d00008388 */ /* 0x0005e20000000800 */
[----:B------:R-:W-:Y:S06]  /*b6f0*/  BAR.ARV 0x5, 0x1a0 ;  /* 0x0146800000007b1d */ /* 0x000fec0000002000 */
[----:B------:R-:W-:-:S13]  /*b700*/  ISETP.GE.AND P0, PT, R22, UR4, PT ;  /* 0x0000000416007c0c */ /* 0x000fda000bf06270 */
[----:B--2---:R-:W-:Y:S05]  /*b710*/  @!P0 BRA `(.L_x_1654) ;  /* 0xffffffd800d48947 */ /* 0x004fea000383ffff */
.L_x_1606:
        /* <DEDUP_REMOVED lines=11> */
.L_x_1682:
        /* <DEDUP_REMOVED lines=11> */
.L_x_1658:
        /* <DEDUP_REMOVED lines=12> */
.L_x_1683:
[----:B------:R-:W3:Y:S02]  /*b940*/  SYNCS.PHASECHK.TRANS64.TRYWAIT P1, [R3+URZ], R0 ;  /* 0x00000000030075a7 */ /* 0x000ee4000802017f */
[----:B---3--:R-:W-:Y:S05]  /*b950*/  @!P1 BRA `(.L_x_1660) ;  /* 0x0000000800209947 */ /* 0x008fea0003800000 */
.L_x_1684:
[----:B------:R-:W-:Y:S05]  /*b960*/  @!P0 BRA `(.L_x_1661) ;  /* 0x0000000000048947 */ /* 0x000fea0003800000 */
[----:B------:R-:W-:Y:S01]  /*b970*/  BPT.TRAP 0x1 ;  /* 0x000000040000795c */ /* 0x000fe20000300000 */
.L_x_1661:
[----:B---3--:R-:W-:-:S04]  /*b980*/  VIADD R3, R7, 0x16860 ;  /* 0x0001686007037836 */ /* 0x008fc80000000000 */
[----:B--2---:R-:W-:-:S04]  /*b990*/  IMAD R5, R18, 0x8, R3 ;  /* 0x0000000812057824 */ /* 0x004fc800078e0203 */
[----:B------:R-:W2:Y:S02]  /*b9a0*/  SYNCS.PHASECHK.TRANS64.TRYWAIT P0, [R5+URZ], R4 ;  /* 0x00000004050075a7 */ /* 0x000ea4000800017f */
[----:B--2---:R-:W-:Y:S05]  /*b9b0*/  @!P0 BRA `(.L_x_1662) ;  /* 0x00000008001c8947 */ /* 0x004fea0003800000 */
.L_x_1685:
[----:B------:R-:W-:-:S07]  /*b9c0*/  IMAD R3, R6, 0x8, R3 ;  /* 0x0000000806037824 */ /* 0x000fce00078e0203 */
.L_x_1663:
[----:B---3--:R3:W4:Y:S02]  /*b9d0*/  SYNCS.PHASECHK.TRANS64.TRYWAIT P0, [R3+URZ], R0 ;  /* 0x00000000030075a7 */ /* 0x008724000800017f */
[----:B----4-:R-:W-:Y:S05]  /*b9e0*/  @!P0 NANOSLEEP.SYNCS 0x989680 ;  /* 0x009896800000895d */ /* 0x010fea0003900000 */
[----:B------:R-:W4:Y:S02]  /*b9f0*/  @!P0 SYNCS.PHASECHK.TRANS64 P0, [R3+URZ], R0 ;  /* 0x00000000030085a7 */ /* 0x000f24000800007f */
[----:B----4-:R-:W-:Y:S05]  /*ba00*/  @!P0 BRA `(.L_x_1663) ;  /* 0xfffffffc00f08947 */ /* 0x010fea000383ffff */
.L_x_1657:
[----:B------:R-:W-:Y:S05]  /*ba10*/  BSYNC B0 ;  /* 0x0000000000007941 */ /* 0x000fea0003800000 */
.L_x_1656:
[----:B------:R-:W-:Y:S05]  /*ba20*/  EXIT ;  /* 0x000000000000794d */ /* 0x000fea0003800000 */
.L_x_1563:
[----:B-1----:R-:W-:-:S04]  /*ba30*/  IMAD.U32 R3, RZ, RZ, UR40 ;  /* 0x00000028ff037e24 */ /* 0x002fc8000f8e00ff */
[----:B------:R1:W2:Y:S03]  /*ba40*/  SYNCS.PHASECHK.TRANS64.TRYWAIT P1, [R3+URZ+0x16800], R0 ;  /* 0x01680000030075a7 */ /* 0x0002a6000802017f */
[----:B--2---:R-:W-:Y:S05]  /*ba50*/  @!P1 NANOSLEEP.SYNCS 0x989680 ;  /* 0x009896800000995d */ /* 0x004fea0003900000 */
[----:B------:R-:W2:Y:S02]  /*ba60*/  @!P1 SYNCS.PHASECHK.TRANS64 P1, [R3+URZ+0x16800], R0 ;  /* 0x01680000030095a7 */ /* 0x000ea4000802007f */
[----:B--2---:R-:W-:Y:S05]  /*ba70*/  @!P1 BRA `(.L_x_1563) ;  /* 0xfffffffc00ec9947 */ /* 0x004fea000383ffff */
[----:B------:R-:W-:Y:S05]  /*ba80*/  BRA `(.L_x_1664) ;  /* 0xffffff5800b07947 */ /* 0x000fea000383ffff */
.L_x_1567:
[----:B--2---:R2:W3:Y:S02]  /*ba90*/  SYNCS.PHASECHK.TRANS64.TRYWAIT P2, [R3+URZ+0x16830], R0 ;  /* 0x01683000030075a7 */ /* 0x0044e4000804017f */
[----:B---3--:R-:W-:Y:S05]  /*baa0*/  @!P2 NANOSLEEP.SYNCS 0x989680 ;  /* 0x009896800000a95d */ /* 0x008fea0003900000 */
[----:B------:R-:W3:Y:S02]  /*bab0*/  @!P2 SYNCS.PHASECHK.TRANS64 P2, [R3+URZ+0x16830], R0 ;  /* 0x016830000300a5a7 */ /* 0x000ee4000804007f */
[----:B---3--:R-:W-:Y:S05]  /*bac0*/  @!P2 BRA `(.L_x_1567) ;  /* 0xfffffffc00f0a947 */ /* 0x008fea000383ffff */
[----:B------:R-:W-:Y:S05]  /*bad0*/  BRA `(.L_x_1566) ;  /* 0xffffff5800d47947 */ /* 0x000fea000383ffff */
.L_x_1572:
[----:B--2---:R-:W-:-:S04]  /*bae0*/  IMAD.U32 R5, RZ, RZ, UR6 ;  /* 0x00000006ff057e24 */ /* 0x004fc8000f8e00ff */
[----:B------:R2:W3:Y:S03]  /*baf0*/  SYNCS.PHASECHK.TRANS64.TRYWAIT P3, [R5+URZ+0x16830], R0 ;  /* 0x01683000050075a7 */ /* 0x0004e6000806017f */
[----:B---3--:R-:W-:Y:S05]  /*bb00*/  @!P3 NANOSLEEP.SYNCS 0x989680 ;  /* 0x009896800000b95d */ /* 0x008fea0003900000 */
[----:B------:R-:W3:Y:S02]  /*bb10*/  @!P3 SYNCS.PHASECHK.TRANS64 P3, [R5+URZ+0x16830], R0 ;  /* 0x016830000500b5a7 */ /* 0x000ee4000806007f */
[----:B---3--:R-:W-:Y:S05]  /*bb20*/  @!P3 BRA `(.L_x_1572) ;  /* 0xfffffffc00ecb947 */ /* 0x008fea000383ffff */
[----:B------:R-:W-:Y:S05]  /*bb30*/  BRA `(.L_x_1569) ;  /* 0xffffff7c00847947 */ /* 0x000fea000383ffff */
.L_x_1576:
[----:B--2---:R-:W-:-:S04]  /*bb40*/  IMAD.U32 R5, RZ, RZ, UR6 ;  /* 0x00000006ff057e24 */ /* 0x004fc8000f8e00ff */
[----:B------:R2:W3:Y:S03]  /*bb50*/  SYNCS.PHASECHK.TRANS64.TRYWAIT P2, [R5+URZ+0x16850], R0 ;  /* 0x01685000050075a7 */ /* 0x0004e6000804017f */
[----:B---3--:R-:W-:Y:S05]  /*bb60*/  @!P2 NANOSLEEP.SYNCS 0x989680 ;  /* 0x009896800000a95d */ /* 0x008fea0003900000 */
[----:B------:R-:W3:Y:S02]  /*bb70*/  @!P2 SYNCS.PHASECHK.TRANS64 P2, [R5+URZ+0x16850], R0 ;  /* 0x016850000500a5a7 */ /* 0x000ee4000804007f */
[----:B---3--:R-:W-:Y:S05]  /*bb80*/  @!P2 BRA `(.L_x_1576) ;  /* 0xfffffffc00eca947 */ /* 0x008fea000383ffff */
[----:B------:R-:W-:Y:S05]  /*bb90*/  BRA `(.L_x_1573) ;  /* 0xffffff7c00f47947 */ /* 0x000fea000383ffff */
.L_x_1582:
[----:B--2---:R-:W-:-:S04]  /*bba0*/  IMAD.U32 R5, RZ, RZ, UR6 ;  /* 0x00000006ff057e24 */ /* 0x004fc8000f8e00ff */
[----:B------:R2:W3:Y:S03]  /*bbb0*/  SYNCS.PHASECHK.TRANS64.TRYWAIT P3, [R5+URZ+0x16830], R0 ;  /* 0x01683000050075a7 */ /* 0x0004e6000806017f */
[----:B---3--:R-:W-:Y:S05]  /*bbc0*/  @!P3 NANOSLEEP.SYNCS 0x989680 ;  /* 0x009896800000b95d */ /* 0x008fea0003900000 */
[----:B------:R-:W3:Y:S02]  /*bbd0*/  @!P3 SYNCS.PHASECHK.TRANS64 P3, [R5+URZ+0x16830], R0 ;  /* 0x016830000500b5a7 */ /* 0x000ee4000806007f */
[----:B---3--:R-:W-:Y:S05]  /*bbe0*/  @!P3 BRA `(.L_x_1582) ;  /* 0xfffffffc00ecb947 */ /* 0x008fea000383ffff */
[----:B------:R-:W-:Y:S05]  /*bbf0*/  BRA `(.L_x_1579) ;  /* 0xffffffa000d07947 */ /* 0x000fea000383ffff */
.L_x_1586:
[----:B--2---:R-:W-:-:S04]  /*bc00*/  IMAD.U32 R5, RZ, RZ, UR6 ;  /* 0x00000006ff057e24 */ /* 0x004fc8000f8e00ff */
[----:B------:R2:W3:Y:S03]  /*bc10*/  SYNCS.PHASECHK.TRANS64.TRYWAIT P2, [R5+URZ+0x16850], R0 ;  /* 0x01685000050075a7 */ /* 0x0004e6000804017f */
[----:B---3--:R-:W-:Y:S05]  /*bc20*/  @!P2 NANOSLEEP.SYNCS 0x989680 ;  /* 0x009896800000a95d */ /* 0x008fea0003900000 */
[----:B------:R-:W3:Y:S02]  /*bc30*/  @!P2 SYNCS.PHASECHK.TRANS64 P2, [R5+URZ+0x16850], R0 ;  /* 0x016850000500a5a7 */ /* 0x000ee4000804007f */
[----:B---3--:R-:W-:Y:S05]  /*bc40*/  @!P2 BRA `(.L_x_1586) ;  /* 0xfffffffc00eca947 */ /* 0x008fea000383ffff */
[----:B------:R-:W-:Y:S05]  /*bc50*/  BRA `(.L_x_1583) ;  /* 0xffffffa400407947 */ /* 0x000fea000383ffff */
.L_x_1591:
[----:B--2---:R-:W-:-:S04]  /*bc60*/  IMAD.U32 R7, RZ, RZ, UR5 ;  /* 0x00000005ff077e24 */ /* 0x004fc8000f8e00ff */
[----:B------:R2:W3:Y:S03]  /*bc70*/  SYNCS.PHASECHK.TRANS64.TRYWAIT P0, [R7+URZ+0x16850], R6 ;  /* 0x01685006070075a7 */ /* 0x0004e6000800017f */
[----:B---3--:R-:W-:Y:S05]  /*bc80*/  @!P0 NANOSLEEP.SYNCS 0x989680 ;  /* 0x009896800000895d */ /* 0x008fea0003900000 */
[----:B------:R-:W3:Y:S02]  /*bc90*/  @!P0 SYNCS.PHASECHK.TRANS64 P0, [R7+URZ+0x16850], R6 ;  /* 0x01685006070085a7 */ /* 0x000ee4000800007f */
[----:B---3--:R-:W-:Y:S05]  /*bca0*/  @!P0 BRA `(.L_x_1591) ;  /* 0xfffffffc00ec8947 */ /* 0x008fea000383ffff */
[----:B------:R-:W-:Y:S05]  /*bcb0*/  BRA `(.L_x_1590) ;  /* 0xffffffbc00a47947 */ /* 0x000fea000383ffff */
.L_x_1615:
[----:B------:R-:W-:Y:S02]  /*bcc0*/  IMAD.MOV.U32 R13, RZ, RZ, R16 ;  /* 0x000000ffff0d7224 */ /* 0x000fe400078e0010 */
[----:B------:R-:W-:Y:S02]  /*bcd0*/  IMAD.MOV.U32 R12, RZ, RZ, RZ ;  /* 0x000000ffff0c7224 */ /* 0x000fe400078e00ff */
[----:B------:R-:W-:Y:S02]  /*bce0*/  IMAD.MOV.U32 R11, RZ, RZ, 0x1f ;  /* 0x0000001fff0b7424 */ /* 0x000fe400078e00ff */
[----:B------:R-:W-:-:S07]  /*bcf0*/  IMAD.MOV.U32 R15, RZ, RZ, -0x1 ;  /* 0xffffffffff0f7424 */ /* 0x000fce00078e00ff */
[----:B------:R-:W-:Y:S05]  /*bd00*/  WARPSYNC.COLLECTIVE R15, `(.L_x_1665) ;  /* 0x000000000f087348 */ /* 0x000fea0003c00000 */
[----:B------:R1:W2:Y:S02]  /*bd10*/  SHFL.IDX P6, R14, R13, R12, R11 ;  /* 0x0000000c0d0e7389 */ /* 0x0002a400000c000b */
[----:B-12---:R-:W-:Y:S01]  /*bd20*/  ENDCOLLECTIVE ;  /* 0x000000000000791b */ /* 0x006fe20003800000 */
.L_x_1665:
[----:B------:R-:W-:Y:S05]  /*bd30*/  BRA `(.L_x_1666) ;  /* 0xffffffdc00ec7947 */ /* 0x000fea000383ffff */
.L_x_1616:
[----:B------:R-:W-:Y:S01]  /*bd40*/  BSSY B0, `(.L_x_1667) ;  /* 0x0000006000007945 */ /* 0x000fe20003800000 */
[----:B------:R-:W-:-:S07]  /*bd50*/  IMAD.MOV.U32 R15, RZ, RZ, -0x1 ;  /* 0xffffffffff0f7424 */ /* 0x000fce00078e00ff */
[----:B------:R-:W-:Y:S05]  /*bd60*/  WARPSYNC.COLLECTIVE R15, `(.L_x_1668) ;  /* 0x000000000f0c7348 */ /* 0x000fea0003c00000 */
[----:B------:R-:W-:Y:S02]  /*bd70*/  ELECT P6, UR62, PT ;  /* 0x00000000003e782f */ /* 0x000fe400038c0000 */
[----:B------:R-:W-:Y:S01]  /*bd80*/  MOV R14, UR62 ;  /* 0x0000003e000e7c02 */ /* 0x000fe20008000f00 */
[----:B------:R-:W-:Y:S10]  /*bd90*/  ENDCOLLECTIVE ;  /* 0x000000000000791b */ /* 0x000ff40003800000 */
.L_x_1668:
[----:B------:R-:W-:Y:S05]  /*bda0*/  BSYNC B0 ;  /* 0x0000000000007941 */ /* 0x000fea0003800000 */
.L_x_1667:
[----:B------:R-:W-:Y:S01]  /*bdb0*/  PLOP3.LUT P0, PT, P6, PT, PT, 0x80, 0x0 ;  /* 0x000000000000781c */ /* 0x000fe2000370f070 */
[----:B------:R-:W-:-:S12]  /*bdc0*/  BRA `(.L_x_1669) ;  /* 0xffffffdc00d87947 */ /* 0x000fd8000383ffff */
.L_x_1619:
[----:B--2---:R2:W3:Y:S02]  /*bdd0*/  SYNCS.PHASECHK.TRANS64.TRYWAIT P4, [R13+URZ+0x16840], R12 ;  /* 0x0168400c0d0075a7 */ /* 0x0044e4000808017f */
[----:B---3--:R-:W-:Y:S05]  /*bde0*/  @!P4 NANOSLEEP.SYNCS 0x989680 ;  /* 0x009896800000c95d */ /* 0x008fea0003900000 */
[----:B------:R-:W3:Y:S02]  /*bdf0*/  @!P4 SYNCS.PHASECHK.TRANS64 P4, [R13+URZ+0x16840], R12 ;  /* 0x0168400c0d00c5a7 */ /* 0x000ee4000808007f */
[----:B---3--:R-:W-:Y:S05]  /*be00*/  @!P4 BRA `(.L_x_1619) ;  /* 0xfffffffc00f0c947 */ /* 0x008fea000383ffff */
[----:B------:R-:W-:Y:S05]  /*be10*/  BRA `(.L_x_1670) ;  /* 0xffffffe0002c7947 */ /* 0x000fea000383ffff */
.L_x_1621:
[----:B-1----:R-:W-:-:S04]  /*be20*/  IMAD.U32 R5, RZ, RZ, UR39 ;  /* 0x00000027ff057e24 */ /* 0x002fc8000f8e00ff */
[----:B------:R1:W3:Y:S03]  /*be30*/  SYNCS.PHASECHK.TRANS64.TRYWAIT P3, [R5+URZ+0x16820], R4 ;  /* 0x01682004050075a7 */ /* 0x0002e6000806017f */
[----:B---3--:R-:W-:Y:S05]  /*be40*/  @!P3 NANOSLEEP.SYNCS 0x989680 ;  /* 0x009896800000b95d */ /* 0x008fea0003900000 */
[----:B------:R-:W3:Y:S02]  /*be50*/  @!P3 SYNCS.PHASECHK.TRANS64 P3, [R5+URZ+0x16820], R4 ;  /* 0x016820040500b5a7 */ /* 0x000ee4000806007f */
[----:B---3--:R-:W-:Y:S05]  /*be60*/  @!P3 BRA `(.L_x_1621) ;  /* 0xfffffffc00ecb947 */ /* 0x008fea000383ffff */
[----:B------:R-:W-:Y:S05]  /*be70*/  BRA `(.L_x_1671) ;  /* 0xffffffe000cc7947 */ /* 0x000fea000383ffff */
.L_x_1627:
[----:B-1----:R1:W3:Y:S02]  /*be80*/  SYNCS.PHASECHK.TRANS64.TRYWAIT P4, [R3+URZ+0x16840], R2 ;  /* 0x01684002030075a7 */ /* 0x0022e4000808017f */
[----:B---3--:R-:W-:Y:S05]  /*be90*/  @!P4 NANOSLEEP.SYNCS 0x989680 ;  /* 0x009896800000c95d */ /* 0x008fea0003900000 */
[----:B------:R-:W3:Y:S02]  /*bea0*/  @!P4 SYNCS.PHASECHK.TRANS64 P4, [R3+URZ+0x16840], R2 ;  /* 0x016840020300c5a7 */ /* 0x000ee4000808007f */
[----:B---3--:R-:W-:Y:S05]  /*beb0*/  @!P4 BRA `(.L_x_1627) ;  /* 0xfffffffc00f0c947 */ /* 0x008fea000383ffff */
[----:B------:R-:W-:Y:S05]  /*bec0*/  BRA `(.L_x_1672) ;  /* 0xffffffe4006c7947 */ /* 0x000fea000383ffff */
.L_x_1629:
[----:B-1----:R1:W3:Y:S02]  /*bed0*/  SYNCS.PHASECHK.TRANS64.TRYWAIT P4, [R2+URZ+0x60], R3 ;  /* 0x00006003020075a7 */ /* 0x0022e4000808017f */
[----:B---3--:R-:W-:Y:S05]  /*bee0*/  @!P4 NANOSLEEP.SYNCS 0x989680 ;  /* 0x009896800000c95d */ /* 0x008fea0003900000 */
[----:B------:R-:W3:Y:S02]  /*bef0*/  @!P4 SYNCS.PHASECHK.TRANS64 P4, [R2+URZ+0x60], R3 ;  /* 0x000060030200c5a7 */ /* 0x000ee4000808007f */
[----:B---3--:R-:W-:Y:S05]  /*bf00*/  @!P4 BRA `(.L_x_1629) ;  /* 0xfffffffc00f0c947 */ /* 0x008fea000383ffff */
[----:B------:R-:W-:Y:S05]  /*bf10*/  BRA `(.L_x_1673) ;  /* 0xffffffe400c07947 */ /* 0x000fea000383ffff */
.L_x_1635:
[----:B-1----:R1:W2:Y:S02]  /*bf20*/  SYNCS.PHASECHK.TRANS64.TRYWAIT P4, [R4+URZ+0x16840], R3 ;  /* 0x01684003040075a7 */ /* 0x0022a4000808017f */
[----:B--2---:R-:W-:Y:S05]  /*bf30*/  @!P4 NANOSLEEP.SYNCS 0x989680 ;  /* 0x009896800000c95d */ /* 0x004fea0003900000 */
[----:B------:R-:W2:Y:S02]  /*bf40*/  @!P4 SYNCS.PHASECHK.TRANS64 P4, [R4+URZ+0x16840], R3 ;  /* 0x016840030400c5a7 */ /* 0x000ea4000808007f */
[----:B--2---:R-:W-:Y:S05]  /*bf50*/  @!P4 BRA `(.L_x_1635) ;  /* 0xfffffffc00f0c947 */ /* 0x004fea000383ffff */
[----:B------:R-:W-:Y:S05]  /*bf60*/  BRA `(.L_x_1674) ;  /* 0xffffffe800b87947 */ /* 0x000fea000383ffff */
.L_x_1637:
[----:B-1----:R1:W2:Y:S02]  /*bf70*/  SYNCS.PHASECHK.TRANS64.TRYWAIT P4, [R4+URZ+0x60], R19 ;  /* 0x00006013040075a7 */ /* 0x0022a4000808017f */
[----:B--2---:R-:W-:Y:S05]  /*bf80*/  @!P4 NANOSLEEP.SYNCS 0x989680 ;  /* 0x009896800000c95d */ /* 0x004fea0003900000 */
[----:B------:R-:W2:Y:S02]  /*bf90*/  @!P4 SYNCS.PHASECHK.TRANS64 P4, [R4+URZ+0x60], R19 ;  /* 0x000060130400c5a7 */ /* 0x000ea4000808007f */
[----:B--2---:R-:W-:Y:S05]  /*bfa0*/  @!P4 BRA `(.L_x_1637) ;  /* 0xfffffffc00f0c947 */ /* 0x004fea000383ffff */
[----:B------:R-:W-:Y:S05]  /*bfb0*/  BRA `(.L_x_1675) ;  /* 0xffffffec000c7947 */ /* 0x000fea000383ffff */
.L_x_1642:
[----:B-1----:R1:W2:Y:S02]  /*bfc0*/  SYNCS.PHASECHK.TRANS64.TRYWAIT P4, [R3+URZ+0x16840], R4 ;  /* 0x01684004030075a7 */ /* 0x0022a4000808017f */
[----:B--2---:R-:W-:Y:S05]  /*bfd0*/  @!P4 NANOSLEEP.SYNCS 0x989680 ;  /* 0x009896800000c95d */ /* 0x004fea0003900000 */
[----:B------:R-:W2:Y:S02]  /*bfe0*/  @!P4 SYNCS.PHASECHK.TRANS64 P4, [R3+URZ+0x16840], R4 ;  /* 0x016840040300c5a7 */ /* 0x000ea4000808007f */
[----:B--2---:R-:W-:Y:S05]  /*bff0*/  @!P4 BRA `(.L_x_1642) ;  /* 0xfffffffc00f0c947 */ /* 0x004fea000383ffff */
[----:B------:R-:W-:Y:S05]  /*c000*/  BRA `(.L_x_1676) ;  /* 0xffffffec00dc7947 */ /* 0x000fea000383ffff */
.L_x_1644:
[----:B-1----:R1:W2:Y:S02]  /*c010*/  SYNCS.PHASECHK.TRANS64.TRYWAIT P4, [R3+URZ+0x60], R12 ;  /* 0x0000600c030075a7 */ /* 0x0022a4000808017f */
[----:B--2---:R-:W-:Y:S05]  /*c020*/  @!P4 NANOSLEEP.SYNCS 0x989680 ;  /* 0x009896800000c95d */ /* 0x004fea0003900000 */
[----:B------:R-:W2:Y:S02]  /*c030*/  @!P4 SYNCS.PHASECHK.TRANS64 P4, [R3+URZ+0x60], R12 ;  /* 0x0000600c0300c5a7 */ /* 0x000ea4000808007f */
[----:B--2---:R-:W-:Y:S05]  /*c040*/  @!P4 BRA `(.L_x_1644) ;  /* 0xfffffffc00f0c947 */ /* 0x004fea000383ffff */
[----:B------:R-:W-:Y:S05]  /*c050*/  BRA `(.L_x_1677) ;  /* 0xfffffff000307947 */ /* 0x000fea000383ffff */
.L_x_1651:
[----:B-1----:R1:W2:Y:S02]  /*c060*/  SYNCS.PHASECHK.TRANS64.TRYWAIT P0, [R3+URZ+0x16860], R0 ;  /* 0x01686000030075a7 */ /* 0x0022a4000800017f */
[----:B--2---:R-:W-:Y:S05]  /*c070*/  @!P0 NANOSLEEP.SYNCS 0x989680 ;  /* 0x009896800000895d */ /* 0x004fea0003900000 */
[----:B------:R-:W2:Y:S02]  /*c080*/  @!P0 SYNCS.PHASECHK.TRANS64 P0, [R3+URZ+0x16860], R0 ;  /* 0x01686000030085a7 */ /* 0x000ea4000800007f */
[----:B--2---:R-:W-:Y:S05]  /*c090*/  @!P0 BRA `(.L_x_1651) ;  /* 0xfffffffc00f08947 */ /* 0x004fea000383ffff */
[----:B------:R-:W-:Y:S05]  /*c0a0*/  BRA `(.L_x_1678) ;  /* 0xfffffff000e87947 */ /* 0x000fea000383ffff */
.L_x_1653:
[----:B------:R-:W-:Y:S01]  /*c0b0*/  BSSY B0, `(.L_x_1679) ;  /* 0x0000007000007945 */ /* 0x000fe20003800000 */
[----:B------:R-:W-:Y:S02]  /*c0c0*/  IMAD.MOV.U32 R12, RZ, RZ, RZ ;  /* 0x000000ffff0c7224 */ /* 0x000fe400078e00ff */
[----:B------:R-:W-:Y:S02]  /*c0d0*/  IMAD.MOV.U32 R11, RZ, RZ, 0x1f ;  /* 0x0000001fff0b7424 */ /* 0x000fe400078e00ff */
[----:B------:R-:W-:-:S07]  /*c0e0*/  IMAD.MOV.U32 R15, RZ, RZ, -0x1 ;  /* 0xffffffffff0f7424 */ /* 0x000fce00078e00ff */
[----:B---3--:R-:W-:Y:S05]  /*c0f0*/  WARPSYNC.COLLECTIVE R15, `(.L_x_1680) ;  /* 0x000000000f087348 */ /* 0x008fea0003c00000 */
[----:B------:R1:W2:Y:S02]  /*c100*/  SHFL.IDX P6, R14, R13, R12, R11 ;  /* 0x0000000c0d0e7389 */ /* 0x0002a400000c000b */
[----:B-123--:R-:W-:Y:S01]  /*c110*/  ENDCOLLECTIVE ;  /* 0x000000000000791b */ /* 0x00efe20003800000 */
.L_x_1680:
[----:B------:R-:W-:Y:S05]  /*c120*/  BSYNC B0 ;  /* 0x0000000000007941 */ /* 0x000fea0003800000 */
.L_x_1679:
[----:B------:R-:W-:Y:S05]  /*c130*/  BRA `(.L_x_1681) ;  /* 0xfffffff400487947 */ /* 0x000fea000383ffff */
.L_x_1655:
[----:B--2---:R2:W3:Y:S02]  /*c140*/  SYNCS.PHASECHK.TRANS64.TRYWAIT P0, [R7+URZ+0x16820], R0 ;  /* 0x01682000070075a7 */ /* 0x0044e4000800017f */
[----:B---3--:R-:W-:Y:S05]  /*c150*/  @!P0 NANOSLEEP.SYNCS 0x989680 ;  /* 0x009896800000895d */ /* 0x008fea0003900000 */
[----:B------:R-:W3:Y:S02]  /*c160*/  @!P0 SYNCS.PHASECHK.TRANS64 P0, [R7+URZ+0x16820], R0 ;  /* 0x01682000070085a7 */ /* 0x000ee4000800007f */
[----:B---3--:R-:W-:Y:S05]  /*c170*/  @!P0 BRA `(.L_x_1655) ;  /* 0xfffffffc00f08947 */ /* 0x008fea000383ffff */
[----:B------:R-:W-:Y:S05]  /*c180*/  BRA `(.L_x_1682) ;  /* 0xfffffff400907947 */ /* 0x000fea000383ffff */
.L_x_1659:
[----:B--2---:R2:W3:Y:S02]  /*c190*/  SYNCS.PHASECHK.TRANS64.TRYWAIT P1, [R5+URZ], R4 ;  /* 0x00000004050075a7 */ /* 0x0044e4000802017f */
[----:B---3--:R-:W-:Y:S05]  /*c1a0*/  @!P1 NANOSLEEP.SYNCS 0x989680 ;  /* 0x009896800000995d */ /* 0x008fea0003900000 */
[----:B------:R-:W3:Y:S02]  /*c1b0*/  @!P1 SYNCS.PHASECHK.TRANS64 P1, [R5+URZ], R4 ;  /* 0x00000004050095a7 */ /* 0x000ee4000802007f */
[----:B---3--:R-:W-:Y:S05]  /*c1c0*/  @!P1 BRA `(.L_x_1659) ;  /* 0xfffffffc00f09947 */ /* 0x008fea000383ffff */
[----:B------:R-:W-:Y:S05]  /*c1d0*/  BRA `(.L_x_1683) ;  /* 0xfffffff400d87947 */ /* 0x000fea000383ffff */
.L_x_1660:
[----:B---3--:R3:W4:Y:S02]  /*c1e0*/  SYNCS.PHASECHK.TRANS64.TRYWAIT P1, [R3+URZ], R0 ;  /* 0x00000000030075a7 */ /* 0x008724000802017f */
[----:B----4-:R-:W-:Y:S05]  /*c1f0*/  @!P1 NANOSLEEP.SYNCS 0x989680 ;  /* 0x009896800000995d */ /* 0x010fea0003900000 */
[----:B------:R-:W4:Y:S02]  /*c200*/  @!P1 SYNCS.PHASECHK.TRANS64 P1, [R3+URZ], R0 ;  /* 0x00000000030095a7 */ /* 0x000f24000802007f */
[----:B----4-:R-:W-:Y:S05]  /*c210*/  @!P1 BRA `(.L_x_1660) ;  /* 0xfffffffc00f09947 */ /* 0x010fea000383ffff */
[----:B------:R-:W-:Y:S05]  /*c220*/  BRA `(.L_x_1684) ;  /* 0xfffffff400cc7947 */ /* 0x000fea000383ffff */
.L_x_1662:
[----:B--2---:R2:W3:Y:S02]  /*c230*/  SYNCS.PHASECHK.TRANS64.TRYWAIT P0, [R5+URZ], R4 ;  /* 0x00000004050075a7 */ /* 0x0044e4000800017f */
[----:B---3--:R-:W-:Y:S05]  /*c240*/  @!P0 NANOSLEEP.SYNCS 0x989680 ;  /* 0x009896800000895d */ /* 0x008fea0003900000 */
[----:B------:R-:W3:Y:S02]  /*c250*/  @!P0 SYNCS.PHASECHK.TRANS64 P0, [R5+URZ], R4 ;  /* 0x00000004050085a7 */ /* 0x000ee4000800007f */
[----:B---3--:R-:W-:Y:S05]  /*c260*/  @!P0 BRA `(.L_x_1662) ;  /* 0xfffffffc00f08947 */ /* 0x008fea000383ffff */
[----:B------:R-:W-:Y:S05]  /*c270*/  BRA `(.L_x_1685) ;  /* 0xfffffff400d07947 */ /* 0x000fea000383ffff */
.L_x_1686:
        /* <DEDUP_REMOVED lines=16> */
.L_x_2282:


//--------------------- .text._ZN7cutlass13device_kernelIN5flash11enable_sm90INS1_16FlashAttnFwdSm90INS1_25CollectiveMainloopFwdSm90ILi2EN4cute5tupleIJNS5_1CILi1EEES8_S8_EEENS6_IJNS7_ILi192EEENS7_ILi128EEENS7_ILi64EEEEEELi64ENS_10bfloat16_tEfNS_4arch4Sm90ELb1ELb0ELb0ELb1ELb0ELb0ELb0ELb1ELb1ELb0ELb0ELb0EEENS1_21CollectiveEpilogueFwdINS6_IJSA_SC_SB_EEES9_SE_SG_Li384ELb1ELb0ELb0ELb0EEENS1_36VarlenDynamicPersistentTileSchedulerILi192ELi128ELi384ELi32ELb0ELb0ELb1ELb1ELb1ELb1EEEEEEEEEvNT_6ParamsE --------------------------
	.section	.text._ZN7cutlass13device_kernelIN5flash11enable_sm90INS1_16FlashAttnFwdSm90INS1_25CollectiveMainloopFwdSm90ILi2EN4cute5tupleIJNS5_1CILi1EEES8_S8_EEENS6_IJNS7_ILi192EEENS7_ILi128EEENS7_ILi64EEEEEELi64ENS_10bfloat16_tEfNS_4arch4Sm90ELb1ELb0ELb0ELb1ELb0ELb0ELb0ELb1ELb1ELb0ELb0ELb0EEENS1_21CollectiveEpilogueFwdINS6_IJSA_SC_SB_EEES9_SE_SG_Li384ELb1ELb0ELb0ELb0EEENS1_36VarlenDynamicPersistentTileSchedulerILi192ELi128ELi384ELi32ELb0ELb0ELb1ELb1ELb1ELb1EEEEEEEEEvNT_6ParamsE,"ax",@progbits
	.align	128
.text._ZN7cutlass13device_kernelIN5flash11enable_sm90INS1_16FlashAttnFwdSm90INS1_25CollectiveMainloopFwdSm90ILi2EN4cute5tupleIJNS5_1CILi1EEES8_S8_EEENS6_IJNS7_ILi192EEENS7_ILi128EEENS7_ILi64EEEEEELi64ENS_10bfloat16_tEfNS_4arch4Sm90ELb1ELb0ELb0ELb1ELb0ELb0ELb0ELb1ELb1ELb0ELb0ELb0EEENS1_21CollectiveEpilogueFwdINS6_IJSA_SC_SB_EEES9_SE_SG_Li384ELb1ELb0ELb0ELb0EEENS1_36VarlenDynamicPersistentTileSchedulerILi192ELi128ELi384ELi32ELb0ELb0ELb1ELb1ELb1ELb1EEEEEEEEEvNT_6ParamsE:
        .type           _ZN7cutlass13device_kernelIN5flash11enable_sm90INS1_16FlashAttnFwdSm90INS1_25CollectiveMainloopFwdSm90ILi2EN4cute5tupleIJNS5_1CILi1EEES8_S8_EEENS6_IJNS7_ILi192EEENS7_ILi128EEENS7_ILi64EEEEEELi64ENS_10bfloat16_tEfNS_4arch4Sm90ELb1ELb0ELb0ELb1ELb0ELb0ELb0ELb1ELb1ELb0ELb0ELb0EEENS1_21CollectiveEpilogueFwdINS6_IJSA_SC_SB_EEES9_SE_SG_Li384ELb1ELb0ELb0ELb0EEENS1_36VarlenDynamicPersistentTileSchedulerILi192ELi128ELi384ELi32ELb0ELb0ELb1ELb1ELb1ELb1EEEEEEEEEvNT_6ParamsE,@function
        .size           _ZN7cutlass13device_kernelIN5flash11enable_sm90INS1_16FlashAttnFwdSm90INS1_25CollectiveMainloopFwdSm90ILi2EN4cute5tupleIJNS5_1CILi1EEES8_S8_EEENS6_IJNS7_ILi192EEENS7_ILi128EEENS7_ILi64EEEEEELi64ENS_10bfloat16_tEfNS_4arch4Sm90ELb1ELb0ELb0ELb1ELb0ELb0ELb0ELb1ELb1ELb0ELb0ELb0EEENS1_21CollectiveEpilogueFwdINS6_IJSA_SC_SB_EEES9_SE_SG_Li384ELb1ELb0ELb0ELb0EEENS1_36VarlenDynamicPersistentTileSchedulerILi192ELi128ELi384ELi32ELb0ELb0ELb1ELb1ELb1ELb1EEEEEEEEEvNT_6ParamsE,(.L_x_2283 - _ZN7cutlass13device_kernelIN5flash11enable_sm90INS1_16FlashAttnFwdSm90INS1_25CollectiveMainloopFwdSm90ILi2EN4cute5tupleIJNS5_1CILi1EEES8_S8_EEENS6_IJNS7_ILi192EEENS7_ILi128EEENS7_ILi64EEEEEELi64ENS_10bfloat16_tEfNS_4arch4Sm90ELb1ELb0ELb0ELb1ELb0ELb0ELb0ELb1ELb1ELb0ELb0ELb0EEENS1_21CollectiveEpilogueFwdINS6_IJSA_SC_SB_EEES9_SE_SG_Li384ELb1ELb0ELb0ELb0EEENS1_36VarlenDynamicPersistentTileSchedulerILi192ELi128ELi384ELi32ELb0ELb0ELb1ELb1ELb1ELb1EEEEEEEEEvNT_6ParamsE)
        .other          _ZN7cutlass13device_kernelIN5flash11enable_sm90INS1_16FlashAttnFwdSm90INS1_25CollectiveMainloopFwdSm90ILi2EN4cute5tupleIJNS5_1CILi1EEES8_S8_EEENS6_IJNS7_ILi192EEENS7_ILi128EEENS7_ILi64EEEEEELi64ENS_10bfloat16_tEfNS_4arch4Sm90ELb1ELb0ELb0ELb1ELb0ELb0ELb0ELb1ELb1ELb0ELb0ELb0EEENS1_21CollectiveEpilogueFwdINS6_IJSA_SC_SB_EEES9_SE_SG_Li384ELb1ELb0ELb0ELb0EEENS1_36VarlenDynamicPersistentTileSchedulerILi192ELi128ELi384ELi32ELb0ELb0ELb1ELb1ELb1ELb1EEEEEEEEEvNT_6ParamsE,@"STO_CUDA_ENTRY STV_DEFAULT"
_ZN7cutlass13device_kernelIN5flash11enable_sm90INS1_16FlashAttnFwdSm90INS1_25CollectiveMainloopFwdSm90ILi2EN4cute5tupleIJNS5_1CILi1EEES8_S8_EEENS6_IJNS7_ILi192EEENS7_ILi128EEENS7_ILi64EEEEEELi64ENS_10bfloat16_tEfNS_4arch4Sm90ELb1ELb0ELb0ELb1ELb0ELb0ELb0ELb1ELb1ELb0ELb0ELb0EEENS1_21CollectiveEpilogueFwdINS6_IJSA_SC_SB_EEES9_SE_SG_Li384ELb1ELb0ELb0ELb0EEENS1_36VarlenDynamicPersistentTileSchedulerILi192ELi128ELi384ELi32ELb0ELb0ELb1ELb1ELb1ELb1EEEEEEEEEvNT_6ParamsE:
        /* <DEDUP_REMOVED lines=21> */
.L_x_1688:
[----:B------:R-:W-:Y:S05]  /*0150*/  BSYNC B0 ;  /* 0x0000000000007941 */ /* 0x000fea0003800000 */
.L_x_1687:
        /* <DEDUP_REMOVED lines=41> */
.L_x_1689:
        /* <DEDUP_REMOVED lines=22> */
.L_x_1690:
        /* <DEDUP_REMOVED lines=18> */
.L_x_1691:
        /* <DEDUP_REMOVED lines=22> */
.L_x_1692:
        /* <DEDUP_REMOVED lines=22> */
.L_x_1693:
[----:B------:R-:W-:Y:S01]  /*0930*/  PLOP3.LUT P0, PT, PT, PT, UP0, 0x80, 0x0 ;  /* 0x000000000000781c */ /* 0x000fe20003f0f008 */
[----:B------:R-:W-:Y:S01]  /*0940*/  UMOV UR36, 0x1 ;  /* 0x0000000100247882 */ /* 0x000fe20000000000 */
[----:B------:R-:W-:Y:S01]  /*0950*/  NOP ;  /* 0x0000000000007918 */ /* 0x000fe20000000000 */
[----:B------:R-:W-:Y:S01]  /*0960*/  USEL UR36, UR36, 0x2, !UP0 ;  /* 0x0000000224247887 */ /* 0x000fe2000c000000 */
[----:B------:R-:W-:Y:S01]  /*0970*/  ULDC.64 UR38, c[0x0][0x208] ;  /* 0x0000820000267ab9 */ /* 0x000fe20000000a00 */
[----:B012-4-:R-:W-:Y:S08]  /*0980*/  BAR.SYNC.DEFER_BLOCKING 0x0 ;  /* 0x0000000000007b1d */ /* 0x017ff00000010000 */
[----:B------:R-:W-:Y:S05]  /*0990*/  @!P0 BRA `(.L_x_1694) ;  /* 0x0000009000dc8947 */ /* 0x000fea0003800000 */
.L_x_1695:
        /* <DEDUP_REMOVED lines=29> */
[----:B------:R-:W-:Y:S01]  /*0b70*/  LEA.HI R2, R0, R155, RZ, 0x4 ;  /* 0x0000009b00027211 */ /* 0x000fe200078f20ff */
[----:B------:R-:W-:Y:S01]  /*0b80*/  IMAD.SHL.U32 R5, R3, 0x20, RZ ;  /* 0x0000002003057824 */ /* 0x000fe200078e00ff */
[----:B------:R-:W-:Y:S01]  /*0b90*/  SHF.R.S32.HI R153, RZ, 0x7, R153 ;  /* 0x00000007ff997819 */ /* 0x000fe20000011499 */
[----:B------:R-:W-:Y:S01]  /*0ba0*/  IMAD.IADD R152, R155, 0x1, -R152 ;  /* 0x000000019b987824 */ /* 0x000fe200078e0a98 */
[----:B------:R-:W-:Y:S02]  /*0bb0*/  SHF.R.S32.HI R3, RZ, 0x4, R2 ;  /* 0x00000004ff037819 */ /* 0x000fe40000011402 */
[----:B------:R-:W-:Y:S02]  /*0bc0*/  LOP3.LUT R4, R2, 0x3fffff0, RZ, 0xc0, !PT ;  /* 0x03fffff002047812 */ /* 0x000fe400078ec0ff */
[----:B------:R-:W-:-:S02]  /*0bd0*/  SHF.R.S32.HI R7, RZ, 0x1f, R152 ;  /* 0x0000001fff077819 */ /* 0x000fc40000011498 */
[----:B------:R-:W-:Y:S01]  /*0be0*/  LEA.HI R2, R2, R3, RZ, 0x1 ;  /* 0x0000000302027211 */ /* 0x000fe200078f08ff */
[----:B------:R-:W-:Y:S01]  /*0bf0*/  IMAD.IADD R4, R155, 0x1, -R4 ;  /* 0x000000019b047824 */ /* 0x000fe200078e0a04 */
[----:B------:R-:W-:Y:S02]  /*0c00*/  LEA.HI R8, R7, R152, RZ, 0x2 ;  /* 0x0000009807087211 */ /* 0x000fe400078f10ff */
[----:B------:R-:W-:Y:S02]  /*0c10*/  LOP3.LUT R5, R5, 0xfffffc00, RZ, 0xc0, !PT ;  /* 0xfffffc0005057812 */ /* 0x000fe400078ec0ff */
[--C-:B------:R-:W-:Y:S02]  /*0c20*/  SHF.R.S32.HI R9, RZ, 0x2, R8.reuse ;  /* 0x00000002ff097819 */ /* 0x100fe40000011408 */
[----:B------:R-:W-:Y:S01]  /*0c30*/  SHF.R.S32.HI R6, RZ, 0x1f, R8 ;  /* 0x0000001fff067819 */ /* 0x000fe20000011408 */
[----:B------:R-:W-:Y:S01]  /*0c40*/  IMAD R5, R4, 0x40, R5 ;  /* 0x0000004004057824 */ /* 0x000fe200078e0205 */
[----:B------:R-:W-:-:S02]  /*0c50*/  LOP3.LUT R2, R2, 0x1ffffffe, RZ, 0xc0, !PT ;  /* 0x1ffffffe02027812 */ /* 0x000fc400078ec0ff */
[----:B------:R-:W-:Y:S01]  /*0c60*/  LEA.HI R10, R6, R9, RZ, 0x3 ;  /* 0x00000009060a7211 */ /* 0x000fe200078f18ff */
[----:B------:R-:W-:Y:S01]  /*0c70*/  IMAD.HI R6, R153, 0x55555556, RZ ;  /* 0x5555555699067827 */ /* 0x000fe200078e02ff */
[----:B------:R-:W-:Y:S02]  /*0c80*/  LEA.HI R7, R7, R152, RZ, 0x5 ;  /* 0x0000009807077211 */ /* 0x000fe400078f28ff */
[----:B------:R-:W-:Y:S01]  /*0c90*/  LOP3.LUT R10, R10, 0xfffffff8, RZ, 0xc0, !PT ;  /* 0xfffffff80a0a7812 */ /* 0x000fe200078ec0ff */
[----:B------:R-:W-:Y:S01]  /*0ca0*/  IMAD.IADD R2, R3, 0x1, -R2 ;  /* 0x0000000103027824 */ /* 0x000fe200078e0a02 */
[----:B------:R-:W-:Y:S02]  /*0cb0*/  LEA.HI R0, R0, R155, RZ, 0x3 ;  /* 0x0000009b00007211 */ /* 0x000fe400078f18ff */
[----:B------:R-:W-:Y:S01]  /*0cc0*/  LEA.HI R6, R6, R6, RZ, 0x1 ;  /* 0x0000000606067211 */ /* 0x000fe200078f08ff */
[----:B------:R-:W-:Y:S01]  /*0cd0*/  IMAD R154, R2, 0x8, R5 ;  /* 0x00000008029a7824 */ /* 0x000fe200078e0205 */
[----:B------:R-:W-:Y:S01]  /*0ce0*/  SHF.R.S32.HI R7, RZ, 0x5, R7 ;  /* 0x00000005ff077819 */ /* 0x000fe20000011407 */
[----:B------:R-:W-:Y:S01]  /*0cf0*/  IMAD.IADD R10, R9, 0x1, -R10 ;  /* 0x00000001090a7824 */ /* 0x000fe200078e0a0a */
[----:B------:R-:W-:Y:S01]  /*0d00*/  LOP3.LUT R2, R0, 0x1ffffff8, RZ, 0xc0, !PT ;  /* 0x1ffffff800027812 */ /* 0x000fe200078ec0ff */
[----:B------:R-:W-:Y:S01]  /*0d10*/  IMAD R6, R6, -0x3, R153 ;  /* 0xfffffffd06067824 */ /* 0x000fe200078e0299 */
[----:B------:R-:W-:Y:S01]  /*0d20*/  LOP3.LUT R3, R8, 0x7ffffffc, RZ, 0xc0, !PT ;  /* 0x7ffffffc08037812 */ /* 0x000fe200078ec0ff */
[----:B------:R-:W-:Y:S01]  /*0d30*/  IMAD R7, R7, 0x10, R10 ;  /* 0x0000001007077824 */ /* 0x000fe200078e020a */
[----:B------:R-:W-:Y:S01]  /*0d40*/  SHF.R.S32.HI R16, RZ, 0x3, R0 ;  /* 0x00000003ff107819 */ /* 0x000fe20000011400 */
[----:B------:R-:W-:-:S02]  /*0d50*/  IMAD.IADD R2, R155, 0x1, -R2 ;  /* 0x000000019b027824 */ /* 0x000fc400078e0a02 */
[----:B------:R-:W-:Y:S02]  /*0d60*/  IMAD R19, R6, 0x40, R7 ;  /* 0x0000004006137824 */ /* 0x000fe400078e0207 */
[----:B------:R-:W-:Y:S02]  /*0d70*/  IMAD.SHL.U32 R22, R2, 0x8, RZ ;  /* 0x0000000802167824 */ /* 0x000fe400078e00ff */
[----:B------:R-:W-:-:S07]  /*0d80*/  IMAD.IADD R18, R152, 0x1, -R3 ;  /* 0x0000000198127824 */ /* 0x000fce00078e0a03 */
.L_x_1749:
[----:B0-----:R-:W0:Y:S01]  /*0d90*/  LDC.64 R2, c[0x0][0xc60] ;  /* 0x00031800ff027b82 */ /* 0x001e220000000a00 */
        /* <DEDUP_REMOVED lines=13> */
[----:B------:R-:W-:-:S04]  /*0e70*/  @UP0 ULEA UR6, UP2, UR46, UR6, 0x2 ;  /* 0x000000062e060291 */ /* 0x000fc8000f84103f */
[----:B------:R-:W-:Y:S02]  /*0e80*/  @UP0 ULEA.HI.X UR7, UR46, UR7, UR45, 0x2, UP2 ;  /* 0x000000072e070291 */ /* 0x000fe400090f142d */
[----:B------:R-:W-:Y:S01]  /*0e90*/  @UP1 ULEA UR8, UP0, UR46, UR8, 0x2 ;  /* 0x000000082e081291 */ /* 0x000fe2000f80103f */
[----:B------:R-:W-:-:S03]  /*0ea0*/  IMAD.U32 R2, RZ, RZ, UR6 ;  /* 0x00000006ff027e24 */ /* 0x000fc6000f8e00ff */
[----:B------:R-:W-:Y:S01]  /*0eb0*/  @UP1 ULEA.HI.X UR9, UR46, UR9, UR45, 0x2, UP0 ;  /* 0x000000092e091291 */ /* 0x000fe200080f142d */
[----:B------:R-:W-:Y:S01]  /*0ec0*/  IMAD.U32 R3, RZ, RZ, UR7 ;  /* 0x00000007ff037e24 */ /* 0x000fe2000f8e00ff */
[----:B------:R-:W-:Y:S01]  /*0ed0*/  ULDC.64 UR6, c[0x0][0x3f8] ;  /* 0x0000fe0000067ab9 */ /* 0x000fe20000000a00 */
[----:B---345:R-:W-:-:S03]  /*0ee0*/  IMAD.U32 R4, RZ, RZ, UR8 ;  /* 0x00000008ff047e24 */ /* 0x038fc6000f8e00ff */
[----:B------:R-:W-:Y:S01]  /*0ef0*/  IMAD.U32 R5, RZ, RZ, UR9 ;  /* 0x00000009ff057e24 */ /* 0x000fe2000f8e00ff */
[----:B------:R-:W2:Y:S01]  /*0f00*/  @P0 LDG.E R2, desc[UR38][R2.64] ;  /* 0x0000002602020981 */ /* 0x000ea2000c1e1900 */
[----:B------:R-:W-:Y:S01]  /*0f10*/  UISETP.NE.U32.AND UP0, UPT, UR6, URZ, UPT ;  /* 0x0000003f0600728c */ /* 0x000fe2000bf05070 */
[----:B------:R-:W-:Y:S02]  /*0f20*/  ULDC.64 UR8, c[0x0][0xa20] ;  /* 0x0002880000087ab9 */ /* 0x000fe40000000a00 */
[----:B------:R-:W3:Y:S01]  /*0f30*/  @P2 LDG.E R4, desc[UR38][R4.64] ;  /* 0x0000002604042981 */ /* 0x000ee2000c1e1900 */
[----:B------:R-:W-:Y:S01]  /*0f40*/  UISETP.NE.AND.EX UP0, UPT, UR7, URZ, UPT, UP0 ;  /* 0x0000003f0700728c */ /* 0x000fe2000bf05300 */
[----:B------:R-:W-:Y:S01]  /*0f50*/  ISETP.NE.U32.AND P1, PT, RZ, UR8, PT ;  /* 0x00000008ff007c0c */ /* 0x000fe2000bf25070 */
[----:B------:R-:W-:Y:S01]  /*0f60*/  ULDC UR6, c[0x0][0x2e0] ;  /* 0x0000b80000067ab9 */ /* 0x000fe20000000800 */
[----:B------:R-:W-:Y:S01]  /*0f70*/  UMOV UR49, URZ ;  /* 0x0000003f00317c82 */ /* 0x000fe20008000000 */
[----:B------:R-:W-:Y:S01]  /*0f80*/  USEL UR4, UR4, 0x1, UP0 ;  /* 0x0000000104047887 */ /* 0x000fe20008000000 */
[----:B------:R-:W-:Y:S01]  /*0f90*/  ISETP.NE.AND.EX P1, PT, RZ, UR9, PT, P1 ;  /* 0x00000009ff007c0c */ /* 0x000fe2000bf25310 */
[----:B------:R-:W-:Y:S01]  /*0fa0*/  ULDC UR50, c[0x0][0x288] ;  /* 0x0000a20000327ab9 */ /* 0x000fe20000000800 */
[----:B------:R-:W-:Y:S01]  /*0fb0*/  UMOV UR44, UR5 ;  /* 0x00000005002c7c82 */ /* 0x000fe20008000000 */
[----:B------:R-:W-:Y:S01]  /*0fc0*/  UIMAD UR6, UR4, UR6, URZ ;  /* 0x00000006040672a4 */ /* 0x000fe2000f8e023f */
[----:B--2---:R-:W-:-:S02]  /*0fd0*/  @P0 R2UR UR49, R2 ;  /* 0x00000000023102ca */ /* 0x004fc400000e0000 */
[----:B---3--:R-:W-:Y:S01]  /*0fe0*/  @P2 R2UR UR50, R4 ;  /* 0x00000000043222ca */ /* 0x008fe200000e0000 */
[----:B-1----:R-:W-:-:S14]  /*0ff0*/  @P2 BRA `(.L_x_1696) ;  /* 0x0000000000342947 */ /* 0x002fdc0003800000 */
        /* <DEDUP_REMOVED lines=13> */
.L_x_1696:
[----:B------:R-:W-:Y:S01]  /*10d0*/  UMOV UR43, UR51 ;  /* 0x00000033002b7c82 */ /* 0x000fe20008000000 */
[----:B------:R-:W-:Y:S05]  /*10e0*/  @!P1 BRA `(.L_x_1697) ;  /* 0x00000000001c9947 */ /* 0x000fea0003800000 */
[----:B------:R-:W-:-:S04]  /*10f0*/  ULEA UR4, UP0, UR46, UR8, 0x2 ;  /* 0x000000082e047291 */ /* 0x000fc8000f80103f */
[----:B------:R-:W-:Y:S02]  /*1100*/  ULEA.HI.X UR5, UR46, UR9, UR45, 0x2, UP0 ;  /* 0x000000092e057291 */ /* 0x000fe400080f142d */
[----:B------:R-:W-:-:S04]  /*1110*/  IMAD.U32 R2, RZ, RZ, UR4 ;  /* 0x00000004ff027e24 */ /* 0x000fc8000f8e00ff */
[----:B------:R-:W-:-:S05]  /*1120*/  IMAD.U32 R3, RZ, RZ, UR5 ;  /* 0x00000005ff037e24 */ /* 0x000fca000f8e00ff */
[----:B------:R-:W2:Y:S02]  /*1130*/  LDG.E R2, desc[UR38][R2.64] ;  /* 0x0000002602027981 */ /* 0x000ea4000c1e1900 */
[----:B--2---:R-:W-:Y:S01]  /*1140*/  R2UR UR6, R2 ;  /* 0x00000000020672ca */ /* 0x004fe200000e0000 */
[----:B------:R-:W-:-:S14]  /*1150*/  BRA `(.L_x_1698) ;  /* 0x0000000000347947 */ /* 0x000fdc0003800000 */
.L_x_1697:
        /* <DEDUP_REMOVED lines=13> */
.L_x_1698:
[----:B------:R-:W-:Y:S01]  /*1230*/  UMOV UR5, 0xc0 ;  /* 0x000000c000057882 */ /* 0x000fe20000000000 */
[----:B------:R-:W-:Y:S01]  /*1240*/  UIADD3 UR49, -UR49, UR6, URZ ;  /* 0x0000000631317290 */ /* 0x000fe2000fffe13f */
[----:B------:R-:W-:Y:S01]  /*1250*/  PLOP3.LUT P0, PT, PT, PT, PT, 0x80, 0x0 ;  /* 0x000000000000781c */ /* 0x000fe20003f0f070 */
[----:B------:R-:W-:Y:S01]  /*1260*/  UIMAD UR5, UR51, UR5, 0x13f ;  /* 0x0000013f330574a4 */ /* 0x000fe2000f8e0205 */
[----:B------:R-:W-:Y:S01]  /*1270*/  CS2R R2, SRZ ;  /* 0x0000000000027805 */ /* 0x000fe2000001ff00 */
[----:B------:R-:W-:Y:S01]  /*1280*/  UIADD3 UR4, UR49, 0x7f, URZ ;  /* 0x0000007f31047890 */ /* 0x000fe2000fffe03f */
[----:B------:R-:W-:Y:S01]  /*1290*/  IMAD.MOV.U32 R119, RZ, RZ, RZ ;  /* 0x000000ffff777224 */ /* 0x000fe200078e00ff */
[----:B------:R-:W-:Y:S01]  /*12a0*/  UIADD3 UR6, UR49, UR5, -UR50 ;  /* 0x0000000531067290 */ /* 0x000fe2000fffe832 */
        /* <DEDUP_REMOVED lines=19> */
[----:B------:R-:W-:Y:S01]  /*13e0*/  USEL UR52, UR5, UR7, UP0 ;  /* 0x0000000705347287 */ /* 0x000fe20008000000 */
[----:B------:R-:W-:Y:S01]  /*13f0*/  CS2R R6, SRZ ;  /* 0x0000000000067805 */ /* 0x000fe2000001ff00 */
[----:B------:R-:W-:Y:S01]  /*1400*/  IMAD.MOV.U32 R14, RZ, RZ, RZ ;  /* 0x000000ffff0e7224 */ /* 0x000fe200078e00ff */
[----:B------:R-:W-:Y:S01]  /*1410*/  CS2R R50, SRZ ;  /* 0x0000000000327805 */ /* 0x000fe2000001ff00 */
[----:B------:R-:W-:Y:S01]  /*1420*/  UISETP.GE.AND UP0, UPT, UR52, 0x1, UPT ;  /* 0x000000013400788c */ /* 0x000fe2000bf06270 */
[----:B------:R-:W-:-:S05]  /*1430*/  CS2R R52, SRZ ;  /* 0x0000000000347805 */ /* 0x000fca000001ff00 */
[----:B------:R-:W-:-:S13]  /*1440*/  PLOP3.LUT P1, PT, PT, PT, UP0, 0x80, 0x0 ;  /* 0x000000000000781c */ /* 0x000fda0003f2f008 */
[----:B------:R-:W-:Y:S05]  /*1450*/  @!P1 BRA `(.L_x_1699) ;  /* 0x0000006c00cc9947 */ /* 0x000fea0003800000 */
[----:B------:R-:W0:Y:S01]  /*1460*/  SHFL.IDX PT, R0, R153, RZ, 0x1f ;  /* 0x00001fff99007589 */ /* 0x000e2200000e0000 */
[----:B------:R-:W1:Y:S01]  /*1470*/  S2UR UR6, SR_CgaCtaId ;  /* 0x00000000000679c3 */ /* 0x000e620000008800 */
[----:B------:R-:W-:Y:S01]  /*1480*/  UMOV UR41, 0x400 ;  /* 0x0000040000297882 */ /* 0x000fe20000000000 */
[----:B0-----:R-:W-:Y:S01]  /*1490*/  R2UR UR42, R0 ;  /* 0x00000000002a72ca */ /* 0x001fe200000e0000 */
[----:B-1----:R-:W-:-:S12]  /*14a0*/  ULEA UR41, UR6, UR41, 0x18 ;  /* 0x0000002906297291 */ /* 0x002fd8000f8ec03f */
        /* <DEDUP_REMOVED lines=26> */
.L_x_1700:
        /* <DEDUP_REMOVED lines=9> */
.L_x_1835:
[----:B------:R-:W-:Y:S05]  /*16e0*/  @!P0 BRA `(.L_x_1702) ;  /* 0x0000000000048947 */ /* 0x000fea0003800000 */
[----:B------:R-:W-:Y:S01]  /*16f0*/  BPT.TRAP 0x1 ;  /* 0x000000040000795c */ /* 0x000fe20000300000 */
.L_x_1702:
[----:B------:R-:W-:Y:S02]  /*1700*/  IMAD.U32 R2, RZ, RZ, UR37 ;  /* 0x00000025ff027e24 */ /* 0x000fe4000f8e00ff */
[----:B0-----:R-:W-:-:S03]  /*1710*/  IMAD.U32 R3, RZ, RZ, UR40 ;  /* 0x00000028ff037e24 */ /* 0x001fc6000f8e00ff */
[----:B------:R-:W-:Y:S02]  /*1720*/  LEA R2, R2, UR41, 0x3 ;  /* 0x0000002902027c11 */ /* 0x000fe4000f8e18ff */
[----:B------:R-:W-:-:S04]  /*1730*/  SHF.L.U32 R3, R3, 0x1f, RZ ;  /* 0x0000001f03037819 */ /* 0x000fc800000006ff */
[----:B------:R0:W1:Y:S01]  /*1740*/  SYNCS.PHASECHK.TRANS64.TRYWAIT P2, [R2+URZ+0x16830], R3 ;  /* 0x01683003020075a7 */ /* 0x000062000804017f */
[----:B------:R-:W-:Y:S05]  /*1750*/  @!P0 BRA `(.L_x_1703) ;  /* 0x0000000000048947 */ /* 0x000fea0003800000 */
[----:B------:R-:W-:Y:S01]  /*1760*/  BPT.TRAP 0x1 ;  /* 0x000000040000795c */ /* 0x000fe20000300000 */
.L_x_1703:
[----:B------:R-:W2:Y:S01]  /*1770*/  S2R R0, SR_TID.X ;  /* 0x0000000000007919 */ /* 0x000ea20000002100 */
[----:B------:R-:W-:Y:S01]  /*1780*/  IMAD.MOV.U32 R119, RZ, RZ, RZ ;  /* 0x000000ffff777224 */ /* 0x000fe200078e00ff */
[----:B--2---:R-:W-:Y:S01]  /*1790*/  LOP3.LUT P1, RZ, R0, 0x7f, RZ, 0xc0, !PT ;  /* 0x0000007f00ff7812 */ /* 0x004fe2000782c0ff */
[----:B-1----:R-:W-:-:S12]  /*17a0*/  @P2 BRA `(.L_x_1704) ;  /* 0x0000000000082947 */ /* 0x002fd80003800000 */
[----:B------:R-:W1:Y:S02]  /*17b0*/  SYNCS.PHASECHK.TRANS64.TRYWAIT P2, [R2+URZ+0x16830], R3 ;  /* 0x01683003020075a7 */ /* 0x000e64000804017f */
[----:B-1----:R-:W-:Y:S05]  /*17c0*/  @!P2 BRA `(.L_x_1705) ;  /* 0x000000c8002ca947 */ /* 0x002fea0003800000 */
.L_x_1704:
[----:B------:R-:W-:Y:S05]  /*17d0*/  WARPSYNC.ALL ;  /* 0x0000000000007948 */ /* 0x000fea0003800000 */
[----:B------:R-:W-:Y:S01]  /*17e0*/  UIADD3 UR4, UR41, 0xe400, URZ ;  /* 0x0000e40029047890 */ /* 0x000fe2000fffe03f */
[----:B------:R-:W-:Y:S01]  /*17f0*/  WARPGROUP.ARRIVE ;  /* 0x00000000000079c5 */ /* 0x000fe20000000000 */
[----:B------:R-:W-:Y:S01]  /*1800*/  ULOP3.LUT UR16, UR53, 0x10000, URZ, 0xfc, !UPT ;  /* 0x0001000035107892 */ /* 0x000fe2000f8efc3f */
[----:B------:R-:W-:Y:S01]  /*1810*/  IMAD.U32 R0, RZ, RZ, UR51 ;  /* 0x00000033ff007e24 */ /* 0x000fe2000f8e00ff */
[----:B------:R-:W-:Y:S01]  /*1820*/  USHF.R.U32.HI UR4, URZ, 0x4, UR4 ;  /* 0x000000043f047899 */ /* 0x000fe20008011604 */
[----:B01----:R-:W-:Y:S01]  /*1830*/  @!P1 VIADD R2, R2, 0x16840 ;  /* 0x0001684002029836 */ /* 0x003fe20000000000 */
[----:B------:R-:W-:Y:S01]  /*1840*/  UMOV UR17, 0x40000040 ;  /* 0x4000004000117882 */ /* 0x000fe20000000000 */
[----:B------:R-:W-:Y:S01]  /*1850*/  UMOV UR19, 0x40000040 ;  /* 0x4000004000137882 */ /* 0x000fe20000000000 */
[----:B------:R-:W-:Y:S01]  /*1860*/  ULOP3.LUT UR4, UR4, 0x3fff, URZ, 0xc0, !UPT ;  /* 0x00003fff04047892 */ /* 0x000fe2000f8ec03f */
[----:B------:R-:W-:Y:S01]  /*1870*/  IMAD R5, R0, 0xc0, R19 ;  /* 0x000000c000057824 */ /* 0x000fe200078e0213 */
        /* <DEDUP_REMOVED lines=40> */
[----:B------:R-:W-:Y:S02]  /*1b00*/  WARPGROUP.DEPBAR.LE gsb0, 0x0 ;  /* 0x00008000000079c5 */ /* 0x000fe40000010000 */
[----:B------:R-:W-:-:S06]  /*1b10*/  WARPGROUP.ARRIVE ;  /* 0x00000000000079c5 */ /* 0x000fcc0000000000 */
[----:B------:R-:W-:Y:S01]  /*1b20*/  HGMMA.64x128x16.F32.BF16 R24, gdesc[UR4], R24, gsb0 ;  /* 0x01e00000041879f0 */ /* 0x000fe20008001818 */
[----:B------:R-:W-:Y:S02]  /*1b30*/  UMOV UR6, 0xffffff80 ;  /* 0xffffff8000067882 */ /* 0x000fe40000000000 */
[----:B------:R-:W-:-:S04]  /*1b40*/  UIMAD UR6, UR52, UR6, 0x80 ;  /* 0x00000080340674a4 */ /* 0x000fc8000f8e0206 */
[----:B------:R-:W-:-:S04]  /*1b50*/  UIADD3 UR6, UR49, UR6, URZ ;  /* 0x0000000631067290 */ /* 0x000fc8000fffe03f */
[----:B------:R-:W-:Y:S02]  /*1b60*/  UIADD3 UR7, -UR50, 0x1, UR6 ;  /* 0x0000000132077890 */ /* 0x000fe4000fffe106 */
[----:B------:R-:W-:Y:S01]  /*1b70*/  IMAD.U32 R9, RZ, RZ, UR6 ;  /* 0x00000006ff097e24 */ /* 0x000fe2000f8e00ff */
[----:B------:R-:W-:-:S03]  /*1b80*/  UIADD3 UR6, UR49, -UR50, URZ ;  /* 0x8000003231067290 */ /* 0x000fc6000fffe03f */
[----:B------:R-:W-:Y:S01]  /*1b90*/  IMAD.U32 R3, RZ, RZ, UR7 ;  /* 0x00000007ff037e24 */ /* 0x000fe2000f8e00ff */
[----:B------:R-:W-:Y:S01]  /*1ba0*/  UIMAD UR6, UR51, 0xc0, UR6 ;  /* 0x000000c0330678a4 */ /* 0x000fe2000f8e0206 */
[C---:B------:R-:W-:Y:S02]  /*1bb0*/  IMAD R9, R18.reuse, -0x2, R9 ;  /* 0xfffffffe12097824 */ /* 0x040fe400078e0209 */
[----:B------:R-:W-:Y:S01]  /*1bc0*/  IMAD R8, R18, -0x2, R3 ;  /* 0xfffffffe12087824 */ /* 0x000fe200078e0203 */
[----:B------:R-:W-:-:S04]  /*1bd0*/  USHF.R.S32.HI UR7, URZ, 0x1f, UR6 ;  /* 0x0000001f3f077899 */ /* 0x000fc80008011406 */
[----:B------:R-:W-:Y:S01]  /*1be0*/  IADD3 R0, R8, 0x8, R5 ;  /* 0x0000000808007810 */ /* 0x000fe20007ffe005 */
[----:B------:R-:W-:-:S03]  /*1bf0*/  ULEA.HI UR7, UR7, UR6, URZ, 0x7 ;  /* 0x0000000607077291 */ /* 0x000fc6000f8f383f */
[----:B------:R-:W-:Y:S01]  /*1c00*/  VIMNMX R3, R9, R0, PT ;  /* 0x0000000009037248 */ /* 0x000fe20003fe0100 */
[----:B------:R-:W-:Y:S01]  /*1c10*/  USHF.R.S32.HI UR7, URZ, 0x7, UR7 ;  /* 0x000000073f077899 */ /* 0x000fe20008011407 */
[----:B------:R-:W-:Y:S02]  /*1c20*/  VIADDMNMX R9, R5, R8, R9, PT ;  /* 0x0000000805097246 */ /* 0x000fe40003800109 */
[C---:B------:R-:W-:Y:S01]  /*1c30*/  ISETP.GT.AND P2, PT, R3.reuse, RZ, PT ;  /* 0x000000ff0300720c */ /* 0x040fe20003f44270 */
[----:B------:R-:W-:Y:S01]  /*1c40*/  UISETP.LT.AND UP0, UPT, URZ, UR7, UPT ;  /* 0x000000073f00728c */ /* 0x000fe2000bf01270 */
[C---:B------:R-:W-:Y:S02]  /*1c50*/  ISETP.GT.AND P3, PT, R3.reuse, 0x1, PT ;  /* 0x000000010300780c */ /* 0x040fe40003f64270 */
[----:B------:R-:W-:Y:S01]  /*1c60*/  ISETP.GT.AND P4, PT, R3, 0x8, PT ;  /* 0x000000080300780c */ /* 0x000fe20003f84270 */
[----:B------:R-:W-:-:S04]  /*1c70*/  USEL UR22, URZ, UR7, !UP0 ;  /* 0x000000073f167287 */ /* 0x000fc8000c000000 */
[----:B------:R-:W-:Y:S01]  /*1c80*/  UISETP.GE.AND UP0, UPT, UR24, UR22, UPT ;  /* 0x000000161800728c */ /* 0x000fe2000bf06270 */
[----:B------:R-:W-:Y:S02]  /*1c90*/  WARPGROUP.DEPBAR.LE gsb0, 0x0 ;  /* 0x00008000000079c5 */ /* 0x000fe40000010000 */
[----:B------:R-:W-:-:S06]  /*1ca0*/  WARPGROUP.ARRIVE ;  /* 0x00000000000079c5 */ /* 0x000fcc0000000000 */
[----:B------:R-:W-:Y:S03]  /*1cb0*/  HGMMA.64x128x16.F32.BF16 R24, gdesc[UR8], R24, gsb0 ;  /* 0x01e00000081879f0 */ /* 0x000fe60008001818 */
[----:B------:R-:W-:Y:S02]  /*1cc0*/  WARPGROUP.DEPBAR.LE gsb0, 0x0 ;  /* 0x00008000000079c5 */ /* 0x000fe40000010000 */
[----:B------:R-:W-:-:S07]  /*1cd0*/  WARPGROUP.ARRIVE ;  /* 0x00000000000079c5 */ /* 0x000fce0000000000 */
        /* <DEDUP_REMOVED lines=92> */
[----:B------:R-:W-:Y:S02]  /*22a0*/  FSEL R87, R87, -INF , P2 ;  /* 0xff80000057577808 */ /* 0x000fe40001000000 */
[----:B------:R-:W-:Y:S02]  /*22b0*/  FMNMX.FTZ R6, R86, R7, !PT ;  /* 0x0000000756067209 */ /* 0x000fe40007810000 */
[----:B------:R-:W-:Y:S02]  /*22c0*/  ISETP.GT.AND P3, PT, R9, 0x1, PT ;  /* 0x000000010900780c */ /* 0x000fe40003f64270 */
[----:B------:R-:W-:Y:S02]  /*22d0*/  FMNMX.FTZ R7, R87, R6, !PT ;  /* 0x0000000657077209 */ /* 0x000fe40007810000 */
[----:B------:R-:W-:-:S02]  /*22e0*/  ISETP.GT.AND P4, PT, R9, 0x8, PT ;  /* 0x000000080900780c */ /* 0x000fc40003f84270 */
[----:B------:R-:W-:Y:S01]  /*22f0*/  FSEL R42, R25, -INF , P3 ;  /* 0xff800000192a7808 */ /* 0x000fe20001800000 */
[----:B------:R-:W1:Y:S01]  /*2300*/  SHFL.BFLY PT, R6, R7, 0x2, 0x1f ;  /* 0x0c401f0007067f89 */ /* 0x000e6200000e0000 */
[----:B------:R-:W-:Y:S02]  /*2310*/  FSEL R28, R28, -INF , P4 ;  /* 0xff8000001c1c7808 */ /* 0x000fe40002000000 */
[----:B------:R-:W-:-:S04]  /*2320*/  ISETP.GT.AND P3, PT, R9, 0x10, PT ;  /* 0x000000100900780c */ /* 0x000fc80003f64270 */
[----:B------:R-:W-:Y:S02]  /*2330*/  FSEL R32, R32, -INF , P3 ;  /* 0xff80000020207808 */ /* 0x000fe40001800000 */
[----:B------:R-:W-:Y:S02]  /*2340*/  ISETP.GT.AND P3, PT, R9, 0x18, PT ;  /* 0x000000180900780c */ /* 0x000fe40003f64270 */
[----:B-1----:R-:W-:-:S05]  /*2350*/  FMNMX.FTZ R11, R7, R6, !PT ;  /* 0x00000006070b7209 */ /* 0x002fca0007810000 */
[----:B------:R-:W1:Y:S02]  /*2360*/  SHFL.BFLY PT, R6, R11, 0x1, 0x1f ;  /* 0x0c201f000b067f89 */ /* 0x000e6400000e0000 */
[----:B-1----:R-:W-:-:S04]  /*2370*/  FMNMX.FTZ R6, R11, R6, !PT ;  /* 0x000000060b067209 */ /* 0x002fc80007810000 */
[C---:B------:R-:W-:Y:S01]  /*2380*/  FSETP.NEU.FTZ.AND P2, PT, R6.reuse, -INF , PT ;  /* 0xff8000000600780b */ /* 0x040fe20003f5d000 */
[----:B------:R-:W-:-:S05]  /*2390*/  FMUL.FTZ R3, R6, UR21 ;  /* 0x0000001506037c20 */ /* 0x000fca0008410000 */
[----:B------:R-:W-:Y:S02]  /*23a0*/  FSEL R3, R3, RZ, P2 ;  /* 0x000000ff03037208 */ /* 0x000fe40001000000 */
[----:B------:R-:W-:-:S03]  /*23b0*/  ISETP.GT.AND P2, PT, R9, RZ, PT ;  /* 0x000000ff0900720c */ /* 0x000fc60003f44270 */
[--C-:B------:R-:W-:Y:S01]  /*23c0*/  FFMA.FTZ R13, R90, UR21, -R3.reuse ;  /* 0x000000155a0d7c23 */ /* 0x100fe20008010803 */
[----:B------:R-:W-:Y:S01]  /*23d0*/  FSEL R5, R24, -INF , P2 ;  /* 0xff80000018057808 */ /* 0x000fe20001000000 */
[--C-:B------:R-:W-:Y:S01]  /*23e0*/  FFMA.FTZ R143, R88, UR21, -R3.reuse ;  /* 0x00000015588f7c23 */ /* 0x100fe20008010803 */
[----:B------:R-:W-:Y:S01]  /*23f0*/  ISETP.GT.AND P2, PT, R9, 0x9, PT ;  /* 0x000000090900780c */ /* 0x000fe20003f44270 */
[--C-:B------:R-:W-:Y:S01]  /*2400*/  FFMA.FTZ R137, R50, UR21, -R3.reuse ;  /* 0x0000001532897c23 */ /* 0x100fe20008010803 */
[----:B------:R-:W-:Y:S01]  /*2410*/  FMNMX.FTZ R7, R5, R42, !PT ;  /* 0x0000002a05077209 */ /* 0x000fe20007810000 */
[--C-:B------:R-:W-:Y:S01]  /*2420*/  FFMA.FTZ R139, R54, UR21, -R3.reuse ;  /* 0x00000015368b7c23 */ /* 0x100fe20008010803 */
[----:B------:R-:W-:Y:S01]  /*2430*/  FSEL R29, R29, -INF , P2 ;  /* 0xff8000001d1d7808 */ /* 0x000fe20001000000 */
[--C-:B------:R-:W-:Y:S01]  /*2440*/  FFMA.FTZ R4, R4, UR21, -R3.reuse ;  /* 0x0000001504047c23 */ /* 0x100fe20008010803 */
[----:B------:R-:W-:Y:S01]  /*2450*/  FMNMX.FTZ R24, R28, R7, !PT ;  /* 0x000000071c187209 */ /* 0x000fe20007810000 */
[--C-:B------:R-:W-:Y:S01]  /*2460*/  FFMA.FTZ R149, R100, UR21, -R3.reuse ;  /* 0x0000001564957c23 */ /* 0x100fe20008010803 */
[----:B------:R-:W-:Y:S01]  /*2470*/  ISETP.GT.AND P2, PT, R9, 0x11, PT ;  /* 0x000000110900780c */ /* 0x000fe20003f44270 */
[--C-:B------:R-:W-:Y:S01]  /*2480*/  FFMA.FTZ R151, R102, UR21, -R3.reuse ;  /* 0x0000001566977c23 */ /* 0x100fe20008010803 */
[----:B------:R-:W-:Y:S01]  /*2490*/  FMNMX.FTZ R7, R29, R24, !PT ;  /* 0x000000181d077209 */ /* 0x000fe20007810000 */
[----:B------:R-:W-:Y:S01]  /*24a0*/  MUFU.EX2 R4, R4 ;  /* 0x0000000400047308 */ /* 0x000fe20000000800 */
[----:B------:R-:W-:Y:S01]  /*24b0*/  FSEL R33, R33, -INF , P2 ;  /* 0xff80000021217808 */ /* 0x000fe20001000000 */
[--C-:B------:R-:W-:Y:S01]  /*24c0*/  FFMA.FTZ R135, R62, UR21, -R3.reuse ;  /* 0x000000153e877c23 */ /* 0x100fe20008010803 */
[----:B------:R-:W-:Y:S01]  /*24d0*/  FMNMX.FTZ R24, R32, R7, !PT ;  /* 0x0000000720187209 */ /* 0x000fe20007810000 */
[--C-:B------:R-:W-:Y:S01]  /*24e0*/  FFMA.FTZ R8, R104, UR21, -R3.reuse ;  /* 0x0000001568087c23 */ /* 0x100fe20008010803 */
[----:B------:R-:W-:Y:S01]  /*24f0*/  ISETP.GT.AND P2, PT, R9, 0x19, PT ;  /* 0x000000190900780c */ /* 0x000fe20003f44270 */
[--C-:B------:R-:W-:Y:S01]  /*2500*/  FFMA.FTZ R145, R98, UR21, -R3.reuse ;  /* 0x0000001562917c23 */ /* 0x100fe20008010803 */
[----:B------:R-:W-:Y:S01]  /*2510*/  FSEL R7, R36, -INF , P3 ;  /* 0xff80000024077808 */ /* 0x000fe20001800000 */
[----:B------:R-:W1:Y:S01]  /*2520*/  MUFU.EX2 R149, R149 ;  /* 0x0000009500957308 */ /* 0x000e620000000800 */
[----:B------:R-:W-:Y:S01]  /*2530*/  FMNMX.FTZ R24, R33, R24, !PT ;  /* 0x0000001821187209 */ /* 0x000fe20007810000 */
[--C-:B------:R-:W-:Y:S01]  /*2540*/  FFMA.FTZ R133, R58, UR21, -R3.reuse ;  /* 0x000000153a857c23 */ /* 0x100fe20008010803 */
[----:B------:R-:W-:Y:S01]  /*2550*/  ISETP.GT.AND P3, PT, R9, 0x20, PT ;  /* 0x000000200900780c */ /* 0x000fe20003f64270 */
[--C-:B------:R-:W-:Y:S01]  /*2560*/  FFMA.FTZ R10, R10, UR21, -R3.reuse ;  /* 0x000000150a0a7c23 */ /* 0x100fe20008010803 */
[----:B------:R-:W-:Y:S01]  /*2570*/  FSEL R37, R37, -INF , P2 ;  /* 0xff80000025257808 */ /* 0x000fe20001000000 */
[--C-:B------:R-:W-:Y:S01]  /*2580*/  FFMA.FTZ R147, R96, UR21, -R3.reuse ;  /* 0x0000001560937c23 */ /* 0x100fe20008010803 */
[----:B------:R-:W-:Y:S01]  /*2590*/  FMNMX.FTZ R24, R7, R24, !PT ;  /* 0x0000001807187209 */ /* 0x000fe20007810000 */
[----:B------:R-:W2:Y:S01]  /*25a0*/  MUFU.EX2 R151, R151 ;  /* 0x0000009700977308 */ /* 0x000ea20000000800 */
[----:B------:R-:W-:Y:S01]  /*25b0*/  ISETP.GT.AND P2, PT, R9, 0x21, PT ;  /* 0x000000210900780c */ /* 0x000fe20003f44270 */
[--C-:B------:R-:W-:Y:S01]  /*25c0*/  FFMA.FTZ R94, R94, UR21, -R3.reuse ;  /* 0x000000155e5e7c23 */ /* 0x100fe20008010803 */
[----:B------:R-:W-:Y:S01]  /*25d0*/  FSEL R40, R40, -INF , P3 ;  /* 0xff80000028287808 */ /* 0x000fe20001800000 */
[--C-:B------:R-:W-:Y:S01]  /*25e0*/  FFMA.FTZ R141, R92, UR21, -R3.reuse ;  /* 0x000000155c8d7c23 */ /* 0x100fe20008010803 */
[----:B------:R-:W-:Y:S01]  /*25f0*/  FMNMX.FTZ R11, R37, R24, !PT ;  /* 0x00000018250b7209 */ /* 0x000fe20007810000 */
[--C-:B------:R-:W-:Y:S01]  /*2600*/  FFMA.FTZ R46, R46, UR21, -R3.reuse ;  /* 0x000000152e2e7c23 */ /* 0x100fe20008010803 */
[----:B------:R-:W-:Y:S01]  /*2610*/  ISETP.GT.AND P3, PT, R9, 0x28, PT ;  /* 0x000000280900780c */ /* 0x000fe20003f64270 */
[----:B------:R-:W3:Y:S01]  /*2620*/  MUFU.EX2 R8, R8 ;  /* 0x0000000800087308 */ /* 0x000ee20000000800 */
[----:B------:R-:W-:Y:S01]  /*2630*/  FSEL R41, R41, -INF , P2 ;  /* 0xff80000029297808 */ /* 0x000fe20001000000 */
[--C-:B------:R-:W-:Y:S01]  /*2640*/  FFMA.FTZ R38, R38, UR21, -R3.reuse ;  /* 0x0000001526267c23 */ /* 0x100fe20008010803 */
[----:B------:R-:W-:Y:S01]  /*2650*/  FMNMX.FTZ R24, R40, R11, !PT ;  /* 0x0000000b28187209 */ /* 0x000fe20007810000 */
[--C-:B------:R-:W-:Y:S01]  /*2660*/  FFMA.FTZ R34, R34, UR21, -R3.reuse ;  /* 0x0000001522227c23 */ /* 0x100fe20008010803 */
[----:B------:R-:W-:Y:S01]  /*2670*/  ISETP.GT.AND P2, PT, R9, 0x29, PT ;  /* 0x000000290900780c */ /* 0x000fe20003f44270 */
[--C-:B------:R-:W-:Y:S01]  /*2680*/  FFMA.FTZ R30, R30, UR21, -R3.reuse ;  /* 0x000000151e1e7c23 */ /* 0x100fe20008010803 */
        /* <DEDUP_REMOVED lines=21> */
[----:B------:R-:W-:Y:S01]  /*27e0*/  FFMA.FTZ R58, R87, UR21, -R3 ;  /* 0x00000015573a7c23 */ /* 0x000fe20008010803 */
[----:B------:R-:W-:Y:S01]  /*27f0*/  ISETP.GT.AND P2, PT, R9, 0x39, PT ;  /* 0x000000390900780c */ /* 0x000fe20003f44270 */
[----:B------:R-:W4:Y:S01]  /*2800*/  MUFU.EX2 R145, R145 ;  /* 0x0000009100917308 */ /* 0x000f220000000800 */
[----:B------:R-:W-:Y:S01]  /*2810*/  FSEL R52, R52, -INF , P3 ;  /* 0xff80000034347808 */ /* 0x000fe20001800000 */
[--C-:B------:R-:W-:Y:S01]  /*2820*/  IMAD.MOV.U32 R104, RZ, RZ, R119.reuse ;  /* 0x000000ffff687224 */ /* 0x100fe200078e0077 */
[----:B------:R-:W-:Y:S01]  /*2830*/  FMNMX.FTZ R11, R49, R36, !PT ;  /* 0x00000024310b7209 */ /* 0x000fe20007810000 */
[--C-:B------:R-:W-:Y:S01]  /*2840*/  IMAD.MOV.U32 R102, RZ, RZ, R119.reuse ;  /* 0x000000ffff667224 */ /* 0x100fe200078e0077 */
[----:B------:R-:W-:Y:S01]  /*2850*/  ISETP.GT.AND P3, PT, R9, 0x40, PT ;  /* 0x000000400900780c */ /* 0x000fe20003f64270 */
[--C-:B------:R-:W-:Y:S01]  /*2860*/  IMAD.MOV.U32 R100, RZ, RZ, R119.reuse ;  /* 0x000000ffff647224 */ /* 0x100fe200078e0077 */
[----:B------:R-:W-:Y:S01]  /*2870*/  FSEL R53, R53, -INF , P2 ;  /* 0xff80000035357808 */ /* 0x000fe20001000000 */
[----:B------:R-:W5:Y:S01]  /*2880*/  MUFU.EX2 R10, R10 ;  /* 0x0000000a000a7308 */ /* 0x000f620000000800 */
[----:B------:R-:W-:Y:S01]  /*2890*/  FMNMX.FTZ R90, R52, R11, !PT ;  /* 0x0000000b345a7209 */ /* 0x000fe20007810000 */
[--C-:B------:R-:W-:Y:S01]  /*28a0*/  IMAD.MOV.U32 R98, RZ, RZ, R119.reuse ;  /* 0x000000ffff627224 */ /* 0x100fe200078e0077 */
[----:B------:R-:W-:Y:S01]  /*28b0*/  ISETP.GT.AND P2, PT, R9, 0x41, PT ;  /* 0x000000410900780c */ /* 0x000fe20003f44270 */
[--C-:B------:R-:W-:Y:S01]  /*28c0*/  IMAD.MOV.U32 R96, RZ, RZ, R119.reuse ;  /* 0x000000ffff607224 */ /* 0x100fe200078e0077 */
[----:B------:R-:W-:Y:S01]  /*28d0*/  FSEL R56, R56, -INF , P3 ;  /* 0xff80000038387808 */ /* 0x000fe20001800000 */
[--C-:B------:R-:W-:Y:S01]  /*28e0*/  IMAD.MOV.U32 R92, RZ, RZ, R119.reuse ;  /* 0x000000ffff5c7224 */ /* 0x100fe200078e0077 */
[----:B------:R-:W-:Y:S01]  /*28f0*/  FMNMX.FTZ R11, R53, R90, !PT ;  /* 0x0000005a350b7209 */ /* 0x000fe20007810000 */
[----:B------:R-:W0:Y:S01]  /*2900*/  MUFU.EX2 R147, R147 ;  /* 0x0000009300937308 */ /* 0x000e220000000800 */
[----:B------:R-:W-:Y:S01]  /*2910*/  ISETP.GT.AND P3, PT, R9, 0x48, PT ;  /* 0x000000480900780c */ /* 0x000fe20003f64270 */
[----:B------:R-:W-:Y:S01]  /*2920*/  IMAD.MOV.U32 R90, RZ, RZ, R119 ;  /* 0x000000ffff5a7224 */ /* 0x000fe200078e0077 */
[----:B------:R-:W-:-:S02]  /*2930*/  FSEL R57, R57, -INF , P2 ;  /* 0xff80000039397808 */ /* 0x000fc40001000000 */
[----:B------:R-:W-:Y:S02]  /*2940*/  FMNMX.FTZ R88, R56, R11, !PT ;  /* 0x0000000b38587209 */ /* 0x000fe40007810000 */
[----:B------:R-:W-:Y:S01]  /*2950*/  ISETP.GT.AND P2, PT, R9, 0x49, PT ;  /* 0x000000490900780c */ /* 0x000fe20003f44270 */
[----:B------:R1:W0:Y:S01]  /*2960*/  MUFU.EX2 R24, R94 ;  /* 0x0000005e00187308 */ /* 0x0002220000000800 */
[----:B------:R-:W-:Y:S02]  /*2970*/  FSEL R60, R60, -INF , P3 ;  /* 0xff8000003c3c7808 */ /* 0x000fe40001800000 */
[----:B------:R-:W-:Y:S02]  /*2980*/  FMNMX.FTZ R11, R57, R88, !PT ;  /* 0x00000058390b7209 */ /* 0x000fe40007810000 */
[----:B------:R-:W-:Y:S02]  /*2990*/  ISETP.GT.AND P3, PT, R9, 0x50, PT ;  /* 0x000000500900780c */ /* 0x000fe40003f64270 */
[----:B------:R-:W-:Y:S01]  /*29a0*/  FSEL R61, R61, -INF , P2 ;  /* 0xff8000003d3d7808 */ /* 0x000fe20001000000 */
[----:B------:R-:W-:Y:S01]  /*29b0*/  MUFU.EX2 R141, R141 ;  /* 0x0000008d008d7308 */ /* 0x000fe20000000800 */
[----:B------:R-:W-:Y:S01]  /*29c0*/  FMNMX.FTZ R88, R60, R11, !PT ;  /* 0x0000000b3c587209 */ /* 0x000fe20007810000 */
[----:B-1----:R-:W-:Y:S01]  /*29d0*/  IMAD.MOV.U32 R94, RZ, RZ, R119 ;  /* 0x000000ffff5e7224 */ /* 0x002fe200078e0077 */
[----:B------:R-:W-:-:S02]  /*29e0*/  ISETP.GT.AND P2, PT, R9, 0x51, PT ;  /* 0x000000510900780c */ /* 0x000fc40003f44270 */
[----:B------:R-:W-:Y:S02]  /*29f0*/  FSEL R64, R64, -INF , P3 ;  /* 0xff80000040407808 */ /* 0x000fe40001800000 */
[----:B------:R-:W-:Y:S01]  /*2a00*/  FMNMX.FTZ R11, R61, R88, !PT ;  /* 0x000000583d0b7209 */ /* 0x000fe20007810000 */
[----:B------:R-:W-:Y:S01]  /*2a10*/  MUFU.EX2 R36, R13 ;  /* 0x0000000d00247308 */ /* 0x000fe20000000800 */
[----:B------:R-:W-:Y:S01]  /*2a20*/  ISETP.GT.AND P3, PT, R9, 0x58, PT ;  /* 0x000000580900780c */ /* 0x000fe20003f64270 */
[----:B------:R-:W-:Y:S01]  /*2a30*/  IMAD.MOV.U32 R88, RZ, RZ, R119 ;  /* 0x000000ffff587224 */ /* 0x000fe200078e0077 */
[----:B------:R-:W-:Y:S02]  /*2a40*/  FSEL R65, R65, -INF , P2 ;  /* 0xff80000041417808 */ /* 0x000fe40001000000 */
[----:B------:R-:W-:Y:S02]  /*2a50*/  FMNMX.FTZ R50, R64, R11, !PT ;  /* 0x0000000b40327209 */ /* 0x000fe40007810000 */
[----:B------:R-:W-:Y:S01]  /*2a60*/  ISETP.GT.AND P2, PT, R9, 0x59, PT ;  /* 0x000000590900780c */ /* 0x000fe20003f44270 */
[----:B------:R-:W-:Y:S01]  /*2a70*/  MUFU.EX2 R143, R143 ;  /* 0x0000008f008f7308 */ /* 0x000fe20000000800 */
[----:B------:R-:W-:-:S02]  /*2a80*/  FSEL R68, R68, -INF , P3 ;  /* 0xff80000044447808 */ /* 0x000fc40001800000 */
[----:B------:R-:W-:Y:S02]  /*2a90*/  FMNMX.FTZ R11, R65, R50, !PT ;  /* 0x00000032410b7209 */ /* 0x000fe40007810000 */
[----:B------:R-:W-:Y:S02]  /*2aa0*/  ISETP.GT.AND P3, PT, R9, 0x60, PT ;  /* 0x000000600900780c */ /* 0x000fe40003f64270 */
[----:B------:R-:W-:Y:S01]  /*2ab0*/  FSEL R69, R69, -INF , P2 ;  /* 0xff80000045457808 */ /* 0x000fe20001000000 */
[----:B------:R-:W-:Y:S01]  /*2ac0*/  MUFU.EX2 R46, R46 ;  /* 0x0000002e002e7308 */ /* 0x000fe20000000800 */
[----:B------:R-:W-:Y:S02]  /*2ad0*/  FMNMX.FTZ R50, R68, R11, !PT ;  /* 0x0000000b44327209 */ /* 0x000fe40007810000 */
[----:B------:R-:W-:Y:S02]  /*2ae0*/  ISETP.GT.AND P2, PT, R9, 0x61, PT ;  /* 0x000000610900780c */ /* 0x000fe40003f44270 */
[----:B------:R-:W-:-:S02]  /*2af0*/  FSEL R72, R72, -INF , P3 ;  /* 0xff80000048487808 */ /* 0x000fc40001800000 */
[----:B------:R-:W-:Y:S01]  /*2b00*/  FMNMX.FTZ R11, R69, R50, !PT ;  /* 0x00000032450b7209 */ /* 0x000fe20007810000 */
[----:B------:R-:W-:Y:S01]  /*2b10*/  MUFU.EX2 R137, R137 ;  /* 0x0000008900897308 */ /* 0x000fe20000000800 */
[----:B------:R-:W-:Y:S02]  /*2b20*/  ISETP.GT.AND P3, PT, R9, 0x68, PT ;  /* 0x000000680900780c */ /* 0x000fe40003f64270 */
        /* <DEDUP_REMOVED lines=16> */
[----:B------:R-:W-:Y:S01]  /*2c30*/  FMNMX.FTZ R50, R80, R11, !PT ;  /* 0x0000000b50327209 */ /* 0x000fe20007810000 */
[----:B------:R-:W-:Y:S01]  /*2c40*/  FFMA.FTZ R11, R0, UR21, -R3 ;  /* 0x00000015000b7c23 */ /* 0x000fe20008010803 */
[----:B------:R-:W-:Y:S01]  /*2c50*/  ISETP.GT.AND P2, PT, R9, 0x79, PT ;  /* 0x000000790900780c */ /* 0x000fe20003f44270 */
[----:B------:R-:W-:Y:S01]  /*2c60*/  MUFU.EX2 R133, R133 ;  /* 0x0000008500857308 */ /* 0x000fe20000000800 */
[----:B------:R-:W-:-:S02]  /*2c70*/  FSEL R84, R84, -INF , P3 ;  /* 0xff80000054547808 */ /* 0x000fc40001800000 */
[----:B------:R-:W-:Y:S02]  /*2c80*/  FMNMX.FTZ R9, R81, R50, !PT ;  /* 0x0000003251097209 */ /* 0x000fe40007810000 */
[----:B------:R-:W-:Y:S02]  /*2c90*/  FSEL R85, R85, -INF , P2 ;  /* 0xff80000055557808 */ /* 0x000fe40001000000 */
[----:B------:R-:W-:Y:S01]  /*2ca0*/  FMNMX.FTZ R50, R84, R9, !PT ;  /* 0x0000000954327209 */ /* 0x000fe20007810000 */
[----:B------:R-:W-:Y:S03]  /*2cb0*/  MUFU.EX2 R30, R30 ;  /* 0x0000001e001e7308 */ /* 0x000fe60000000800 */
[----:B------:R-:W-:-:S05]  /*2cc0*/  FMNMX.FTZ R50, R85, R50, !PT ;  /* 0x0000003255327209 */ /* 0x000fca0007810000 */
[----:B------:R-:W1:Y:S01]  /*2cd0*/  SHFL.BFLY PT, R9, R50, 0x2, 0x1f ;  /* 0x0c401f0032097f89 */ /* 0x000e6200000e0000 */
[----:B------:R-:W-:Y:S08]  /*2ce0*/  MUFU.EX2 R135, R135 ;  /* 0x0000008700877308 */ /* 0x000ff00000000800 */
[----:B------:R-:W-:Y:S08]  /*2cf0*/  MUFU.EX2 R26, R26 ;  /* 0x0000001a001a7308 */ /* 0x000ff00000000800 */
[----:B------:R-:W-:Y:S01]  /*2d00*/  MUFU.EX2 R129, R129 ;  /* 0x0000008100817308 */ /* 0x000fe20000000800 */
[----:B-1----:R-:W-:Y:S01]  /*2d10*/  FMNMX.FTZ R9, R50, R9, !PT ;  /* 0x0000000932097209 */ /* 0x002fe20007810000 */
[----:B------:R-:W-:-:S06]  /*2d20*/  FFMA.FTZ R50, R75, UR21, -R3 ;  /* 0x000000154b327c23 */ /* 0x000fcc0008010803 */
        /* <DEDUP_REMOVED lines=8> */
[----:B------:R1:W-:Y:S03]  /*2db0*/  MUFU.EX2 R54, R11 ;  /* 0x0000000b00367308 */ /* 0x0003e60000000800 */
[----:B------:R-:W-:Y:S02]  /*2dc0*/  FSEL R62, R62, RZ, P2 ;  /* 0x000000ff3e3e7208 */ /* 0x000fe40001000000 */
[----:B------:R-:W-:-:S03]  /*2dd0*/  PLOP3.LUT P2, PT, PT, PT, UP0, 0x80, 0x0 ;  /* 0x000000000000781c */ /* 0x000fc60003f4f008 */
[----:B------:R-:W-:Y:S01]  /*2de0*/  MUFU.EX2 R50, R50 ;  /* 0x0000003200327308 */ /* 0x000fe20000000800 */
[--C-:B------:R-:W-:Y:S01]  /*2df0*/  FFMA.FTZ R148, R5, UR21, -R62.reuse ;  /* 0x0000001505947c23 */ /* 0x100fe2000801083e */
[--C-:B------:R-:W-:Y:S01]  /*2e00*/  FFMA.FTZ R3, R42, UR21, -R62.reuse ;  /* 0x000000152a037c23 */ /* 0x100fe2000801083e */
[--C-:B------:R-:W-:Y:S01]  /*2e10*/  FFMA.FTZ R150, R28, UR21, -R62.reuse ;  /* 0x000000151c967c23 */ /* 0x100fe2000801083e */
[----:B------:R-:W-:Y:S01]  /*2e20*/  FADD.FTZ R28, R4, R149 ;  /* 0x00000095041c7221 */ /* 0x000fe20000010000 */
[--C-:B------:R-:W-:Y:S01]  /*2e30*/  FFMA.FTZ R5, R29, UR21, -R62.reuse ;  /* 0x000000151d057c23 */ /* 0x100fe2000801083e */
[--C-:B------:R-:W-:Y:S01]  /*2e40*/  FFMA.FTZ R144, R32, UR21, -R62.reuse ;  /* 0x0000001520907c23 */ /* 0x100fe2000801083e */
[----:B------:R-:W-:Y:S01]  /*2e50*/  FFMA.FTZ R9, R33, UR21, -R62 ;  /* 0x0000001521097c23 */ /* 0x000fe2000801083e */
[----:B------:R-:W-:Y:S01]  /*2e60*/  MUFU.EX2 R148, R148 ;  /* 0x0000009400947308 */ /* 0x000fe20000000800 */
[----:B--2---:R-:W-:Y:S01]  /*2e70*/  FADD.FTZ R25, R151, R28 ;  /* 0x0000001c97197221 */ /* 0x004fe20000010000 */
[--C-:B------:R-:W-:Y:S01]  /*2e80*/  FFMA.FTZ R146, R7, UR21, -R62.reuse ;  /* 0x0000001507927c23 */ /* 0x100fe2000801083e */
[--C-:B------:R-:W-:Y:S01]  /*2e90*/  FFMA.FTZ R7, R37, UR21, -R62.reuse ;  /* 0x0000001525077c23 */ /* 0x100fe2000801083e */
[--C-:B------:R-:W-:Y:S01]  /*2ea0*/  FFMA.FTZ R140, R40, UR21, -R62.reuse ;  /* 0x00000015288c7c23 */ /* 0x100fe2000801083e */
[----:B---3--:R-:W-:Y:S01]  /*2eb0*/  FADD.FTZ R28, R8, R25 ;  /* 0x00000019081c7221 */ /* 0x008fe20000010000 */
[--C-:B-1----:R-:W-:Y:S01]  /*2ec0*/  FFMA.FTZ R11, R41, UR21, -R62.reuse ;  /* 0x00000015290b7c23 */ /* 0x102fe2000801083e */
[----:B------:R-:W-:Y:S01]  /*2ed0*/  FFMA.FTZ R142, R44, UR21, -R62 ;  /* 0x000000152c8e7c23 */ /* 0x000fe2000801083e */
[----:B------:R-:W1:Y:S01]  /*2ee0*/  MUFU.EX2 R3, R3 ;  /* 0x0000000300037308 */ /* 0x000e620000000800 */
[----:B----4-:R-:W-:Y:S01]  /*2ef0*/  FADD.FTZ R27, R145, R28 ;  /* 0x0000001c911b7221 */ /* 0x010fe20000010000 */
[--C-:B------:R-:W-:Y:S01]  /*2f00*/  FFMA.FTZ R13, R45, UR21, -R62.reuse ;  /* 0x000000152d0d7c23 */ /* 0x100fe2000801083e */
[--C-:B------:R-:W-:Y:S01]  /*2f10*/  FFMA.FTZ R136, R48, UR21, -R62.reuse ;  /* 0x0000001530887c23 */ /* 0x100fe2000801083e */
[--C-:B------:R-:W-:Y:S01]  /*2f20*/  FFMA.FTZ R15, R49, UR21, -R62.reuse ;  /* 0x00000015310f7c23 */ /* 0x100fe2000801083e */
[----:B-----5:R-:W-:Y:S01]  /*2f30*/  FADD.FTZ R28, R10, R27 ;  /* 0x0000001b0a1c7221 */ /* 0x020fe20000010000 */
[--C-:B------:R-:W-:Y:S01]  /*2f40*/  FFMA.FTZ R138, R52, UR21, -R62.reuse ;  /* 0x00000015348a7c23 */ /* 0x100fe2000801083e */
[----:B------:R-:W-:Y:S01]  /*2f50*/  FFMA.FTZ R21, R53, UR21, -R62 ;  /* 0x0000001535157c23 */ /* 0x000fe2000801083e */
[----:B------:R-:W2:Y:S01]  /*2f60*/  MUFU.EX2 R150, R150 ;  /* 0x0000009600967308 */ /* 0x000ea20000000800 */
[----:B0-----:R-:W-:Y:S01]  /*2f70*/  FADD.FTZ R27, R147, R28 ;  /* 0x0000001c931b7221 */ /* 0x001fe20000010000 */
[--C-:B------:R-:W-:Y:S01]  /*2f80*/  FFMA.FTZ R132, R56, UR21, -R62.reuse ;  /* 0x0000001538847c23 */ /* 0x100fe2000801083e */
[--C-:B------:R-:W-:Y:S01]  /*2f90*/  FFMA.FTZ R25, R57, UR21, -R62.reuse ;  /* 0x0000001539197c23 */ /* 0x100fe2000801083e */
[--C-:B------:R-:W-:Y:S01]  /*2fa0*/  FFMA.FTZ R134, R60, UR21, -R62.reuse ;  /* 0x000000153c867c23 */ /* 0x100fe2000801083e */
[----:B------:R-:W-:Y:S01]  /*2fb0*/  FADD.FTZ R32, R24, R27 ;  /* 0x0000001b18207221 */ /* 0x000fe20000010000 */
[--C-:B------:R-:W-:Y:S01]  /*2fc0*/  FFMA.FTZ R27, R61, UR21, -R62.reuse ;  /* 0x000000153d1b7c23 */ /* 0x100fe2000801083e */
[----:B------:R-:W-:Y:S01]  /*2fd0*/  FFMA.FTZ R128, R64, UR21, -R62 ;  /* 0x0000001540807c23 */ /* 0x000fe2000801083e */
[----:B------:R-:W0:Y:S01]  /*2fe0*/  MUFU.EX2 R5, R5 ;  /* 0x0000000500057308 */ /* 0x000e220000000800 */
[----:B-1----:R-:W-:Y:S01]  /*2ff0*/  FADD.FTZ R29, R148, R3 ;  /* 0x00000003941d7221 */ /* 0x002fe20000010000 */
[----:B------:R-:W-:Y:S01]  /*3000*/  FADD.FTZ R31, R141, R32 ;  /* 0x000000208d1f7221 */ /* 0x000fe20000010000 */
[--C-:B------:R-:W-:Y:S01]  /*3010*/  FFMA.FTZ R130, R68, UR21, -R62.reuse ;  /* 0x0000001544827c23 */ /* 0x100fe2000801083e */
[--C-:B------:R-:W-:Y:S01]  /*3020*/  FFMA.FTZ R69, R69, UR21, -R62.reuse ;  /* 0x0000001545457c23 */ /* 0x100fe2000801083e */
[--C-:B------:R-:W-:Y:S01]  /*3030*/  FFMA.FTZ R72, R72, UR21, -R62.reuse ;  /* 0x0000001548487c23 */ /* 0x100fe2000801083e */
[----:B------:R-:W-:Y:S01]  /*3040*/  FADD.FTZ R32, R36, R31 ;  /* 0x0000001f24207221 */ /* 0x000fe20000010000 */
[----:B------:R-:W-:Y:S01]  /*3050*/  F2FP.BF16.F32.PACK_AB R149, R149, R4 ;  /* 0x000000049595723e */ /* 0x000fe200000010ff */
[----:B------:R-:W1:Y:S01]  /*3060*/  MUFU.EX2 R144, R144 ;  /* 0x0000009000907308 */ /* 0x000e620000000800 */
[----:B--2---:R-:W-:Y:S01]  /*3070*/  FADD.FTZ R28, R150, R29 ;  /* 0x0000001d961c7221 */ /* 0x004fe20000010000 */
[--C-:B------:R-:W-:Y:S01]  /*3080*/  FFMA.FTZ R73, R73, UR21, -R62.reuse ;  /* 0x0000001549497c23 */ /* 0x100fe2000801083e */
[--C-:B------:R-:W-:Y:S01]  /*3090*/  FFMA.FTZ R76, R76, UR21, -R62.reuse ;  /* 0x000000154c4c7c23 */ /* 0x100fe2000801083e */
[--C-:B------:R-:W-:Y:S01]  /*30a0*/  FFMA.FTZ R77, R77, UR21, -R62.reuse ;  /* 0x000000154d4d7c23 */ /* 0x100fe2000801083e */
[--C-:B------:R-:W-:Y:S01]  /*30b0*/  FFMA.FTZ R80, R80, UR21, -R62.reuse ;  /* 0x0000001550507c23 */ /* 0x100fe2000801083e */
[--C-:B------:R-:W-:Y:S01]  /*30c0*/  FFMA.FTZ R81, R81, UR21, -R62.reuse ;  /* 0x0000001551517c23 */ /* 0x100fe2000801083e */
[----:B------:R-:W-:Y:S01]  /*30d0*/  FFMA.FTZ R84, R84, UR21, -R62 ;  /* 0x0000001554547c23 */ /* 0x000fe2000801083e */
[----:B------:R-:W2:Y:S01]  /*30e0*/  MUFU.EX2 R9, R9 ;  /* 0x0000000900097308 */ /* 0x000ea20000000800 */
[C---:B0-----:R-:W-:Y:S01]  /*30f0*/  FADD.FTZ R29, R5.reuse, R28 ;  /* 0x0000001c051d7221 */ /* 0x041fe20000010000 */
[----:B------:R-:W-:-:S02]  /*3100*/  F2FP.BF16.F32.PACK_AB R150, R5, R150 ;  /* 0x000000960596723e */ /* 0x000fc400000010ff */
[----:B------:R-:W-:Y:S02]  /*3110*/  F2FP.BF16.F32.PACK_AB R148, R3, R148 ;  /* 0x000000940394723e */ /* 0x000fe400000010ff */
[----:B------:R-:W-:Y:S02]  /*3120*/  F2FP.BF16.F32.PACK_AB R151, R8, R151 ;  /* 0x000000970897723e */ /* 0x000fe400000010ff */
[----:B------:R-:W0:Y:S01]  /*3130*/  MUFU.EX2 R146, R146 ;  /* 0x0000009200927308 */ /* 0x000e220000000800 */
[----:B-1----:R-:W-:Y:S01]  /*3140*/  FADD.FTZ R28, R144, R29 ;  /* 0x0000001d901c7221 */ /* 0x002fe20000010000 */
[----:B------:R-:W-:Y:S01]  /*3150*/  FADD.FTZ R29, R143, R32 ;  /* 0x000000208f1d7221 */ /* 0x000fe20000010000 */
[----:B------:R-:W-:Y:S02]  /*3160*/  F2FP.BF16.F32.PACK_AB R145, R10, R145 ;  /* 0x000000910a91723e */ /* 0x000fe400000010ff */
[----:B------:R-:W-:Y:S01]  /*3170*/  F2FP.BF16.F32.PACK_AB R147, R24, R147 ;  /* 0x000000931893723e */ /* 0x000fe200000010ff */
[----:B------:R-:W-:Y:S01]  /*3180*/  FADD.FTZ R32, R46, R29 ;  /* 0x0000001d2e207221 */ /* 0x000fe20000010000 */
[----:B------:R-:W-:Y:S01]  /*3190*/  FFMA.FTZ R29, R65, UR21, -R62 ;  /* 0x00000015411d7c23 */ /* 0x000fe2000801083e */
[----:B------:R-:W1:Y:S01]  /*31a0*/  MUFU.EX2 R7, R7 ;  /* 0x0000000700077308 */ /* 0x000e620000000800 */
[----:B--2---:R-:W-:Y:S01]  /*31b0*/  FADD.FTZ R31, R9, R28 ;  /* 0x0000001c091f7221 */ /* 0x004fe20000010000 */
[----:B------:R-:W-:Y:S01]  /*31c0*/  FADD.FTZ R33, R137, R32 ;  /* 0x0000002089217221 */ /* 0x000fe20000010000 */
[----:B------:R-:W-:Y:S01]  /*31d0*/  FFMA.FTZ R62, R85, UR21, -R62 ;  /* 0x00000015553e7c23 */ /* 0x000fe2000801083e */
[----:B------:R-:W-:-:S02]  /*31e0*/  F2FP.BF16.F32.PACK_AB R141, R36, R141 ;  /* 0x0000008d248d723e */ /* 0x000fc400000010ff */
[----:B------:R-:W-:Y:S01]  /*31f0*/  FADD.FTZ R32, R38, R33 ;  /* 0x0000002126207221 */ /* 0x000fe20000010000 */
[----:B------:R-:W-:Y:S01]  /*3200*/  F2FP.BF16.F32.PACK_AB R143, R46, R143 ;  /* 0x0000008f2e8f723e */ /* 0x000fe200000010ff */
[----:B------:R-:W2:Y:S01]  /*3210*/  MUFU.EX2 R140, R140 ;  /* 0x0000008c008c7308 */ /* 0x000ea20000000800 */
[----:B0-----:R-:W-:Y:S01]  /*3220*/  FADD.FTZ R28, R146, R31 ;  /* 0x0000001f921c7221 */ /* 0x001fe20000010000 */
[----:B------:R-:W-:Y:S01]  /*3230*/  FADD.FTZ R33, R139, R32 ;  /* 0x000000208b217221 */ /* 0x000fe20000010000 */
[----:B------:R-:W-:Y:S02]  /*3240*/  F2FP.BF16.F32.PACK_AB R137, R38, R137 ;  /* 0x000000892689723e */ /* 0x000fe400000010ff */
[----:B------:R-:W-:Y:S02]  /*3250*/  F2FP.BF16.F32.PACK_AB R139, R34, R139 ;  /* 0x0000008b228b723e */ /* 0x000fe400000010ff */
[----:B------:R-:W-:Y:S01]  /*3260*/  F2FP.BF16.F32.PACK_AB R144, R9, R144 ;  /* 0x000000900990723e */ /* 0x000fe200000010ff */
[----:B------:R-:W0:Y:S01]  /*3270*/  MUFU.EX2 R11, R11 ;  /* 0x0000000b000b7308 */ /* 0x000e220000000800 */
[C---:B-1----:R-:W-:Y:S01]  /*3280*/  FADD.FTZ R31, R7.reuse, R28 ;  /* 0x0000001c071f7221 */ /* 0x042fe20000010000 */
[----:B------:R-:W-:-:S06]  /*3290*/  F2FP.BF16.F32.PACK_AB R146, R7, R146 ;  /* 0x000000920792723e */ /* 0x000fcc00000010ff */
[----:B------:R-:W1:Y:S01]  /*32a0*/  MUFU.EX2 R142, R142 ;  /* 0x0000008e008e7308 */ /* 0x000e620000000800 */
[----:B--2---:R-:W-:-:S07]  /*32b0*/  FADD.FTZ R28, R140, R31 ;  /* 0x0000001f8c1c7221 */ /* 0x004fce0000010000 */
        /* <DEDUP_REMOVED lines=8> */
[----:B------:R-:W-:-:S04]  /*3340*/  FADD.FTZ R28, R30, R33 ;  /* 0x000000211e1c7221 */ /* 0x000fc80000010000 */
[----:B------:R-:W-:Y:S01]  /*3350*/  FADD.FTZ R33, R135, R28 ;  /* 0x0000001c87217221 */ /* 0x000fe20000010000 */
[C---:B------:R-:W-:Y:S01]  /*3360*/  F2FP.BF16.F32.PACK_AB R135, R26.reuse, R135 ;  /* 0x000000871a87723e */ /* 0x040fe200000010ff */
[----:B------:R-:W1:Y:S01]  /*3370*/  MUFU.EX2 R15, R15 ;  /* 0x0000000f000f7308 */ /* 0x000e620000000800 */
[C---:B--2---:R-:W-:Y:S01]  /*3380*/  FADD.FTZ R31, R13.reuse, R2 ;  /* 0x000000020d1f7221 */ /* 0x044fe20000010000 */
[----:B------:R-:W-:Y:S01]  /*3390*/  FADD.FTZ R28, R26, R33 ;  /* 0x000000211a1c7221 */ /* 0x000fe20000010000 */
[----:B------:R-:W-:-:S03]  /*33a0*/  F2FP.BF16.F32.PACK_AB R142, R13, R142 ;  /* 0x0000008e0d8e723e */ /* 0x000fc600000010ff */
[----:B------:R-:W-:Y:S01]  /*33b0*/  FADD.FTZ R33, R129, R28 ;  /* 0x0000001c81217221 */ /* 0x000fe20000010000 */
[----:B------:R-:W-:Y:S01]  /*33c0*/  F2FP.BF16.F32.PACK_AB R129, R20, R129 ;  /* 0x000000811481723e */ /* 0x000fe200000010ff */
[----:B------:R-:W2:Y:S01]  /*33d0*/  MUFU.EX2 R138, R138 ;  /* 0x0000008a008a7308 */ /* 0x000ea20000000800 */
[----:B0-----:R-:W-:Y:S01]  /*33e0*/  FADD.FTZ R2, R136, R31 ;  /* 0x0000001f88027221 */ /* 0x001fe20000010000 */
[----:B------:R-:W-:-:S04]  /*33f0*/  FADD.FTZ R28, R20, R33 ;  /* 0x00000021141c7221 */ /* 0x000fc80000010000 */
[----:B------:R-:W-:Y:S01]  /*3400*/  FADD.FTZ R33, R131, R28 ;  /* 0x0000001c83217221 */ /* 0x000fe20000010000 */
[C---:B------:R-:W-:Y:S01]  /*3410*/  F2FP.BF16.F32.PACK_AB R131, R14.reuse, R131 ;  /* 0x000000830e83723e */ /* 0x040fe200000010ff */
[----:B------:R-:W0:Y:S01]  /*3420*/  MUFU.EX2 R21, R21 ;  /* 0x0000001500157308 */ /* 0x000e220000000800 */
        /* <DEDUP_REMOVED lines=37> */
[----:B--2---:R-:W-:Y:S01]  /*3680*/  FADD.FTZ R33, R121, R4 ;  /* 0x0000000479217221 */ /* 0x004fe20000010000 */
[----:B------:R-:W-:-:S03]  /*3690*/  F2FP.BF16.F32.PACK_AB R121, R54, R121 ;  /* 0x000000793679723e */ /* 0x000fc600000010ff */
[----:B------:R-:W-:-:S03]  /*36a0*/  FADD.FTZ R4, R54, R33 ;  /* 0x0000002136047221 */ /* 0x000fc60000010000 */
        /* <DEDUP_REMOVED lines=18> */
[----:B-1----:R-:W-:Y:S01]  /*37d0*/  FADD.FTZ R4, R84, R3 ;  /* 0x0000000354047221 */ /* 0x002fe20000010000 */
[C---:B--2---:R-:W-:Y:S01]  /*37e0*/  FADD.FTZ R2, R58.reuse, R33 ;  /* 0x000000213a027221 */ /* 0x044fe20000010000 */
[----:B------:R-:W-:Y:S02]  /*37f0*/  F2FP.BF16.F32.PACK_AB R123, R58, R123 ;  /* 0x0000007b3a7b723e */ /* 0x000fe400000010ff */
[C---:B0-----:R-:W-:Y:S01]  /*3800*/  FADD.FTZ R3, R5.reuse, R4 ;  /* 0x0000000405037221 */ /* 0x041fe20000010000 */
        /* <DEDUP_REMOVED lines=22> */
[----:B------:R-:W-:-:S05]  /*3970*/  ULDC UR21, c[0x0][0x988] ;  /* 0x0002620000157ab9 */ /* 0x000fca0000000800 */
.L_x_1715:
        /* <DEDUP_REMOVED lines=9> */
.L_x_1708:
[----:B------:R-:W-:Y:S01]  /*3a10*/  ULEA UR6, UR37, UR41, 0x3 ;  /* 0x0000002925067291 */ /* 0x000fe2000f8e183f */
[----:B------:R-:W-:-:S05]  /*3a20*/  IMAD.U32 R0, RZ, RZ, UR40 ;  /* 0x00000028ff007e24 */ /* 0x000fca000f8e00ff */
[----:B------:R-:W-:-:S04]  /*3a30*/  SHF.L.U32 R0, R0, 0x1f, RZ ;  /* 0x0000001f00007819 */ /* 0x000fc800000006ff */
[----:B------:R0:W1:Y:S01]  /*3a40*/  SYNCS.PHASECHK.TRANS64.TRYWAIT P2, [UR6+0x16830], R0 ;  /* 0x01683000ff0075a7 */ /* 0x0000620008040146 */
[----:B------:R-:W-:Y:S05]  /*3a50*/  @!P0 BRA `(.L_x_1709) ;  /* 0x0000000000048947 */ /* 0x000fea0003800000 */
[----:B------:R-:W-:Y:S01]  /*3a60*/  BPT.TRAP 0x1 ;  /* 0x000000040000795c */ /* 0x000fe20000300000 */
.L_x_1709:
[----:B-1----:R-:W-:Y:S05]  /*3a70*/  @P2 BRA `(.L_x_1707) ;  /* 0x0000000000082947 */ /* 0x002fea0003800000 */
[----:B------:R-:W1:Y:S02]  /*3a80*/  SYNCS.PHASECHK.TRANS64.TRYWAIT P2, [UR6+0x16830], R0 ;  /* 0x01683000ff0075a7 */ /* 0x000e640008040146 */
[----:B-1----:R-:W-:Y:S05]  /*3a90*/  @!P2 BRA `(.L_x_1710) ;  /* 0x000000a4008ca947 */ /* 0x002fea0003800000 */
.L_x_1707:
[----:B01----:R-:W-:Y:S01]  /*3aa0*/  VIADD R0, R23, 0x8 ;  /* 0x0000000817007836 */ /* 0x003fe20000000000 */
        /* <DEDUP_REMOVED lines=24> */
.L_x_1712:
[----:B------:R-:W-:Y:S01]  /*3c30*/  ULEA UR6, UR23, UR41, 0x3 ;  /* 0x0000002917067291 */ /* 0x000fe2000f8e183f */
[----:B------:R-:W-:-:S05]  /*3c40*/  IMAD.U32 R0, RZ, RZ, UR25 ;  /* 0x00000019ff007e24 */ /* 0x000fca000f8e00ff */
[----:B------:R-:W-:-:S04]  /*3c50*/  SHF.L.U32 R0, R0, 0x1f, RZ ;  /* 0x0000001f00007819 */ /* 0x000fc800000006ff */
[----:B------:R0:W1:Y:S01]  /*3c60*/  SYNCS.PHASECHK.TRANS64.TRYWAIT P2, [UR6+0x16850], R0 ;  /* 0x01685000ff0075a7 */ /* 0x0000620008040146 */
[----:B------:R-:W-:Y:S05]  /*3c70*/  @!P0 BRA `(.L_x_1713) ;  /* 0x0000000000048947 */ /* 0x000fea0003800000 */
[----:B------:R-:W-:Y:S01]  /*3c80*/  BPT.TRAP 0x1 ;  /* 0x000000040000795c */ /* 0x000fe20000300000 */
.L_x_1713:
[----:B-1----:R-:W-:Y:S05]  /*3c90*/  @P2 BRA `(.L_x_1711) ;  /* 0x0000000000082947 */ /* 0x002fea0003800000 */
[----:B------:R-:W1:Y:S02]  /*3ca0*/  SYNCS.PHASECHK.TRANS64.TRYWAIT P2, [UR6+0x16850], R0 ;  /* 0x01685000ff0075a7 */ /* 0x000e640008040146 */
[----:B-1----:R-:W-:Y:S05]  /*3cb0*/  @!P2 BRA `(.L_x_1714) ;  /* 0x000000a4001ca947 */ /* 0x002fea0003800000 */
.L_x_1711:
[----:B------:R-:W-:Y:S01]  /*3cc0*/  UIADD3 UR6, UR41, 0x400, URZ ;  /* 0x0000040029067890 */ /* 0x000fe2000fffe03f */
[----:B------:R-:W-:Y:S01]  /*3cd0*/  WARPGROUP.ARRIVE ;  /* 0x00000000000079c5 */ /* 0x000fe20000000000 */
[----:B------:R-:W-:Y:S01]  /*3ce0*/  UMOV UR7, 0x40000040 ;  /* 0x4000004000077882 */ /* 0x000fe20000000000 */
[----:B-1----:R-:W-:Y:S01]  /*3cf0*/  IMAD.MOV.U32 R7, RZ, RZ, -0x2 ;  /* 0xfffffffeff077424 */ /* 0x002fe200078e00ff */
[----:B------:R-:W-:Y:S02]  /*3d00*/  USHF.R.U32.HI UR6, URZ, 0x4, UR6 ;  /* 0x000000043f067899 */ /* 0x000fe40008011606 */
[----:B------:R-:W-:Y:S02]  /*3d10*/  UISETP.GT.AND UP0, UPT, UR24, UR22, UPT ;  /* 0x000000161800728c */ /* 0x000fe4000bf04270 */
[----:B------:R-:W-:Y:S01]  /*3d20*/  ULOP3.LUT UR6, UR6, 0x3fff, URZ, 0xc0, !UPT ;  /* 0x00003fff06067892 */ /* 0x000fe2000f8ec03f */
[----:B------:R-:W-:-:S03]  /*3d30*/  UMOV UR25, UR40 ;  /* 0x0000002800197c82 */ /* 0x000fc60008000000 */
[----:B------:R-:W-:-:S07]  /*3d40*/  ULEA UR10, UR23, UR6, 0xa ;  /* 0x00000006170a7291 */ /* 0x000fce000f8e503f */
[----:B------:R-:W-:Y:S02]  /*3d50*/  UMOV UR6, UR10 ;  /* 0x0000000a00067c82 */ /* 0x000fe40008000000 */
[----:B------:R-:W-:Y:S01]  /*3d60*/  HGMMA.64x64x16.F32.BF16 R88, R148, gdesc[UR4].tnspB, R88, gsb0 ;  /* 0x40e0000494587df0 */ /* 0x000fe20008001858 */
[----:B------:R-:W-:Y:S01]  /*3d70*/  UMOV UR6, 0xffffff80 ;  /* 0xffffff8000067882 */ /* 0x000fe20000000000 */
[----:B------:R-:W-:Y:S01]  /*3d80*/  UMOV UR7, 0x40000040 ;  /* 0x4000004000077882 */ /* 0x000fe20000000000 */
[----:B------:R-:W-:Y:S02]  /*3d90*/  UIMAD UR6, UR24, UR6, 0x1 ;  /* 0x00000001180674a4 */ /* 0x000fe4000f8e0206 */
[----:B------:R-:W-:Y:S02]  /*3da0*/  UIADD3 UR24, UR24, -0x1, URZ ;  /* 0xffffffff18187890 */ /* 0x000fe4000fffe03f */
[----:B------:R-:W-:-:S04]  /*3db0*/  UIMAD UR6, UR51, 0xc0, UR6 ;  /* 0x000000c0330678a4 */ /* 0x000fc8000f8e0206 */
[----:B------:R-:W-:-:S06]  /*3dc0*/  UIADD3 UR6, -UR50, UR6, UR49 ;  /* 0x0000000632067290 */ /* 0x000fcc000fffe131 */
[----:B------:R-:W-:Y:S01]  /*3dd0*/  IMAD R6, R18, R7, UR6 ;  /* 0x0000000612067e24 */ /* 0x000fe2000f8e0207 */
[----:B------:R-:W-:-:S03]  /*3de0*/  UIADD3 UR6, UR10, 0x80, URZ ;  /* 0x000000800a067890 */ /* 0x000fc6000fffe03f */
[----:B------:R-:W-:-:S05]  /*3df0*/  IMAD.IADD R6, R19, 0x1, R6 ;  /* 0x0000000113067824 */ /* 0x000fca00078e0206 */
[C---:B------:R-:W-:Y:S02]  /*3e00*/  ISETP.GT.AND P2, PT, R6.reuse, RZ, PT ;  /* 0x000000ff0600720c */ /* 0x040fe40003f44270 */
[----:B------:R-:W-:Y:S02]  /*3e10*/  ISETP.GT.AND P3, PT, R6, 0x1, PT ;  /* 0x000000010600780c */ /* 0x000fe40003f64270 */
[----:B------:R-:W-:Y:S02]  /*3e20*/  FSEL R7, R24, -INF , P2 ;  /* 0xff80000018077808 */ /* 0x000fe40001000000 */
[----:B------:R-:W-:Y:S02]  /*3e30*/  ISETP.GT.AND P2, PT, R6, 0x8, PT ;  /* 0x000000080600780c */ /* 0x000fe40003f44270 */
[----:B------:R-:W-:Y:S02]  /*3e40*/  FSEL R25, R25, -INF , P3 ;  /* 0xff80000019197808 */ /* 0x000fe40001800000 */
[----:B0-----:R-:W-:-:S02]  /*3e50*/  FMNMX.FTZ R0, R7, R4, !PT ;  /* 0x0000000407007209 */ /* 0x001fc40007810000 */
        /* <DEDUP_REMOVED lines=19> */
[----:B------:R-:W-:Y:S01]  /*3f90*/  FSEL R40, R40, -INF , P2 ;  /* 0xff80000028287808 */ /* 0x000fe20001000000 */
[----:B------:R-:W-:Y:S02]  /*3fa0*/  WARPGROUP.DEPBAR.LE gsb0, 0x0 ;  /* 0x00008000000079c5 */ /* 0x000fe40000010000 */
[----:B------:R-:W-:Y:S01]  /*3fb0*/  WARPGROUP.ARRIVE ;  /* 0x00000000000079c5 */ /* 0x000fe20000000000 */
[----:B------:R-:W-:Y:S02]  /*3fc0*/  FMNMX.FTZ R9, R37, R0, !PT ;  /* 0x0000000025097209 */ /* 0x000fe40007810000 */
[----:B------:R-:W-:Y:S02]  /*3fd0*/  ISETP.GT.AND P2, PT, R6, 0x28, PT ;  /* 0x000000280600780c */ /* 0x000fe40003f44270 */
[----:B------:R-:W-:Y:S01]  /*3fe0*/  FSEL R41, R41, -INF , P3 ;  /* 0xff80000029297808 */ /* 0x000fe20001800000 */
[----:B------:R-:W-:Y:S01]  /*3ff0*/  HGMMA.64x64x16.F32.BF16 R88, R144, gdesc[UR4].tnspB, R88, gsb0 ;  /* 0x40e0000490587df0 */ /* 0x000fe20008001858 */
[----:B------:R-:W-:Y:S01]  /*4000*/  UIADD3 UR6, UR10, 0x100, URZ ;  /* 0x000001000a067890 */ /* 0x000fe2000fffe03f */
[----:B------:R-:W-:Y:S01]  /*4010*/  FMNMX.FTZ R0, R40, R9, !PT ;  /* 0x0000000928007209 */ /* 0x000fe20007810000 */
[----:B------:R-:W-:Y:S01]  /*4020*/  UMOV UR7, 0x40000040 ;  /* 0x4000004000077882 */ /* 0x000fe20000000000 */
[----:B------:R-:W-:-:S02]  /*4030*/  ISETP.GT.AND P3, PT, R6, 0x29, PT ;  /* 0x000000290600780c */ /* 0x000fc40003f64270 */
[----:B------:R-:W-:Y:S02]  /*4040*/  FSEL R44, R44, -INF , P2 ;  /* 0xff8000002c2c7808 */ /* 0x000fe40001000000 */
[----:B------:R-:W-:Y:S02]  /*4050*/  FMNMX.FTZ R9, R41, R0, !PT ;  /* 0x0000000029097209 */ /* 0x000fe40007810000 */
[----:B------:R-:W-:Y:S02]  /*4060*/  ISETP.GT.AND P2, PT, R6, 0x30, PT ;  /* 0x000000300600780c */ /* 0x000fe40003f44270 */
[----:B------:R-:W-:Y:S02]  /*4070*/  FSEL R45, R45, -INF , P3 ;  /* 0xff8000002d2d7808 */ /* 0x000fe40001800000 */
[----:B------:R-:W-:Y:S02]  /*4080*/  FMNMX.FTZ R0, R44, R9, !PT ;  /* 0x000000092c007209 */ /* 0x000fe40007810000 */
        /* <DEDUP_REMOVED lines=30> */
[----:B------:R-:W-:Y:S01]  /*4270*/  ISETP.GT.AND P3, PT, R6, 0x59, PT ;  /* 0x000000590600780c */ /* 0x000fe20003f64270 */
[----:B------:R-:W-:-:S02]  /*4280*/  WARPGROUP.DEPBAR.LE gsb0, 0x0 ;  /* 0x00008000000079c5 */ /* 0x000fc40000010000 */
[----:B------:R-:W-:Y:S01]  /*4290*/  WARPGROUP.ARRIVE ;  /* 0x00000000000079c5 */ /* 0x000fe20000000000 */
[----:B------:R-:W-:Y:S02]  /*42a0*/  FSEL R68, R68, -INF , P2 ;  /* 0xff80000044447808 */ /* 0x000fe40001000000 */
[----:B------:R-:W-:Y:S02]  /*42b0*/  FMNMX.FTZ R9, R65, R0, !PT ;  /* 0x0000000041097209 */ /* 0x000fe40007810000 */
[----:B------:R-:W-:Y:S01]  /*42c0*/  ISETP.GT.AND P2, PT, R6, 0x60, PT ;  /* 0x000000600600780c */ /* 0x000fe20003f44270 */
[----:B------:R-:W-:Y:S01]  /*42d0*/  HGMMA.64x64x16.F32.BF16 R88, R140, gdesc[UR4].tnspB, R88, gsb0 ;  /* 0x40e000048c587df0 */ /* 0x000fe20008001858 */
[----:B------:R-:W-:Y:S01]  /*42e0*/  UIADD3 UR6, UR10, 0x180, URZ ;  /* 0x000001800a067890 */ /* 0x000fe2000fffe03f */
[----:B------:R-:W-:Y:S01]  /*42f0*/  FSEL R69, R69, -INF , P3 ;  /* 0xff80000045457808 */ /* 0x000fe20001800000 */
[----:B------:R-:W-:Y:S01]  /*4300*/  UMOV UR7, 0x40000040 ;  /* 0x4000004000077882 */ /* 0x000fe20000000000 */
        /* <DEDUP_REMOVED lines=19> */
[C---:B------:R-:W-:Y:S01]  /*4440*/  ISETP.GT.AND P3, PT, R6.reuse, 0x79, PT ;  /* 0x000000790600780c */ /* 0x040fe20003f64270 */
[----:B------:R-:W-:Y:S01]  /*4450*/  VIADD R6, R6, 0x8 ;  /* 0x0000000806067836 */ /* 0x000fe20000000000 */
[----:B------:R-:W-:Y:S02]  /*4460*/  FSEL R84, R84, -INF , P2 ;  /* 0xff80000054547808 */ /* 0x000fe40001000000 */
[----:B------:R-:W-:Y:S02]  /*4470*/  FMNMX.FTZ R9, R81, R0, !PT ;  /* 0x0000000051097209 */ /* 0x000fe40007810000 */
[----:B------:R-:W-:Y:S02]  /*4480*/  FSEL R85, R85, -INF , P3 ;  /* 0xff80000055557808 */ /* 0x000fe40001800000 */
[----:B------:R-:W-:Y:S02]  /*4490*/  FMNMX.FTZ R0, R84, R9, !PT ;  /* 0x0000000954007209 */ /* 0x000fe40007810000 */
[----:B------:R-:W-:-:S02]  /*44a0*/  ISETP.GT.AND P3, PT, R6, RZ, PT ;  /* 0x000000ff0600720c */ /* 0x000fc40003f64270 */
[----:B------:R-:W-:Y:S02]  /*44b0*/  FMNMX.FTZ R9, R85, R0, !PT ;  /* 0x0000000055097209 */ /* 0x000fe40007810000 */
[----:B------:R-:W-:Y:S02]  /*44c0*/  ISETP.GT.AND P4, PT, R6, 0x1, PT ;  /* 0x000000010600780c */ /* 0x000fe40003f84270 */
[----:B------:R-:W-:Y:S01]  /*44d0*/  FSEL R26, R26, -INF , P3 ;  /* 0xff8000001a1a7808 */ /* 0x000fe20001800000 */
[----:B------:R-:W0:Y:S01]  /*44e0*/  SHFL.BFLY PT, R0, R9, 0x2, 0x1f ;  /* 0x0c401f0009007f89 */ /* 0x000e2200000e0000 */
[C---:B------:R-:W-:Y:S02]  /*44f0*/  ISETP.GT.AND P3, PT, R6.reuse, 0x8, PT ;  /* 0x000000080600780c */ /* 0x040fe40003f64270 */
[----:B------:R-:W-:Y:S02]  /*4500*/  FSEL R27, R27, -INF , P4 ;  /* 0xff8000001b1b7808 */ /* 0x000fe40002000000 */
[----:B------:R-:W-:-:S02]  /*4510*/  ISETP.GT.AND P4, PT, R6, 0x9, PT ;  /* 0x000000090600780c */ /* 0x000fc40003f84270 */
[----:B------:R-:W-:Y:S02]  /*4520*/  FSEL R30, R30, -INF , P3 ;  /* 0xff8000001e1e7808 */ /* 0x000fe40001800000 */
[C---:B------:R-:W-:Y:S02]  /*4530*/  ISETP.GT.AND P3, PT, R6.reuse, 0x10, PT ;  /* 0x000000100600780c */ /* 0x040fe40003f64270 */
[----:B------:R-:W-:Y:S02]  /*4540*/  FSEL R31, R31, -INF , P4 ;  /* 0xff8000001f1f7808 */ /* 0x000fe40002000000 */
[----:B------:R-:W-:Y:S02]  /*4550*/  ISETP.GT.AND P4, PT, R6, 0x11, PT ;  /* 0x000000110600780c */ /* 0x000fe40003f84270 */
[----:B------:R-:W-:Y:S02]  /*4560*/  FSEL R34, R34, -INF , P3 ;  /* 0xff80000022227808 */ /* 0x000fe40001800000 */
[----:B------:R-:W-:Y:S01]  /*4570*/  ISETP.GT.AND P3, PT, R6, 0x18, PT ;  /* 0x000000180600780c */ /* 0x000fe20003f64270 */
[----:B------:R-:W-:-:S02]  /*4580*/  WARPGROUP.DEPBAR.LE gsb0, 0x0 ;  /* 0x00008000000079c5 */ /* 0x000fc40000010000 */
[----:B------:R-:W-:Y:S01]  /*4590*/  WARPGROUP.ARRIVE ;  /* 0x00000000000079c5 */ /* 0x000fe20000000000 */
[----:B------:R-:W-:Y:S02]  /*45a0*/  FSEL R35, R35, -INF , P4 ;  /* 0xff80000023237808 */ /* 0x000fe40002000000 */
[----:B0-----:R-:W-:Y:S02]  /*45b0*/  FMNMX.FTZ R10, R9, R0, !PT ;  /* 0x00000000090a7209 */ /* 0x001fe40007810000 */
[----:B------:R-:W-:Y:S01]  /*45c0*/  ISETP.GT.AND P4, PT, R6, 0x19, PT ;  /* 0x000000190600780c */ /* 0x000fe20003f84270 */
[----:B------:R-:W-:Y:S01]  /*45d0*/  HGMMA.64x64x16.F32.BF16 R88, R136, gdesc[UR4].tnspB, R88, gsb0 ;  /* 0x40e0000488587df0 */ /* 0x000fe20008001858 */
[----:B------:R-:W-:Y:S01]  /*45e0*/  UIADD3 UR6, UR10, 0x200, URZ ;  /* 0x000002000a067890 */ /* 0x000fe2000fffe03f */
[----:B------:R-:W0:Y:S01]  /*45f0*/  SHFL.BFLY PT, R11, R10, 0x1, 0x1f ;  /* 0x0c201f000a0b7f89 */ /* 0x000e2200000e0000 */
[----:B------:R-:W-:Y:S01]  /*4600*/  UMOV UR7, 0x40000040 ;  /* 0x4000004000077882 */ /* 0x000fe20000000000 */
[----:B------:R-:W-:-:S02]  /*4610*/  FSEL R38, R38, -INF , P3 ;  /* 0xff80000026267808 */ /* 0x000fc40001800000 */
[C---:B------:R-:W-:Y:S02]  /*4620*/  ISETP.GT.AND P3, PT, R6.reuse, 0x20, PT ;  /* 0x000000200600780c */ /* 0x040fe40003f64270 */
[----:B------:R-:W-:Y:S02]  /*4630*/  FSEL R39, R39, -INF , P4 ;  /* 0xff80000027277808 */ /* 0x000fe40002000000 */
[----:B------:R-:W-:Y:S02]  /*4640*/  ISETP.GT.AND P4, PT, R6, 0x21, PT ;  /* 0x000000210600780c */ /* 0x000fe40003f84270 */
[----:B------:R-:W-:Y:S02]  /*4650*/  FSEL R42, R42, -INF , P3 ;  /* 0xff8000002a2a7808 */ /* 0x000fe40001800000 */
[----:B------:R-:W-:Y:S02]  /*4660*/  ISETP.GT.AND P3, PT, R6, 0x28, PT ;  /* 0x000000280600780c */ /* 0x000fe40003f64270 */
[----:B------:R-:W-:-:S02]  /*4670*/  FSEL R43, R43, -INF , P4 ;  /* 0xff8000002b2b7808 */ /* 0x000fc40002000000 */
[----:B------:R-:W-:Y:S02]  /*4680*/  ISETP.GT.AND P4, PT, R6, 0x29, PT ;  /* 0x000000290600780c */ /* 0x000fe40003f84270 */
[----:B------:R-:W-:Y:S02]  /*4690*/  FSEL R46, R46, -INF , P3 ;  /* 0xff8000002e2e7808 */ /* 0x000fe40001800000 */
[----:B------:R-:W-:Y:S02]  /*46a0*/  ISETP.GT.AND P3, PT, R6, 0x30, PT ;  /* 0x000000300600780c */ /* 0x000fe40003f64270 */
[----:B------:R-:W-:Y:S02]  /*46b0*/  FSEL R47, R47, -INF , P4 ;  /* 0xff8000002f2f7808 */ /* 0x000fe40002000000 */
[----:B0-----:R-:W-:Y:S02]  /*46c0*/  FMNMX.FTZ R0, R10, R11, !PT ;  /* 0x0000000b0a007209 */ /* 0x001fe40007810000 */
[----:B------:R-:W-:-:S02]  /*46d0*/  FMNMX.FTZ R10, R26, R5, !PT ;  /* 0x000000051a0a7209 */ /* 0x000fc40007810000 */
[----:B------:R-:W-:Y:S01]  /*46e0*/  ISETP.GT.AND P4, PT, R6, 0x31, PT ;  /* 0x000000310600780c */ /* 0x000fe20003f84270 */
[----:B------:R-:W-:Y:S01]  /*46f0*/  FMUL.FTZ R8, R0, UR21 ;  /* 0x0000001500087c20 */ /* 0x000fe20008410000 */
[----:B------:R-:W-:Y:S02]  /*4700*/  FMNMX.FTZ R11, R27, R10, !PT ;  /* 0x0000000a1b0b7209 */ /* 0x000fe40007810000 */
[----:B------:R-:W-:Y:S02]  /*4710*/  FSEL R50, R50, -INF , P3 ;  /* 0xff80000032327808 */ /* 0x000fe40001800000 */
[----:B------:R-:W-:Y:S02]  /*4720*/  FMNMX.FTZ R10, R30, R11, !PT ;  /* 0x0000000b1e0a7209 */ /* 0x000fe40007810000 */
[----:B------:R-:W-:Y:S02]  /*4730*/  ISETP.GT.AND P3, PT, R6, 0x38, PT ;  /* 0x000000380600780c */ /* 0x000fe40003f64270 */
[----:B------:R-:W-:-:S02]  /*4740*/  FMNMX.FTZ R13, R31, R10, !PT ;  /* 0x0000000a1f0d7209 */ /* 0x000fc40007810000 */
[----:B------:R-:W-:Y:S02]  /*4750*/  FSEL R51, R51, -INF , P4 ;  /* 0xff80000033337808 */ /* 0x000fe40002000000 */
[----:B------:R-:W-:Y:S02]  /*4760*/  FMNMX.FTZ R10, R34, R13, !PT ;  /* 0x0000000d220a7209 */ /* 0x000fe40007810000 */
[----:B------:R-:W-:Y:S02]  /*4770*/  FSETP.NEU.FTZ.AND P2, PT, R0, -INF , PT ;  /* 0xff8000000000780b */ /* 0x000fe40003f5d000 */
[----:B------:R-:W-:Y:S02]  /*4780*/  FMNMX.FTZ R13, R35, R10, !PT ;  /* 0x0000000a230d7209 */ /* 0x000fe40007810000 */
[----:B------:R-:W-:Y:S02]  /*4790*/  ISETP.GT.AND P4, PT, R6, 0x39, PT ;  /* 0x000000390600780c */ /* 0x000fe40003f84270 */
[----:B------:R-:W-:-:S02]  /*47a0*/  FMNMX.FTZ R10, R38, R13, !PT ;  /* 0x0000000d260a7209 */ /* 0x000fc40007810000 */
[----:B------:R-:W-:Y:S02]  /*47b0*/  FSEL R54, R54, -INF , P3 ;  /* 0xff80000036367808 */ /* 0x000fe40001800000 */
[----:B------:R-:W-:Y:S02]  /*47c0*/  FMNMX.FTZ R15, R39, R10, !PT ;  /* 0x0000000a270f7209 */ /* 0x000fe40007810000 */
[----:B------:R-:W-:Y:S02]  /*47d0*/  FSEL R8, R8, RZ, P2 ;  /* 0x000000ff08087208 */ /* 0x000fe40001000000 */
[----:B------:R-:W-:Y:S02]  /*47e0*/  FMNMX.FTZ R10, R42, R15, !PT ;  /* 0x0000000f2a0a7209 */ /* 0x000fe40007810000 */
        /* <DEDUP_REMOVED lines=11> */
[----:B------:R0:W-:Y:S01]  /*48a0*/  MUFU.EX2 R11, R33 ;  /* 0x00000021000b7308 */ /* 0x0001e20000000800 */
[----:B------:R-:W-:Y:S01]  /*48b0*/  FSEL R58, R58, -INF , P3 ;  /* 0xff8000003a3a7808 */ /* 0x000fe20001800000 */
[--C-:B------:R-:W-:Y:S01]  /*48c0*/  FFMA.FTZ R49, R49, UR21, -R8.reuse ;  /* 0x0000001531317c23 */ /* 0x100fe20008010808 */
[----:B------:R-:W-:Y:S01]  /*48d0*/  FMNMX.FTZ R10, R50, R21, !PT ;  /* 0x00000015320a7209 */ /* 0x000fe20007810000 */
[----:B------:R-:W-:Y:S01]  /*48e0*/  FFMA.FTZ R150, R28, UR21, -R8 ;  /* 0x000000151c967c23 */ /* 0x000fe20008010808 */
[----:B------:R-:W-:-:S02]  /*48f0*/  WARPGROUP.DEPBAR.LE gsb0, 0x0 ;  /* 0x00008000000079c5 */ /* 0x000fc40000010000 */
[----:B------:R-:W-:Y:S01]  /*4900*/  WARPGROUP.ARRIVE ;  /* 0x00000000000079c5 */ /* 0x000fe20000000000 */
[----:B------:R-:W-:Y:S01]  /*4910*/  FMNMX.FTZ R21, R51, R10, !PT ;  /* 0x0000000a33157209 */ /* 0x000fe20007810000 */
[----:B------:R1:W-:Y:S01]  /*4920*/  MUFU.EX2 R13, R37 ;  /* 0x00000025000d7308 */ /* 0x0003e20000000800 */
[----:B------:R-:W-:Y:S01]  /*4930*/  ISETP.GT.AND P3, PT, R6, 0x48, PT ;  /* 0x000000480600780c */ /* 0x000fe20003f64270 */
[--C-:B------:R-:W-:Y:S01]  /*4940*/  FFMA.FTZ R61, R61, UR21, -R8.reuse ;  /* 0x000000153d3d7c23 */ /* 0x100fe20008010808 */
[----:B------:R-:W-:Y:S01]  /*4950*/  FMNMX.FTZ R10, R54, R21, !PT ;  /* 0x00000015360a7209 */ /* 0x000fe20007810000 */
[----:B------:R-:W-:Y:S01]  /*4960*/  HGMMA.64x64x16.F32.BF16 R88, R132, gdesc[UR4].tnspB, R88, gsb0 ;  /* 0x40e0000484587df0 */ /* 0x000fe20008001858 */
[----:B------:R-:W-:Y:S01]  /*4970*/  UIADD3 UR6, UR10, 0x280, URZ ;  /* 0x000002800a067890 */ /* 0x000fe2000fffe03f */
[----:B------:R-:W-:Y:S01]  /*4980*/  FSEL R59, R59, -INF , P4 ;  /* 0xff8000003b3b7808 */ /* 0x000fe20002000000 */
[----:B------:R-:W-:Y:S01]  /*4990*/  UMOV UR7, 0x40000040 ;  /* 0x4000004000077882 */ /* 0x000fe20000000000 */
[----:B------:R-:W-:Y:S01]  /*49a0*/  FMNMX.FTZ R25, R55, R10, !PT ;  /* 0x0000000a37197209 */ /* 0x000fe20007810000 */
[----:B------:R-:W-:Y:S01]  /*49b0*/  MUFU.EX2 R148, R148 ;  /* 0x0000009400947308 */ /* 0x000fe20000000800 */
[----:B------:R-:W-:Y:S01]  /*49c0*/  ISETP.GT.AND P4, PT, R6, 0x49, PT ;  /* 0x000000490600780c */ /* 0x000fe20003f84270 */
[--C-:B------:R-:W-:Y:S01]  /*49d0*/  FFMA.FTZ R142, R44, UR21, -R8.reuse ;  /* 0x000000152c8e7c23 */ /* 0x100fe20008010808 */
[----:B------:R-:W-:Y:S01]  /*49e0*/  FMNMX.FTZ R10, R58, R25, !PT ;  /* 0x000000193a0a7209 */ /* 0x000fe20007810000 */
[--C-:B------:R-:W-:Y:S01]  /*49f0*/  FFMA.FTZ R144, R32, UR21, -R8.reuse ;  /* 0x0000001520907c23 */ /* 0x100fe20008010808 */
[----:B------:R-:W-:Y:S01]  /*4a00*/  FSEL R62, R62, -INF , P3 ;  /* 0xff8000003e3e7808 */ /* 0x000fe20001800000 */
[--C-:B------:R-:W-:Y:S01]  /*4a10*/  FFMA.FTZ R146, R36, UR21, -R8.reuse ;  /* 0x0000001524927c23 */ /* 0x100fe20008010808 */
[----:B------:R-:W-:Y:S01]  /*4a20*/  FMNMX.FTZ R25, R59, R10, !PT ;  /* 0x0000000a3b197209 */ /* 0x000fe20007810000 */
[----:B------:R-:W-:Y:S01]  /*4a30*/  MUFU.EX2 R7, R7 ;  /* 0x0000000700077308 */ /* 0x000fe20000000800 */
[----:B------:R-:W-:Y:S01]  /*4a40*/  ISETP.GT.AND P3, PT, R6, 0x50, PT ;  /* 0x000000500600780c */ /* 0x000fe20003f64270 */
[--C-:B------:R-:W-:Y:S01]  /*4a50*/  FFMA.FTZ R140, R40, UR21, -R8.reuse ;  /* 0x00000015288c7c23 */ /* 0x100fe20008010808 */
[----:B------:R-:W-:Y:S01]  /*4a60*/  FSEL R63, R63, -INF , P4 ;  /* 0xff8000003f3f7808 */ /* 0x000fe20002000000 */
[--C-:B------:R-:W-:Y:S01]  /*4a70*/  FFMA.FTZ R41, R41, UR21, -R8.reuse ;  /* 0x0000001529297c23 */ /* 0x100fe20008010808 */
[----:B------:R-:W-:Y:S01]  /*4a80*/  FMNMX.FTZ R10, R62, R25, !PT ;  /* 0x000000193e0a7209 */ /* 0x000fe20007810000 */
[--C-:B------:R-:W-:Y:S01]  /*4a90*/  FFMA.FTZ R45, R45, UR21, -R8.reuse ;  /* 0x000000152d2d7c23 */ /* 0x100fe20008010808 */
[----:B------:R-:W-:Y:S01]  /*4aa0*/  ISETP.GT.AND P4, PT, R6, 0x51, PT ;  /* 0x000000510600780c */ /* 0x000fe20003f84270 */
        /* <DEDUP_REMOVED lines=8> */
[----:B------:R-:W-:Y:S01]  /*4b30*/  MUFU.EX2 R150, R150 ;  /* 0x0000009600967308 */ /* 0x000fe20000000800 */
[----:B------:R-:W-:Y:S01]  /*4b40*/  FMNMX.FTZ R10, R66, R29, !PT ;  /* 0x0000001d420a7209 */ /* 0x000fe20007810000 */
[--C-:B------:R-:W-:Y:S01]  /*4b50*/  FFMA.FTZ R138, R52, UR21, -R8.reuse ;  /* 0x00000015348a7c23 */ /* 0x100fe20008010808 */
[----:B------:R-:W-:Y:S01]  /*4b60*/  ISETP.GT.AND P4, PT, R6, 0x59, PT ;  /* 0x000000590600780c */ /* 0x000fe20003f84270 */
        /* <DEDUP_REMOVED lines=14> */
[----:B------:R-:W-:Y:S01]  /*4c50*/  FFMA.FTZ R84, R84, UR21, -R8 ;  /* 0x0000001554547c23 */ /* 0x000fe20008010808 */
[----:B0-----:R-:W-:-:S02]  /*4c60*/  FMNMX.FTZ R33, R71, R10, !PT ;  /* 0x0000000a47217209 */ /* 0x001fc40007810000 */
[----:B------:R-:W-:Y:S02]  /*4c70*/  ISETP.GT.AND P3, PT, R6, 0x68, PT ;  /* 0x000000680600780c */ /* 0x000fe40003f64270 */
[----:B------:R-:W-:Y:S01]  /*4c80*/  FSEL R75, R75, -INF , P4 ;  /* 0xff8000004b4b7808 */ /* 0x000fe20002000000 */
[----:B------:R-:W-:Y:S01]  /*4c90*/  MUFU.EX2 R146, R146 ;  /* 0x0000009200927308 */ /* 0x000fe20000000800 */
[----:B------:R-:W-:Y:S02]  /*4ca0*/  FMNMX.FTZ R10, R74, R33, !PT ;  /* 0x000000214a0a7209 */ /* 0x000fe40007810000 */
[----:B------:R-:W-:Y:S02]  /*4cb0*/  ISETP.GT.AND P4, PT, R6, 0x69, PT ;  /* 0x000000690600780c */ /* 0x000fe40003f84270 */
[----:B------:R-:W-:Y:S02]  /*4cc0*/  FSEL R78, R78, -INF , P3 ;  /* 0xff8000004e4e7808 */ /* 0x000fe40001800000 */
[----:B------:R-:W-:Y:S01]  /*4cd0*/  FMNMX.FTZ R33, R75, R10, !PT ;  /* 0x0000000a4b217209 */ /* 0x000fe20007810000 */
[----:B------:R-:W-:Y:S01]  /*4ce0*/  MUFU.EX2 R140, R140 ;  /* 0x0000008c008c7308 */ /* 0x000fe20000000800 */
[----:B------:R-:W-:-:S02]  /*4cf0*/  ISETP.GT.AND P3, PT, R6, 0x70, PT ;  /* 0x000000700600780c */ /* 0x000fc40003f64270 */
[----:B------:R-:W-:Y:S02]  /*4d00*/  FSEL R79, R79, -INF , P4 ;  /* 0xff8000004f4f7808 */ /* 0x000fe40002000000 */
[----:B------:R-:W-:Y:S02]  /*4d10*/  FMNMX.FTZ R10, R78, R33, !PT ;  /* 0x000000214e0a7209 */ /* 0x000fe40007810000 */
[----:B------:R-:W-:Y:S01]  /*4d20*/  ISETP.GT.AND P4, PT, R6, 0x71, PT ;  /* 0x000000710600780c */ /* 0x000fe20003f84270 */
[----:B------:R0:W-:Y:S01]  /*4d30*/  MUFU.EX2 R15, R41 ;  /* 0x00000029000f7308 */ /* 0x0001e20000000800 */
[----:B------:R-:W-:Y:S02]  /*4d40*/  FSEL R82, R82, -INF , P3 ;  /* 0xff80000052527808 */ /* 0x000fe40001800000 */
[----:B-1----:R-:W-:Y:S02]  /*4d50*/  FMNMX.FTZ R37, R79, R10, !PT ;  /* 0x0000000a4f257209 */ /* 0x002fe40007810000 */
[----:B------:R-:W-:-:S02]  /*4d60*/  ISETP.GT.AND P3, PT, R6, 0x78, PT ;  /* 0x000000780600780c */ /* 0x000fc40003f64270 */
[----:B------:R-:W-:Y:S01]  /*4d70*/  FSEL R83, R83, -INF , P4 ;  /* 0xff80000053537808 */ /* 0x000fe20002000000 */
[----:B------:R-:W-:Y:S01]  /*4d80*/  MUFU.EX2 R142, R142 ;  /* 0x0000008e008e7308 */ /* 0x000fe20000000800 */
[----:B------:R-:W-:Y:S02]  /*4d90*/  WARPGROUP.DEPBAR.LE gsb0, 0x0 ;  /* 0x00008000000079c5 */ /* 0x000fe40000010000 */
[----:B------:R-:W-:Y:S01]  /*4da0*/  WARPGROUP.ARRIVE ;  /* 0x00000000000079c5 */ /* 0x000fe20000000000 */
[----:B------:R-:W-:-:S05]  /*4db0*/  FMNMX.FTZ R10, R82, R37, !PT ;  /* 0x00000025520a7209 */ /* 0x000fca0007810000 */
[----:B------:R-:W1:Y:S01]  /*4dc0*/  S2R R135, SR_TID.X ;  /* 0x0000000000877919 */ /* 0x000e620000002100 */
[----:B------:R-:W-:Y:S01]  /*4dd0*/  ISETP.GT.AND P4, PT, R6, 0x79, PT ;  /* 0x000000790600780c */ /* 0x000fe20003f84270 */
[--C-:B0-----:R-:W-:Y:S01]  /*4de0*/  FFMA.FTZ R41, R65, UR21, -R8.reuse ;  /* 0x0000001541297c23 */ /* 0x101fe20008010808 */
[----:B------:R-:W-:Y:S01]  /*4df0*/  FSEL R86, R86, -INF , P3 ;  /* 0xff80000056567808 */ /* 0x000fe20001800000 */
[----:B------:R-:W-:Y:S01]  /*4e00*/  HGMMA.64x64x16.F32.BF16 R88, R128, gdesc[UR4].tnspB, R88, gsb0 ;  /* 0x40e0000480587df0 */ /* 0x000fe20008001858 */
[----:B------:R-:W-:Y:S01]  /*4e10*/  UIADD3 UR6, UR10, 0x300, URZ ;  /* 0x000003000a067890 */ /* 0x000fe2000fffe03f */
[----:B------:R-:W-:Y:S01]  /*4e20*/  FMNMX.FTZ R37, R83, R10, !PT ;  /* 0x0000000a53257209 */ /* 0x000fe20007810000 */
[----:B------:R-:W-:Y:S01]  /*4e30*/  UMOV UR7, 0x40000040 ;  /* 0x4000004000077882 */ /* 0x000fe20000000000 */
[----:B------:R-:W-:Y:S01]  /*4e40*/  FSEL R87, R87, -INF , P4 ;  /* 0xff80000057577808 */ /* 0x000fe20002000000 */
[----:B------:R0:W-:Y:S01]  /*4e50*/  MUFU.EX2 R21, R45 ;  /* 0x0000002d00157308 */ /* 0x0001e20000000800 */
[----:B------:R-:W-:Y:S01]  /*4e60*/  FMNMX.FTZ R6, R86, R37, !PT ;  /* 0x0000002556067209 */ /* 0x000fe20007810000 */
[--C-:B------:R-:W-:Y:S01]  /*4e70*/  FFMA.FTZ R132, R56, UR21, -R8.reuse ;  /* 0x0000001538847c23 */ /* 0x100fe20008010808 */
[--C-:B------:R-:W-:Y:S01]  /*4e80*/  FFMA.FTZ R134, R60, UR21, -R8.reuse ;  /* 0x000000153c867c23 */ /* 0x100fe20008010808 */
[--C-:B------:R-:W-:Y:S01]  /*4e90*/  FFMA.FTZ R10, R64, UR21, -R8.reuse ;  /* 0x00000015400a7c23 */ /* 0x100fe20008010808 */
[----:B------:R-:W-:Y:S01]  /*4ea0*/  FMNMX.FTZ R6, R87, R6, !PT ;  /* 0x0000000657067209 */ /* 0x000fe20007810000 */
[----:B------:R-:W-:-:S02]  /*4eb0*/  FFMA.FTZ R65, R85, UR21, -R8 ;  /* 0x0000001555417c23 */ /* 0x000fc40008010808 */
[----:B------:R-:W-:Y:S01]  /*4ec0*/  MUFU.EX2 R37, R61 ;  /* 0x0000003d00257308 */ /* 0x000fe20000000800 */
[--C-:B0-----:R-:W-:Y:S01]  /*4ed0*/  FFMA.FTZ R45, R69, UR21, -R8.reuse ;  /* 0x00000015452d7c23 */ /* 0x101fe20008010808 */
[----:B------:R-:W0:Y:S06]  /*4ee0*/  SHFL.BFLY PT, R49, R6, 0x2, 0x1f ;  /* 0x0c401f0006317f89 */ /* 0x000e2c00000e0000 */
[----:B------:R2:W-:Y:S08]  /*4ef0*/  MUFU.EX2 R29, R53 ;  /* 0x00000035001d7308 */ /* 0x0005f00000000800 */
[----:B------:R3:W-:Y:S01]  /*4f00*/  MUFU.EX2 R33, R57 ;  /* 0x0000003900217308 */ /* 0x0007e20000000800 */
[----:B--2---:R-:W-:-:S07]  /*4f10*/  FFMA.FTZ R53, R77, UR21, -R8 ;  /* 0x000000154d357c23 */ /* 0x004fce0008010808 */
[----:B------:R-:W-:Y:S01]  /*4f20*/  MUFU.EX2 R136, R136 ;  /* 0x0000008800887308 */ /* 0x000fe20000000800 */
[----:B---3--:R-:W-:Y:S01]  /*4f30*/  FFMA.FTZ R57, R81, UR21, -R8 ;  /* 0x0000001551397c23 */ /* 0x008fe20008010808 */
[----:B0-----:R-:W-:-:S05]  /*4f40*/  FMNMX.FTZ R28, R6, R49, !PT ;  /* 0x00000031061c7209 */ /* 0x001fca0007810000 */
[----:B------:R-:W0:Y:S01]  /*4f50*/  SHFL.BFLY PT, R61, R28, 0x1, 0x1f ;  /* 0x0c201f001c3d7f89 */ /* 0x000e2200000e0000 */
[----:B------:R-:W-:Y:S08]  /*4f60*/  MUFU.EX2 R138, R138 ;  /* 0x0000008a008a7308 */ /* 0x000ff00000000800 */
[----:B------:R-:W-:Y:S08]  /*4f70*/  MUFU.EX2 R132, R132 ;  /* 0x0000008400847308 */ /* 0x000ff00000000800 */
[----:B------:R-:W-:Y:S01]  /*4f80*/  MUFU.EX2 R134, R134 ;  /* 0x0000008600867308 */ /* 0x000fe20000000800 */
[----:B0-----:R-:W-:-:S07]  /*4f90*/  FMNMX.FTZ R6, R28, R61, !PT ;  /* 0x0000003d1c067209 */ /* 0x001fce0007810000 */
[----:B------:R-:W-:Y:S01]  /*4fa0*/  MUFU.EX2 R10, R10 ;  /* 0x0000000a000a7308 */ /* 0x000fe20000000800 */
[----:B------:R-:W-:Y:S02]  /*4fb0*/  FSEL R61, R0, RZ, P2 ;  /* 0x000000ff003d7208 */ /* 0x000fe40001000000 */
[C---:B------:R-:W-:Y:S01]  /*4fc0*/  FSETP.NEU.FTZ.AND P2, PT, R6.reuse, -INF , PT ;  /* 0xff8000000600780b */ /* 0x040fe20003f5d000 */
[----:B------:R-:W-:Y:S02]  /*4fd0*/  FMUL.FTZ R44, R6, UR21 ;  /* 0x00000015062c7c20 */ /* 0x000fe40008410000 */
[----:B------:R-:W-:Y:S02]  /*4fe0*/  FADD.FTZ R61, -R61, R4 ;  /* 0x000000043d3d7221 */ /* 0x000fe40000010100 */
[----:B------:R-:W-:Y:S01]  /*4ff0*/  MUFU.EX2 R41, R41 ;  /* 0x0000002900297308 */ /* 0x000fe20000000800 */
[----:B------:R-:W-:Y:S02]  /*5000*/  WARPGROUP.DEPBAR.LE gsb0, 0x0 ;  /* 0x00008000000079c5 */ /* 0x000fe40000010000 */
[----:B------:R-:W-:Y:S01]  /*5010*/  WARPGROUP.ARRIVE ;  /* 0x00000000000079c5 */ /* 0x000fe20000000000 */
[----:B------:R-:W-:Y:S01]  /*5020*/  FMUL.FTZ R61, R61, UR21 ;  /* 0x000000153d3d7c20 */ /* 0x000fe20008410000 */
[----:B------:R-:W-:-:S03]  /*5030*/  FSEL R44, R44, RZ, P2 ;  /* 0x000000ff2c2c7208 */ /* 0x000fc60001000000 */
[----:B------:R-:W-:Y:S01]  /*5040*/  MUFU.EX2 R12, R12 ;  /* 0x0000000c000c7308 */ /* 0x000fe20000000800 */
[----:B------:R-:W-:Y:S01]  /*5050*/  HGMMA.64x64x16.F32.BF16 R88, R124, gdesc[UR4].tnspB, R88, gsb0 ;  /* 0x40e000047c587df0 */ /* 0x000fe20008001858 */
[----:B------:R-:W-:Y:S01]  /*5060*/  UIADD3 UR6, UR10, 0x380, URZ ;  /* 0x000003800a067890 */ /* 0x000fe2000fffe03f */
[--C-:B------:R-:W-:Y:S01]  /*5070*/  FFMA.FTZ R147, R38, UR21, -R44.reuse ;  /* 0x0000001526937c23 */ /* 0x100fe2000801082c */
[----:B------:R-:W-:Y:S01]  /*5080*/  UMOV UR7, 0x40000040 ;  /* 0x4000004000077882 */ /* 0x000fe20000000000 */
[--C-:B------:R-:W-:Y:S01]  /*5090*/  FFMA.FTZ R143, R46, UR21, -R44.reuse ;  /* 0x000000152e8f7c23 */ /* 0x100fe2000801082c */
[--C-:B------:R-:W-:Y:S01]  /*50a0*/  FFMA.FTZ R149, R26, UR21, -R44.reuse ;  /* 0x000000151a957c23 */ /* 0x100fe2000801082c */
[--C-:B------:R-:W-:Y:S01]  /*50b0*/  FFMA.FTZ R4, R27, UR21, -R44.reuse ;  /* 0x000000151b047c23 */ /* 0x100fe2000801082c */
[----:B------:R-:W0:Y:S01]  /*50c0*/  MUFU.EX2 R61, R61 ;  /* 0x0000003d003d7308 */ /* 0x000e220000000800 */
[----:B------:R-:W-:Y:S02]  /*50d0*/  IMAD.U32 R27, RZ, RZ, UR37 ;  /* 0x00000025ff1b7e24 */ /* 0x000fe4000f8e00ff */
[--C-:B------:R-:W-:Y:S01]  /*50e0*/  FFMA.FTZ R151, R30, UR21, -R44.reuse ;  /* 0x000000151e977c23 */ /* 0x100fe2000801082c */
[----:B------:R-:W-:Y:S01]  /*50f0*/  FFMA.FTZ R8, R31, UR21, -R44 ;  /* 0x000000151f087c23 */ /* 0x000fe2000801082c */
[----:B------:R-:W-:-:S02]  /*5100*/  IMAD.U32 R31, RZ, RZ, UR23 ;  /* 0x00000017ff1f7e24 */ /* 0x000fc4000f8e00ff */
[--C-:B------:R-:W-:Y:S01]  /*5110*/  FFMA.FTZ R145, R34, UR21, -R44.reuse ;  /* 0x0000001522917c23 */ /* 0x100fe2000801082c */
[----:B------:R-:W-:Y:S01]  /*5120*/  @!P1 LEA R27, R27, UR41, 0x3 ;  /* 0x000000291b1b9c11 */ /* 0x000fe2000f8e18ff */
[--C-:B------:R-:W-:Y:S01]  /*5130*/  FFMA.FTZ R26, R35, UR21, -R44.reuse ;  /* 0x00000015231a7c23 */ /* 0x100fe2000801082c */
[----:B------:R-:W-:Y:S01]  /*5140*/  MUFU.EX2 R149, R149 ;  /* 0x0000009500957308 */ /* 0x000fe20000000800 */
[----:B------:R-:W-:Y:S01]  /*5150*/  @!P1 LEA R31, R31, UR41, 0x3 ;  /* 0x000000291f1f9c11 */ /* 0x000fe2000f8e18ff */
[--C-:B------:R-:W-:Y:S01]  /*5160*/  FFMA.FTZ R30, R39, UR21, -R44.reuse ;  /* 0x00000015271e7c23 */ /* 0x100fe2000801082c */
[--C-:B------:R-:W-:Y:S01]  /*5170*/  FFMA.FTZ R137, R50, UR21, -R44.reuse ;  /* 0x0000001532897c23 */ /* 0x100fe2000801082c */
[--C-:B------:R-:W-:Y:S01]  /*5180*/  FFMA.FTZ R141, R42, UR21, -R44.reuse ;  /* 0x000000152a8d7c23 */ /* 0x100fe2000801082c */
[--C-:B------:R-:W-:Y:S01]  /*5190*/  FFMA.FTZ R32, R43, UR21, -R44.reuse ;  /* 0x000000152b207c23 */ /* 0x100fe2000801082c */
[--C-:B------:R-:W-:Y:S01]  /*51a0*/  FFMA.FTZ R34, R47, UR21, -R44.reuse ;  /* 0x000000152f227c23 */ /* 0x100fe2000801082c */
[----:B------:R-:W-:Y:S01]  /*51b0*/  FFMA.FTZ R36, R51, UR21, -R44 ;  /* 0x0000001533247c23 */ /* 0x000fe2000801082c */
[----:B------:R-:W-:Y:S01]  /*51c0*/  MUFU.EX2 R4, R4 ;  /* 0x0000000400047308 */ /* 0x000fe20000000800 */
[----:B0-----:R-:W-:Y:S01]  /*51d0*/  FFMA.FTZ R38, R61, R3, R148 ;  /* 0x000000033d267223 */ /* 0x001fe20000010094 */
        /* <DEDUP_REMOVED lines=8> */
[--C-:B------:R-:W-:Y:S01]  /*5260*/  FFMA.FTZ R131, R70, UR21, -R44.reuse ;  /* 0x0000001546837c23 */ /* 0x100fe2000801082c */
[----:B------:R-:W-:Y:S01]  /*5270*/  F2FP.BF16.F32.PACK_AB R128, R41, R10 ;  /* 0x0000000a2980723e */ /* 0x000fe200000010ff */
[----:B------:R-:W-:Y:S01]  /*5280*/  FFMA.FTZ R75, R75, UR21, -R44 ;  /* 0x000000154b4b7c23 */ /* 0x000fe2000801082c */
[----:B------:R-:W-:Y:S01]  /*5290*/  FADD.FTZ R3, R9, R38 ;  /* 0x0000002609037221 */ /* 0x000fe20000010000 */
[----:B------:R-:W-:Y:S01]  /*52a0*/  FSEL R38, R6, RZ, P2 ;  /* 0x000000ff06267208 */ /* 0x000fe20001000000 */
[--C-:B------:R-:W-:Y:S01]  /*52b0*/  FFMA.FTZ R79, R79, UR21, -R44.reuse ;  /* 0x000000154f4f7c23 */ /* 0x100fe2000801082c */
[----:B-1----:R-:W-:Y:S01]  /*52c0*/  ISETP.GE.U32.AND P2, PT, R135, 0x180, PT ;  /* 0x000001808700780c */ /* 0x002fe20003f46070 */
[----:B------:R-:W-:Y:S01]  /*52d0*/  FADD.FTZ R46, R144, R3 ;  /* 0x00000003902e7221 */ /* 0x000fe20000010000 */
[----:B------:R-:W-:Y:S01]  /*52e0*/  MUFU.EX2 R8, R8 ;  /* 0x0000000800087308 */ /* 0x000fe20000000800 */
[----:B------:R-:W-:Y:S01]  /*52f0*/  FADD.FTZ R38, -R38, R5 ;  /* 0x0000000526267221 */ /* 0x000fe20000010100 */
[----:B------:R-:W-:Y:S01]  /*5300*/  FFMA.FTZ R135, R62, UR21, -R44 ;  /* 0x000000153e877c23 */ /* 0x000fe2000801082c */
[----:B------:R-:W-:Y:S01]  /*5310*/  FADD.FTZ R3, R11, R46 ;  /* 0x0000002e0b037221 */ /* 0x000fe20000010000 */
[--C-:B------:R-:W-:Y:S01]  /*5320*/  FFMA.FTZ R82, R82, UR21, -R44.reuse ;  /* 0x0000001552527c23 */ /* 0x100fe2000801082c */
[----:B------:R-:W-:Y:S01]  /*5330*/  FMUL.FTZ R38, R38, UR21 ;  /* 0x0000001526267c20 */ /* 0x000fe20008410000 */
[--C-:B------:R-:W-:Y:S01]  /*5340*/  FFMA.FTZ R83, R83, UR21, -R44.reuse ;  /* 0x0000001553537c23 */ /* 0x100fe2000801082c */
[----:B------:R-:W-:Y:S01]  /*5350*/  FADD.FTZ R46, R146, R3 ;  /* 0x00000003922e7221 */ /* 0x000fe20000010000 */
[----:B------:R-:W-:Y:S01]  /*5360*/  VIADD R3, R23, 0x9 ;  /* 0x0000000917037836 */ /* 0x000fe20000000000 */
[----:B------:R-:W-:Y:S01]  /*5370*/  MUFU.EX2 R145, R145 ;  /* 0x0000009100917308 */ /* 0x000fe20000000800 */
[----:B------:R-:W-:Y:S01]  /*5380*/  FFMA.FTZ R86, R86, UR21, -R44 ;  /* 0x0000001556567c23 */ /* 0x000fe2000801082c */
[----:B------:R-:W-:Y:S01]  /*5390*/  FADD.FTZ R5, R13, R46 ;  /* 0x0000002e0d057221 */ /* 0x000fe20000010000 */
[--C-:B------:R-:W-:Y:S01]  /*53a0*/  FFMA.FTZ R46, R63, UR21, -R44.reuse ;  /* 0x000000153f2e7c23 */ /* 0x100fe2000801082c */
[----:B------:R-:W-:Y:S01]  /*53b0*/  SEL R3, R3, 0x9, !P2 ;  /* 0x0000000903037807 */ /* 0x000fe20005000000 */
[----:B------:R-:W-:Y:S01]  /*53c0*/  FFMA.FTZ R87, R87, UR21, -R44 ;  /* 0x0000001557577c23 */ /* 0x000fe2000801082c */
[----:B------:R-:W-:Y:S01]  /*53d0*/  FADD.FTZ R48, R140, R5 ;  /* 0x000000058c307221 */ /* 0x000fe20000010000 */
[----:B------:R-:W-:Y:S01]  /*53e0*/  @!P1 VIADD R5, R27, 0x16840 ;  /* 0x000168401b059836 */ /* 0x000fe20000000000 */
[----:B------:R-:W-:Y:S01]  /*53f0*/  MUFU.EX2 R38, R38 ;  /* 0x0000002600267308 */ /* 0x000fe20000000800 */
[----:B------:R-:W-:Y:S01]  /*5400*/  PLOP3.LUT P2, PT, PT, PT, UP0, 0x80, 0x0 ;  /* 0x000000000000781c */ /* 0x000fe20003f4f008 */
[----:B------:R-:W-:Y:S01]  /*5410*/  FADD.FTZ R27, R15, R48 ;  /* 0x000000300f1b7221 */ /* 0x000fe20000010000 */
[----:B------:R-:W-:Y:S01]  /*5420*/  UMOV UR23, UR37 ;  /* 0x0000002500177c82 */ /* 0x000fe20008000000 */
[----:B------:R-:W-:-:S02]  /*5430*/  @!P1 PRMT R5, RZ, 0x654, R5 ;  /* 0x00000654ff059816 */ /* 0x000fc40000000005 */
[----:B------:R-:W-:Y:S01]  /*5440*/  FADD.FTZ R48, R142, R27 ;  /* 0x0000001b8e307221 */ /* 0x000fe20000010000 */
[----:B------:R-:W-:Y:S01]  /*5450*/  F2FP.BF16.F32.PACK_AB R148, R7, R148 ;  /* 0x000000940794723e */ /* 0x000fe200000010ff */
[----:B------:R-:W-:Y:S01]  /*5460*/  MUFU.EX2 R26, R26 ;  /* 0x0000001a001a7308 */ /* 0x000fe20000000800 */
[----:B------:R-:W-:Y:S01]  /*5470*/  F2FP.BF16.F32.PACK_AB R150, R9, R150 ;  /* 0x000000960996723e */ /* 0x000fe200000010ff */
[----:B------:R-:W-:Y:S01]  /*5480*/  FADD.FTZ R27, R21, R48 ;  /* 0x00000030151b7221 */ /* 0x000fe20000010000 */
[----:B------:R-:W-:Y:S02]  /*5490*/  F2FP.BF16.F32.PACK_AB R144, R11, R144 ;  /* 0x000000900b90723e */ /* 0x000fe400000010ff */
[----:B------:R-:W-:Y:S01]  /*54a0*/  F2FP.BF16.F32.PACK_AB R146, R13, R146 ;  /* 0x000000920d92723e */ /* 0x000fe200000010ff */
[----:B------:R-:W-:Y:S01]  /*54b0*/  FADD.FTZ R50, R136, R27 ;  /* 0x0000001b88327221 */ /* 0x000fe20000010000 */
[----:B------:R-:W-:Y:S01]  /*54c0*/  F2FP.BF16.F32.PACK_AB R140, R15, R140 ;  /* 0x0000008c0f8c723e */ /* 0x000fe200000010ff */
[----:B------:R-:W-:Y:S01]  /*54d0*/  MUFU.EX2 R147, R147 ;  /* 0x0000009300937308 */ /* 0x000fe20000000800 */
[----:B------:R-:W-:-:S02]  /*54e0*/  F2FP.BF16.F32.PACK_AB R142, R21, R142 ;  /* 0x0000008e158e723e */ /* 0x000fc400000010ff */
[----:B------:R-:W-:Y:S01]  /*54f0*/  F2FP.BF16.F32.PACK_AB R136, R25, R136 ;  /* 0x000000881988723e */ /* 0x000fe200000010ff */
[----:B------:R-:W-:Y:S02]  /*5500*/  WARPGROUP.DEPBAR.LE gsb0, 0x0 ;  /* 0x00008000000079c5 */ /* 0x000fe40000010000 */
[----:B------:R-:W-:Y:S01]  /*5510*/  WARPGROUP.ARRIVE ;  /* 0x00000000000079c5 */ /* 0x000fe20000000000 */
[--C-:B------:R-:W-:Y:S01]  /*5520*/  FFMA.FTZ R125, R74, UR21, -R44.reuse ;  /* 0x000000154a7d7c23 */ /* 0x100fe2000801082c */
[----:B------:R-:W-:Y:S01]  /*5530*/  MUFU.EX2 R30, R30 ;  /* 0x0000001e001e7308 */ /* 0x000fe20000000800 */
[----:B------:R-:W-:-:S03]  /*5540*/  FFMA.FTZ R127, R78, UR21, -R44 ;  /* 0x000000154e7f7c23 */ /* 0x000fc6000801082c */
[----:B------:R-:W-:Y:S04]  /*5550*/  HGMMA.64x64x16.F32.BF16 R88, R120, gdesc[UR4].tnspB, R88, gsb0 ;  /* 0x40e0000478587df0 */ /* 0x000fe80008001858 */
        /* <DEDUP_REMOVED lines=10> */
[----:B------:R-:W0:Y:S01]  /*5600*/  MUFU.EX2 R49, R73 ;  /* 0x0000004900317308 */ /* 0x000e220000000800 */
[----:B------:R-:W-:Y:S02]  /*5610*/  WARPGROUP.DEPBAR.LE gsb0, 0x0 ;  /* 0x00008000000079c5 */ /* 0x000fe40000010000 */
[----:B------:R1:W-:Y:S06]  /*5620*/  BAR.ARV R3, 0x100 ;  /* 0x000400030000751d */ /* 0x0003ec0000002000 */
[----:B------:R2:W-:Y:S01]  /*5630*/  @!P1 SYNCS.ARRIVE.TRANS64.RED.A1T0 RZ, [R5+URZ], RZ ;  /* 0x000000ff05ff99a7 */ /* 0x0005e2000810043f */
[----:B------:R-:W-:Y:S01]  /*5640*/  MUFU.EX2 R40, R40 ;  /* 0x0000002800287308 */ /* 0x000fe20000000800 */
[----:B-1----:R-:W-:-:S02]  /*5650*/  @!P1 VIADD R3, R31, 0x16860 ;  /* 0x000168601f039836 */ /* 0x002fc40000000000 */
[-C--:B------:R-:W-:Y:S01]  /*5660*/  FMUL.FTZ R88, R88, R61.reuse ;  /* 0x0000003d58587220 */ /* 0x080fe20000410000 */
[-C--:B------:R-:W-:Y:S01]  /*5670*/  FMUL.FTZ R89, R89, R61.reuse ;  /* 0x0000003d59597220 */ /* 0x080fe20000410000 */
[-C--:B------:R-:W-:Y:S01]  /*5680*/  FMUL.FTZ R92, R92, R61.reuse ;  /* 0x0000003d5c5c7220 */ /* 0x080fe20000410000 */
[----:B------:R-:W-:Y:S01]  /*5690*/  FMUL.FTZ R93, R93, R61 ;  /* 0x0000003d5d5d7220 */ /* 0x000fe20000410000 */
[----:B------:R-:W-:Y:S01]  /*56a0*/  @!P1 PRMT R27, RZ, 0x654, R3 ;  /* 0x00000654ff1b9816 */ /* 0x000fe20000000003 */
[----:B--2---:R-:W-:Y:S01]  /*56b0*/  FFMA.FTZ R5, R38, R2, R149 ;  /* 0x0000000226057223 */ /* 0x004fe20000010095 */
[----:B------:R-:W-:Y:S01]  /*56c0*/  MUFU.EX2 R20, R20 ;  /* 0x0000001400147308 */ /* 0x000fe20000000800 */
[----:B------:R-:W-:Y:S01]  /*56d0*/  FFMA.FTZ R2, R67, UR21, -R44 ;  /* 0x0000001543027c23 */ /* 0x000fe2000801082c */
[----:B------:R1:W-:Y:S01]  /*56e0*/  @!P1 SYNCS.ARRIVE.TRANS64.RED.A1T0 RZ, [R27+URZ], RZ ;  /* 0x000000ff1bff99a7 */ /* 0x0003e2000810043f */
[C---:B------:R-:W-:Y:S01]  /*56f0*/  FADD.FTZ R48, R4.reuse, R5 ;  /* 0x0000000504307221 */ /* 0x040fe20000010000 */
[----:B------:R-:W-:Y:S01]  /*5700*/  FADD.FTZ R5, R25, R50 ;  /* 0x0000003219057221 */ /* 0x000fe20000010000 */
[----:B------:R-:W-:Y:S01]  /*5710*/  F2FP.BF16.F32.PACK_AB R149, R4, R149 ;  /* 0x000000950495723e */ /* 0x000fe200000010ff */
[-C--:B------:R-:W-:Y:S01]  /*5720*/  FMUL.FTZ R96, R96, R61.reuse ;  /* 0x0000003d60607220 */ /* 0x080fe20000410000 */
[----:B------:R-:W-:Y:S01]  /*5730*/  FADD.FTZ R3, R151, R48 ;  /* 0x0000003097037221 */ /* 0x000fe20000010000 */
[----:B------:R-:W-:Y:S01]  /*5740*/  FADD.FTZ R48, R138, R5 ;  /* 0x000000058a307221 */ /* 0x000fe20000010000 */
[----:B------:R-:W-:Y:S01]  /*5750*/  MUFU.EX2 R133, R133 ;  /* 0x0000008500857308 */ /* 0x000fe20000000800 */
[C---:B------:R-:W-:Y:S01]  /*5760*/  F2FP.BF16.F32.PACK_AB R138, R29.reuse, R138 ;  /* 0x0000008a1d8a723e */ /* 0x040fe200000010ff */
[----:B------:R-:W-:Y:S01]  /*5770*/  FADD.FTZ R50, R8, R3 ;  /* 0x0000000308327221 */ /* 0x000fe20000010000 */
[----:B------:R-:W-:Y:S01]  /*5780*/  FADD.FTZ R5, R29, R48 ;  /* 0x000000301d057221 */ /* 0x000fe20000010000 */
[----:B------:R-:W-:Y:S01]  /*5790*/  FFMA.FTZ R48, R71, UR21, -R44 ;  /* 0x0000001547307c23 */ /* 0x000fe2000801082c */
[----:B0-----:R-:W-:Y:S01]  /*57a0*/  F2FP.BF16.F32.PACK_AB R124, R49, R14 ;  /* 0x0000000e317c723e */ /* 0x001fe200000010ff */
[----:B------:R-:W-:Y:S01]  /*57b0*/  FADD.FTZ R3, R145, R50 ;  /* 0x0000003291037221 */ /* 0x000fe20000010000 */
[----:B------:R-:W-:Y:S01]  /*57c0*/  FADD.FTZ R52, R132, R5 ;  /* 0x0000000584347221 */ /* 0x000fe20000010000 */
[----:B------:R-:W0:Y:S01]  /*57d0*/  MUFU.EX2 R53, R53 ;  /* 0x0000003500357308 */ /* 0x000e220000000800 */
[C---:B------:R-:W-:Y:S01]  /*57e0*/  F2FP.BF16.F32.PACK_AB R132, R33.reuse, R132 ;  /* 0x000000842184723e */ /* 0x040fe200000010ff */
[----:B------:R-:W-:Y:S01]  /*57f0*/  FADD.FTZ R50, R26, R3 ;  /* 0x000000031a327221 */ /* 0x000fe20000010000 */
[----:B------:R-:W-:Y:S01]  /*5800*/  FADD.FTZ R5, R33, R52 ;  /* 0x0000003421057221 */ /* 0x000fe20000010000 */
[-C--:B------:R-:W-:Y:S01]  /*5810*/  FMUL.FTZ R97, R97, R61.reuse ;  /* 0x0000003d61617220 */ /* 0x080fe20000410000 */
[-C--:B------:R-:W-:Y:S01]  /*5820*/  FMUL.FTZ R100, R100, R61.reuse ;  /* 0x0000003d64647220 */ /* 0x080fe20000410000 */
[----:B------:R-:W-:Y:S01]  /*5830*/  FADD.FTZ R3, R147, R50 ;  /* 0x0000003293037221 */ /* 0x000fe20000010000 */
[----:B------:R-:W-:Y:S01]  /*5840*/  FADD.FTZ R52, R134, R5 ;  /* 0x0000000586347221 */ /* 0x000fe20000010000 */
[----:B------:R-:W-:Y:S01]  /*5850*/  MUFU.EX2 R42, R42 ;  /* 0x0000002a002a7308 */ /* 0x000fe20000000800 */
[C---:B------:R-:W-:Y:S01]  /*5860*/  F2FP.BF16.F32.PACK_AB R134, R37.reuse, R134 ;  /* 0x000000862586723e */ /* 0x040fe200000010ff */
[----:B------:R-:W-:Y:S01]  /*5870*/  FADD.FTZ R50, R30, R3 ;  /* 0x000000031e327221 */ /* 0x000fe20000010000 */
[----:B------:R-:W-:Y:S01]  /*5880*/  FADD.FTZ R5, R37, R52 ;  /* 0x0000003425057221 */ /* 0x000fe20000010000 */
[-C--:B------:R-:W-:Y:S01]  /*5890*/  FMUL.FTZ R101, R101, R61.reuse ;  /* 0x0000003d65657220 */ /* 0x080fe20000410000 */
[-C--:B------:R-:W-:Y:S01]  /*58a0*/  FMUL.FTZ R104, R104, R61.reuse ;  /* 0x0000003d68687220 */ /* 0x080fe20000410000 */
[----:B------:R-:W-:Y:S01]  /*58b0*/  FADD.FTZ R3, R141, R50 ;  /* 0x000000328d037221 */ /* 0x000fe20000010000 */
[----:B------:R-:W-:Y:S01]  /*58c0*/  FADD.FTZ R52, R10, R5 ;  /* 0x000000050a347221 */ /* 0x000fe20000010000 */
[----:B------:R-:W2:Y:S01]  /*58d0*/  MUFU.EX2 R24, R24 ;  /* 0x0000001800187308 */ /* 0x000ea20000000800 */
[----:B0-----:R-:W-:Y:S01]  /*58e0*/  F2FP.BF16.F32.PACK_AB R126, R53, R20 ;  /* 0x00000014357e723e */ /* 0x001fe200000010ff */
[----:B------:R-:W-:Y:S01]  /*58f0*/  FADD.FTZ R50, R32, R3 ;  /* 0x0000000320327221 */ /* 0x000fe20000010000 */
[----:B------:R-:W-:Y:S01]  /*5900*/  FADD.FTZ R5, R41, R52 ;  /* 0x0000003429057221 */ /* 0x000fe20000010000 */
[-C--:B------:R-:W-:Y:S01]  /*5910*/  FMUL.FTZ R105, R105, R61.reuse ;  /* 0x0000003d69697220 */ /* 0x080fe20000410000 */
[-C--:B------:R-:W-:Y:S01]  /*5920*/  FMUL.FTZ R108, R108, R61.reuse ;  /* 0x0000003d6c6c7220 */ /* 0x080fe20000410000 */
[----:B------:R-:W-:Y:S01]  /*5930*/  FADD.FTZ R3, R143, R50 ;  /* 0x000000328f037221 */ /* 0x000fe20000010000 */
[----:B------:R-:W-:Y:S01]  /*5940*/  FADD.FTZ R52, R12, R5 ;  /* 0x000000050c347221 */ /* 0x000fe20000010000 */
[----:B------:R-:W-:Y:S01]  /*5950*/  MUFU.EX2 R135, R135 ;  /* 0x0000008700877308 */ /* 0x000fe20000000800 */
[-C--:B------:R-:W-:Y:S01]  /*5960*/  FMUL.FTZ R109, R109, R61.reuse ;  /* 0x0000003d6d6d7220 */ /* 0x080fe20000410000 */
[----:B------:R-:W-:Y:S01]  /*5970*/  FADD.FTZ R50, R34, R3 ;  /* 0x0000000322327221 */ /* 0x000fe20000010000 */
[----:B------:R-:W-:Y:S01]  /*5980*/  FADD.FTZ R5, R45, R52 ;  /* 0x000000342d057221 */ /* 0x000fe20000010000 */
[-C--:B------:R-:W-:Y:S01]  /*5990*/  FMUL.FTZ R112, R112, R61.reuse ;  /* 0x0000003d70707220 */ /* 0x080fe20000410000 */
[-C--:B------:R-:W-:Y:S01]  /*59a0*/  FMUL.FTZ R113, R113, R61.reuse ;  /* 0x0000003d71717220 */ /* 0x080fe20000410000 */
[----:B------:R-:W-:Y:S01]  /*59b0*/  FADD.FTZ R3, R137, R50 ;  /* 0x0000003289037221 */ /* 0x000fe20000010000 */
[----:B------:R-:W-:Y:S01]  /*59c0*/  FADD.FTZ R52, R14, R5 ;  /* 0x000000050e347221 */ /* 0x000fe20000010000 */
[----:B------:R-:W0:Y:S01]  /*59d0*/  MUFU.EX2 R57, R57 ;  /* 0x0000003900397308 */ /* 0x000e220000000800 */
[-C--:B------:R-:W-:Y:S01]  /*59e0*/  FMUL.FTZ R116, R116, R61.reuse ;  /* 0x0000003d74747220 */ /* 0x080fe20000410000 */
[----:B------:R-:W-:Y:S01]  /*59f0*/  FADD.FTZ R50, R36, R3 ;  /* 0x0000000324327221 */ /* 0x000fe20000010000 */
[----:B------:R-:W-:Y:S01]  /*5a00*/  FADD.FTZ R5, R49, R52 ;  /* 0x0000003431057221 */ /* 0x000fe20000010000 */
[----:B------:R-:W-:Y:S01]  /*5a10*/  FMUL.FTZ R117, R117, R61 ;  /* 0x0000003d75757220 */ /* 0x000fe20000410000 */
[----:B------:R-:W-:Y:S01]  /*5a20*/  F2FP.BF16.F32.PACK_AB R151, R8, R151 ;  /* 0x000000970897723e */ /* 0x000fe200000010ff */
[----:B------:R-:W-:Y:S01]  /*5a30*/  FADD.FTZ R3, R139, R50 ;  /* 0x000000328b037221 */ /* 0x000fe20000010000 */
[----:B------:R-:W-:Y:S01]  /*5a40*/  FADD.FTZ R52, R20, R5 ;  /* 0x0000000514347221 */ /* 0x000fe20000010000 */
[----:B------:R-:W3:Y:S01]  /*5a50*/  MUFU.EX2 R46, R46 ;  /* 0x0000002e002e7308 */ /* 0x000ee20000000800 */
[----:B------:R-:W-:Y:S01]  /*5a60*/  F2FP.BF16.F32.PACK_AB R145, R26, R145 ;  /* 0x000000911a91723e */ /* 0x000fe200000010ff */
[----:B------:R-:W-:Y:S01]  /*5a70*/  FADD.FTZ R50, R40, R3 ;  /* 0x0000000328327221 */ /* 0x000fe20000010000 */
[----:B------:R-:W-:Y:S01]  /*5a80*/  FADD.FTZ R5, R53, R52 ;  /* 0x0000003435057221 */ /* 0x000fe20000010000 */
[----:B------:R-:W-:Y:S01]  /*5a90*/  F2FP.BF16.F32.PACK_AB R147, R30, R147 ;  /* 0x000000931e93723e */ /* 0x000fe200000010ff */
[----:B------:R-:W-:Y:S01]  /*5aa0*/  FMUL.FTZ R90, R90, R38 ;  /* 0x000000265a5a7220 */ /* 0x000fe20000410000 */
[----:B------:R-:W-:Y:S01]  /*5ab0*/  FADD.FTZ R3, R133, R50 ;  /* 0x0000003285037221 */ /* 0x000fe20000010000 */
[----:B--2---:R-:W-:Y:S01]  /*5ac0*/  FADD.FTZ R50, R24, R5 ;  /* 0x0000000518327221 */ /* 0x004fe20000010000 */
[----:B------:R-:W2:Y:S01]  /*5ad0*/  MUFU.EX2 R28, R84 ;  /* 0x00000054001c7308 */ /* 0x000ea20000000800 */
[C---:B0-----:R-:W-:Y:S01]  /*5ae0*/  F2FP.BF16.F32.PACK_AB R120, R57.reuse, R24 ;  /* 0x000000183978723e */ /* 0x041fe200000010ff */
[----:B------:R-:W-:Y:S01]  /*5af0*/  FADD.FTZ R10, R42, R3 ;  /* 0x000000032a0a7221 */ /* 0x000fe20000010000 */
[----:B------:R-:W-:Y:S01]  /*5b00*/  FADD.FTZ R5, R57, R50 ;  /* 0x0000003239057221 */ /* 0x000fe20000010000 */
[----:B------:R-:W-:Y:S01]  /*5b10*/  F2FP.BF16.F32.PACK_AB R141, R32, R141 ;  /* 0x0000008d208d723e */ /* 0x000fe200000010ff */
[-C--:B------:R-:W-:Y:S01]  /*5b20*/  FMUL.FTZ R91, R91, R38.reuse ;  /* 0x000000265b5b7220 */ /* 0x080fe20000410000 */
[----:B------:R-:W-:Y:S01]  /*5b30*/  FADD.FTZ R3, R135, R10 ;  /* 0x0000000a87037221 */ /* 0x000fe20000010000 */
[----:B------:R-:W-:Y:S01]  /*5b40*/  F2FP.BF16.F32.PACK_AB R143, R34, R143 ;  /* 0x0000008f228f723e */ /* 0x000fe200000010ff */
[----:B------:R-:W0:Y:S01]  /*5b50*/  MUFU.EX2 R129, R129 ;  /* 0x0000008100817308 */ /* 0x000e220000000800 */
[----:B------:R-:W-:Y:S01]  /*5b60*/  F2FP.BF16.F32.PACK_AB R137, R36, R137 ;  /* 0x000000892489723e */ /* 0x000fe200000010ff */
[----:B---3--:R-:W-:Y:S01]  /*5b70*/  FADD.FTZ R10, R46, R3 ;  /* 0x000000032e0a7221 */ /* 0x008fe20000010000 */
[----:B------:R-:W-:Y:S01]  /*5b80*/  F2FP.BF16.F32.PACK_AB R139, R40, R139 ;  /* 0x0000008b288b723e */ /* 0x000fe200000010ff */
[-C--:B------:R-:W-:Y:S01]  /*5b90*/  FMUL.FTZ R94, R94, R38.reuse ;  /* 0x000000265e5e7220 */ /* 0x080fe20000410000 */
[----:B------:R-:W-:Y:S01]  /*5ba0*/  F2FP.BF16.F32.PACK_AB R133, R42, R133 ;  /* 0x000000852a85723e */ /* 0x000fe200000010ff */
[-C--:B------:R-:W-:Y:S01]  /*5bb0*/  FMUL.FTZ R95, R95, R38.reuse ;  /* 0x000000265f5f7220 */ /* 0x080fe20000410000 */
[----:B------:R-:W-:Y:S01]  /*5bc0*/  F2FP.BF16.F32.PACK_AB R135, R46, R135 ;  /* 0x000000872e87723e */ /* 0x000fe200000010ff */
        /* <DEDUP_REMOVED lines=13> */
[-C--:B------:R-:W-:Y:S01]  /*5ca0*/  FMUL.FTZ R115, R115, R38.reuse ;  /* 0x0000002673737220 */ /* 0x080fe20000410000 */
[-C--:B------:R-:W-:Y:S01]  /*5cb0*/  FMUL.FTZ R118, R118, R38.reuse ;  /* 0x0000002676767220 */ /* 0x080fe20000410000 */
[----:B------:R-:W-:Y:S01]  /*5cc0*/  FMUL.FTZ R119, R119, R38 ;  /* 0x0000002677777220 */ /* 0x000fe20000410000 */
[----:B------:R-:W0:Y:S01]  /*5cd0*/  MUFU.EX2 R48, R48 ;  /* 0x0000003000307308 */ /* 0x000e220000000800 */
[C---:B---3--:R-:W-:Y:S01]  /*5ce0*/  FADD.FTZ R10, R2.reuse, R5 ;  /* 0x00000005020a7221 */ /* 0x048fe20000010000 */
[----:B------:R-:W-:Y:S01]  /*5cf0*/  F2FP.BF16.F32.PACK_AB R129, R2, R129 ;  /* 0x000000810281723e */ /* 0x000fe200000010ff */
[----:B------:R-:W-:-:S05]  /*5d00*/  IMAD.MOV.U32 R4, RZ, RZ, R0 ;  /* 0x000000ffff047224 */ /* 0x000fca00078e0000 */
        /* <DEDUP_REMOVED lines=9> */
[----:B------:R-:W-:Y:S01]  /*5da0*/  F2FP.BF16.F32.PACK_AB R125, R44, R125 ;  /* 0x0000007d2c7d723e */ /* 0x000fe200000010ff */
[----:B------:R-:W-:-:S05]  /*5db0*/  IMAD.MOV.U32 R5, RZ, RZ, R6 ;  /* 0x000000ffff057224 */ /* 0x000fca00078e0006 */
        /* <DEDUP_REMOVED lines=11> */
[----:B---3--:R-:W-:Y:S01]  /*5e70*/  FADD.FTZ R10, R123, R10 ;  /* 0x0000000a7b0a7221 */ /* 0x008fe20000010000 */
[C---:B--2---:R-:W-:Y:S01]  /*5e80*/  FADD.FTZ R3, R65.reuse, R12 ;  /* 0x0000000c41037221 */ /* 0x044fe20000010000 */
[----:B------:R-:W-:Y:S02]  /*5e90*/  F2FP.BF16.F32.PACK_AB R122, R65, R28 ;  /* 0x0000001c417a723e */ /* 0x000fe400000010ff */
[C---:B0-----:R-:W-:Y:S01]  /*5ea0*/  FADD.FTZ R2, R87.reuse, R10 ;  /* 0x0000000a57027221 */ /* 0x041fe20000010000 */
[----:B------:R-:W-:Y:S01]  /*5eb0*/  F2FP.BF16.F32.PACK_AB R123, R87, R123 ;  /* 0x0000007b577b723e */ /* 0x000fe200000010ff */
[----:B-1----:R-:W-:Y:S06]  /*5ec0*/  @P2 BRA `(.L_x_1715) ;  /* 0xffffffd800ac2947 */ /* 0x002fec000383ffff */
.L_x_1706:
[----:B------:R-:W-:-:S13]  /*5ed0*/  ISETP.LE.AND P2, PT, RZ, UR24, PT ;  /* 0x00000018ff007c0c */ /* 0x000fda000bf43270 */
[----:B------:R-:W-:Y:S05]  /*5ee0*/  @!P2 BRA `(.L_x_1716) ;  /* 0x0000001c0030a947 */ /* 0x000fea0003800000 */
[----:B------:R-:W-:Y:S01]  /*5ef0*/  IMAD.MOV.U32 R5, RZ, RZ, R6 ;  /* 0x000000ffff057224 */ /* 0x000fe200078e0006 */
[----:B------:R-:W-:Y:S01]  /*5f00*/  UMOV UR23, UR40 ;  /* 0x0000002800177c82 */ /* 0x000fe20008000000 */
[----:B------:R-:W-:Y:S01]  /*5f10*/  IMAD.MOV.U32 R7, RZ, RZ, R0 ;  /* 0x000000ffff077224 */ /* 0x000fe200078e0000 */
[----:B------:R-:W-:Y:S01]  /*5f20*/  UMOV UR22, UR37 ;  /* 0x0000002500167c82 */ /* 0x000fe20008000000 */
[----:B------:R-:W-:-:S05]  /*5f30*/  ULDC UR21, c[0x0][0x988] ;  /* 0x0002620000157ab9 */ /* 0x000fca0000000800 */
.L_x_1725:
        /* <DEDUP_REMOVED lines=9> */
.L_x_1718:
[----:B------:R-:W-:Y:S01]  /*5fd0*/  ULEA UR6, UR37, UR41, 0x3 ;  /* 0x0000002925067291 */ /* 0x000fe2000f8e183f */
[----:B------:R-:W-:-:S05]  /*5fe0*/  IMAD.U32 R0, RZ, RZ, UR40 ;  /* 0x00000028ff007e24 */ /* 0x000fca000f8e00ff */
[----:B------:R-:W-:-:S04]  /*5ff0*/  SHF.L.U32 R0, R0, 0x1f, RZ ;  /* 0x0000001f00007819 */ /* 0x000fc800000006ff */
[----:B------:R0:W1:Y:S01]  /*6000*/  SYNCS.PHASECHK.TRANS64.TRYWAIT P2, [UR6+0x16830], R0 ;  /* 0x01683000ff0075a7 */ /* 0x0000620008040146 */
[----:B------:R-:W-:Y:S05]  /*6010*/  @!P0 BRA `(.L_x_1719) ;  /* 0x0000000000048947 */ /* 0x000fea0003800000 */
[----:B------:R-:W-:Y:S01]  /*6020*/  BPT.TRAP 0x1 ;  /* 0x000000040000795c */ /* 0x000fe20000300000 */
.L_x_1719:
[----:B-1----:R-:W-:Y:S05]  /*6030*/  @P2 BRA `(.L_x_1717) ;  /* 0x0000000000082947 */ /* 0x002fea0003800000 */
[----:B------:R-:W1:Y:S02]  /*6040*/  SYNCS.PHASECHK.TRANS64.TRYWAIT P2, [UR6+0x16830], R0 ;  /* 0x01683000ff0075a7 */ /* 0x000e640008040146 */
[----:B-1----:R-:W-:Y:S05]  /*6050*/  @!P2 BRA `(.L_x_1720) ;  /* 0x00000080004ca947 */ /* 0x002fea0003800000 */
.L_x_1717:
        /* <DEDUP_REMOVED lines=25> */
.L_x_1722:
[----:B------:R-:W-:Y:S01]  /*61f0*/  ULEA UR6, UR22, UR41, 0x3 ;  /* 0x0000002916067291 */ /* 0x000fe2000f8e183f */
[----:B------:R-:W-:-:S05]  /*6200*/  IMAD.U32 R0, RZ, RZ, UR23 ;  /* 0x00000017ff007e24 */ /* 0x000fca000f8e00ff */
[----:B------:R-:W-:-:S04]  /*6210*/  SHF.L.U32 R0, R0, 0x1f, RZ ;  /* 0x0000001f00007819 */ /* 0x000fc800000006ff */
[----:B------:R0:W1:Y:S01]  /*6220*/  SYNCS.PHASECHK.TRANS64.TRYWAIT P2, [UR6+0x16850], R0 ;  /* 0x01685000ff0075a7 */ /* 0x0000620008040146 */
[----:B------:R-:W-:Y:S05]  /*6230*/  @!P0 BRA `(.L_x_1723) ;  /* 0x0000000000048947 */ /* 0x000fea0003800000 */
[----:B------:R-:W-:Y:S01]  /*6240*/  BPT.TRAP 0x1 ;  /* 0x000000040000795c */ /* 0x000fe20000300000 */
.L_x_1723:
[----:B-1----:R-:W-:Y:S05]  /*6250*/  @P2 BRA `(.L_x_1721) ;  /* 0x0000000000082947 */ /* 0x002fea0003800000 */
[----:B------:R-:W1:Y:S02]  /*6260*/  SYNCS.PHASECHK.TRANS64.TRYWAIT P2, [UR6+0x16850], R0 ;  /* 0x01685000ff0075a7 */ /* 0x000e640008040146 */
[----:B-1----:R-:W-:Y:S05]  /*6270*/  @!P2 BRA `(.L_x_1724) ;  /* 0x0000007c00dca947 */ /* 0x002fea0003800000 */
.L_x_1721:
[----:B------:R-:W-:Y:S01]  /*6280*/  UIADD3 UR6, UR41, 0x400, URZ ;  /* 0x0000040029067890 */ /* 0x000fe2000fffe03f */
[----:B------:R-:W-:Y:S01]  /*6290*/  WARPGROUP.ARRIVE ;  /* 0x00000000000079c5 */ /* 0x000fe20000000000 */
[----:B------:R-:W-:Y:S01]  /*62a0*/  UMOV UR7, 0x40000040 ;  /* 0x4000004000077882 */ /* 0x000fe20000000000 */
[----:B01----:R-:W-:Y:S01]  /*62b0*/  FMNMX.FTZ R0, R24, R7, !PT ;  /* 0x0000000718007209 */ /* 0x003fe20007810000 */
[----:B------:R-:W-:Y:S01]  /*62c0*/  USHF.R.U32.HI UR6, URZ, 0x4, UR6 ;  /* 0x000000043f067899 */ /* 0x000fe20008011606 */
[----:B------:R-:W-:Y:S02]  /*62d0*/  UMOV UR23, UR40 ;  /* 0x0000002800177c82 */ /* 0x000fe40008000000 */
        /* <DEDUP_REMOVED lines=43> */
[----:B0-----:R-:W-:-:S05]  /*6590*/  FMNMX.FTZ R9, R4, R9, !PT ;  /* 0x0000000904097209 */ /* 0x001fca0007810000 */
[----:B------:R-:W0:Y:S01]  /*65a0*/  SHFL.BFLY PT, R0, R9, 0x1, 0x1f ;  /* 0x0c201f0009007f89 */ /* 0x000e2200000e0000 */
[----:B------:R-:W-:Y:S02]  /*65b0*/  WARPGROUP.DEPBAR.LE gsb0, 0x0 ;  /* 0x00008000000079c5 */ /* 0x000fe40000010000 */
[----:B------:R-:W-:Y:S01]  /*65c0*/  WARPGROUP.ARRIVE ;  /* 0x00000000000079c5 */ /* 0x000fe20000000000 */
[----:B0-----:R-:W-:-:S05]  /*65d0*/  FMNMX.FTZ R0, R9, R0, !PT ;  /* 0x0000000009007209 */ /* 0x001fca0007810000 */
[----:B------:R-:W-:Y:S01]  /*65e0*/  HGMMA.64x64x16.F32.BF16 R88, R140, gdesc[UR4].tnspB, R88, gsb0 ;  /* 0x40e000048c587df0 */ /* 0x000fe20008001858 */
[----:B------:R-:W-:Y:S01]  /*65f0*/  UIADD3 UR6, UR10, 0x180, URZ ;  /* 0x000001800a067890 */ /* 0x000fe2000fffe03f */
[C---:B------:R-:W-:Y:S01]  /*6600*/  FADD.FTZ R6, -R0.reuse, R7 ;  /* 0x0000000700067221 */ /* 0x040fe20000010100 */
[----:B------:R-:W-:Y:S01]  /*6610*/  UMOV UR7, 0x40000040 ;  /* 0x4000004000077882 */ /* 0x000fe20000000000 */
[----:B------:R-:W-:Y:S02]  /*6620*/  FMUL.FTZ R7, R0, UR21 ;  /* 0x0000001500077c20 */ /* 0x000fe40008410000 */
[----:B------:R-:W-:Y:S01]  /*6630*/  FMUL.FTZ R8, R6, UR21 ;  /* 0x0000001506087c20 */ /* 0x000fe20008410000 */
        /* <DEDUP_REMOVED lines=31> */
[----:B------:R-:W-:Y:S01]  /*6830*/  FFMA.FTZ R85, R85, UR21, -R7 ;  /* 0x0000001555557c23 */ /* 0x000fe20008010807 */
[----:B------:R-:W-:-:S02]  /*6840*/  FMNMX.FTZ R6, R42, R21, !PT ;  /* 0x000000152a067209 */ /* 0x000fc40007810000 */
[----:B------:R0:W1:Y:S02]  /*6850*/  MUFU.EX2 R4, R8 ;  /* 0x0000000800047308 */ /* 0x0000640000000800 */
[----:B------:R-:W-:-:S04]  /*6860*/  FMNMX.FTZ R21, R43, R6, !PT ;  /* 0x000000062b157209 */ /* 0x000fc80007810000 */
[----:B------:R-:W-:Y:S02]  /*6870*/  FMNMX.FTZ R6, R46, R21, !PT ;  /* 0x000000152e067209 */ /* 0x000fe40007810000 */
[----:B------:R2:W-:Y:S01]  /*6880*/  MUFU.EX2 R21, R41 ;  /* 0x0000002900157308 */ /* 0x0005e20000000800 */
[----:B0-----:R-:W-:Y:S01]  /*6890*/  FFMA.FTZ R8, R64, UR21, -R7 ;  /* 0x0000001540087c23 */ /* 0x001fe20008010807 */
[----:B------:R-:W-:-:S04]  /*68a0*/  FMNMX.FTZ R25, R47, R6, !PT ;  /* 0x000000062f197209 */ /* 0x000fc80007810000 */
[----:B------:R-:W-:Y:S02]  /*68b0*/  FMNMX.FTZ R6, R50, R25, !PT ;  /* 0x0000001932067209 */ /* 0x000fe40007810000 */
[----:B------:R-:W0:Y:S01]  /*68c0*/  MUFU.EX2 R148, R148 ;  /* 0x0000009400947308 */ /* 0x000e220000000800 */
[----:B--2---:R-:W-:Y:S01]  /*68d0*/  FFMA.FTZ R41, R65, UR21, -R7 ;  /* 0x0000001541297c23 */ /* 0x004fe20008010807 */
[----:B------:R-:W-:Y:S01]  /*68e0*/  FMNMX.FTZ R25, R51, R6, !PT ;  /* 0x0000000633197209 */ /* 0x000fe20007810000 */
[----:B-1----:R-:W-:-:S03]  /*68f0*/  FFMA.FTZ R3, R4, R3, R9 ;  /* 0x0000000304037223 */ /* 0x002fc60000010009 */
[----:B------:R-:W-:Y:S02]  /*6900*/  FMNMX.FTZ R6, R54, R25, !PT ;  /* 0x0000001936067209 */ /* 0x000fe40007810000 */
[----:B------:R-:W1:Y:S02]  /*6910*/  MUFU.EX2 R150, R150 ;  /* 0x0000009600967308 */ /* 0x000e640000000800 */
[----:B------:R-:W-:-:S04]  /*6920*/  FMNMX.FTZ R25, R55, R6, !PT ;  /* 0x0000000637197209 */ /* 0x000fc80007810000 */
[----:B------:R-:W-:Y:S02]  /*6930*/  FMNMX.FTZ R6, R58, R25, !PT ;  /* 0x000000193a067209 */ /* 0x000fe40007810000 */
[----:B------:R-:W2:Y:S01]  /*6940*/  MUFU.EX2 R13, R13 ;  /* 0x0000000d000d7308 */ /* 0x000ea20000000800 */
[C---:B0-----:R-:W-:Y:S01]  /*6950*/  FADD.FTZ R3, R148.reuse, R3 ;  /* 0x0000000394037221 */ /* 0x041fe20000010000 */
[----:B------:R-:W-:Y:S02]  /*6960*/  FMNMX.FTZ R25, R59, R6, !PT ;  /* 0x000000063b197209 */ /* 0x000fe40007810000 */
[----:B------:R-:W-:Y:S01]  /*6970*/  F2FP.BF16.F32.PACK_AB R148, R148, R9 ;  /* 0x000000099494723e */ /* 0x000fe200000010ff */
[----:B------:R-:W-:Y:S02]  /*6980*/  WARPGROUP.DEPBAR.LE gsb0, 0x0 ;  /* 0x00008000000079c5 */ /* 0x000fe40000010000 */
[----:B------:R-:W-:Y:S01]  /*6990*/  WARPGROUP.ARRIVE ;  /* 0x00000000000079c5 */ /* 0x000fe20000000000 */
[----:B------:R-:W-:Y:S01]  /*69a0*/  FMNMX.FTZ R6, R62, R25, !PT ;  /* 0x000000193e067209 */ /* 0x000fe20007810000 */
[--C-:B------:R-:W-:Y:S01]  /*69b0*/  FFMA.FTZ R142, R44, UR21, -R7.reuse ;  /* 0x000000152c8e7c23 */ /* 0x100fe20008010807 */
[----:B------:R0:W-:Y:S03]  /*69c0*/  MUFU.EX2 R25, R49 ;  /* 0x0000003100197308 */ /* 0x0001e60000000800 */
[----:B------:R-:W3:Y:S01]  /*69d0*/  S2R R44, SR_TID.X ;  /* 0x00000000002c7919 */ /* 0x000ee20000002100 */
[----:B------:R-:W-:Y:S01]  /*69e0*/  FMNMX.FTZ R33, R63, R6, !PT ;  /* 0x000000063f217209 */ /* 0x000fe20007810000 */
[----:B------:R-:W-:Y:S01]  /*69f0*/  HGMMA.64x64x16.F32.BF16 R88, R136, gdesc[UR4].tnspB, R88, gsb0 ;  /* 0x40e0000488587df0 */ /* 0x000fe20008001858 */
[----:B------:R-:W-:Y:S01]  /*6a00*/  UIADD3 UR6, UR10, 0x200, URZ ;  /* 0x000002000a067890 */ /* 0x000fe2000fffe03f */
[--C-:B------:R-:W-:Y:S01]  /*6a10*/  FFMA.FTZ R140, R40, UR21, -R7.reuse ;  /* 0x00000015288c7c23 */ /* 0x100fe20008010807 */
[----:B------:R-:W-:Y:S01]  /*6a20*/  UMOV UR7, 0x40000040 ;  /* 0x4000004000077882 */ /* 0x000fe20000000000 */
[----:B------:R-:W-:Y:S01]  /*6a30*/  FMNMX.FTZ R6, R66, R33, !PT ;  /* 0x0000002142067209 */ /* 0x000fe20007810000 */
[----:B------:R-:W-:Y:S01]  /*6a40*/  MUFU.EX2 R144, R144 ;  /* 0x0000009000907308 */ /* 0x000fe20000000800 */
[----:B0-----:R-:W-:-:S02]  /*6a50*/  FFMA.FTZ R49, R69, UR21, -R7 ;  /* 0x0000001545317c23 */ /* 0x001fc40008010807 */
[----:B------:R-:W-:-:S04]  /*6a60*/  FMNMX.FTZ R33, R67, R6, !PT ;  /* 0x0000000643217209 */ /* 0x000fc80007810000 */
[----:B------:R-:W-:Y:S01]  /*6a70*/  FMNMX.FTZ R6, R70, R33, !PT ;  /* 0x0000002146067209 */ /* 0x000fe20007810000 */
[----:B------:R-:W-:Y:S03]  /*6a80*/  MUFU.EX2 R146, R146 ;  /* 0x0000009200927308 */ /* 0x000fe60000000800 */
[----:B------:R-:W-:-:S04]  /*6a90*/  FMNMX.FTZ R37, R71, R6, !PT ;  /* 0x0000000647257209 */ /* 0x000fc80007810000 */
[----:B------:R-:W-:Y:S01]  /*6aa0*/  FMNMX.FTZ R6, R74, R37, !PT ;  /* 0x000000254a067209 */ /* 0x000fe20007810000 */
[----:B------:R0:W-:Y:S03]  /*6ab0*/  MUFU.EX2 R33, R53 ;  /* 0x0000003500217308 */ /* 0x0001e60000000800 */
[----:B------:R-:W-:-:S04]  /*6ac0*/  FMNMX.FTZ R37, R75, R6, !PT ;  /* 0x000000064b257209 */ /* 0x000fc80007810000 */
[----:B------:R-:W-:Y:S01]  /*6ad0*/  FMNMX.FTZ R6, R78, R37, !PT ;  /* 0x000000254e067209 */ /* 0x000fe20007810000 */
[----:B------:R-:W-:Y:S01]  /*6ae0*/  MUFU.EX2 R140, R140 ;  /* 0x0000008c008c7308 */ /* 0x000fe20000000800 */
[----:B---3--:R-:W-:Y:S02]  /*6af0*/  ISETP.GE.U32.AND P2, PT, R44, 0x180, PT ;  /* 0x000001802c00780c */ /* 0x008fe40003f46070 */
[----:B------:R-:W-:-:S04]  /*6b00*/  FMNMX.FTZ R37, R79, R6, !PT ;  /* 0x000000064f257209 */ /* 0x000fc80007810000 */
[----:B------:R-:W-:Y:S01]  /*6b10*/  FMNMX.FTZ R6, R82, R37, !PT ;  /* 0x0000002552067209 */ /* 0x000fe20007810000 */
[----:B------:R-:W-:Y:S03]  /*6b20*/  MUFU.EX2 R142, R142 ;  /* 0x0000008e008e7308 */ /* 0x000fe60000000800 */
[----:B------:R-:W-:-:S04]  /*6b30*/  FMNMX.FTZ R37, R83, R6, !PT ;  /* 0x0000000653257209 */ /* 0x000fc80007810000 */
[----:B------:R-:W-:Y:S01]  /*6b40*/  FMNMX.FTZ R6, R86, R37, !PT ;  /* 0x0000002556067209 */ /* 0x000fe20007810000 */
[----:B------:R-:W-:Y:S03]  /*6b50*/  MUFU.EX2 R29, R29 ;  /* 0x0000001d001d7308 */ /* 0x000fe60000000800 */
[----:B------:R-:W-:-:S05]  /*6b60*/  FMNMX.FTZ R6, R87, R6, !PT ;  /* 0x0000000657067209 */ /* 0x000fca0007810000 */
[----:B0-----:R-:W0:Y:S01]  /*6b70*/  SHFL.BFLY PT, R53, R6, 0x2, 0x1f ;  /* 0x0c401f0006357f89 */ /* 0x001e2200000e0000 */
[----:B------:R3:W-:Y:S08]  /*6b80*/  MUFU.EX2 R37, R61 ;  /* 0x0000003d00257308 */ /* 0x0007f00000000800 */
[----:B------:R-:W-:Y:S01]  /*6b90*/  MUFU.EX2 R45, R45 ;  /* 0x0000002d002d7308 */ /* 0x000fe20000000800 */
[----:B---3--:R-:W-:-:S07]  /*6ba0*/  FFMA.FTZ R61, R81, UR21, -R7 ;  /* 0x00000015513d7c23 */ /* 0x008fce0008010807 */
[----:B------:R-:W-:Y:S01]  /*6bb0*/  MUFU.EX2 R8, R8 ;  /* 0x0000000800087308 */ /* 0x000fe20000000800 */
[----:B0-----:R-:W-:Y:S01]  /*6bc0*/  FMNMX.FTZ R24, R6, R53, !PT ;  /* 0x0000003506187209 */ /* 0x001fe20007810000 */
[----:B------:R-:W-:Y:S02]  /*6bd0*/  WARPGROUP.DEPBAR.LE gsb0, 0x0 ;  /* 0x00008000000079c5 */ /* 0x000fe40000010000 */
[----:B------:R-:W-:Y:S01]  /*6be0*/  WARPGROUP.ARRIVE ;  /* 0x00000000000079c5 */ /* 0x000fe20000000000 */
[--C-:B------:R-:W-:Y:S01]  /*6bf0*/  FFMA.FTZ R136, R48, UR21, -R7.reuse ;  /* 0x0000001530887c23 */ /* 0x100fe20008010807 */
[----:B------:R-:W0:Y:S01]  /*6c00*/  SHFL.BFLY PT, R65, R24, 0x1, 0x1f ;  /* 0x0c201f0018417f89 */ /* 0x000e2200000e0000 */
[--C-:B------:R-:W-:Y:S01]  /*6c10*/  FFMA.FTZ R138, R52, UR21, -R7.reuse ;  /* 0x00000015348a7c23 */ /* 0x100fe20008010807 */
[----:B------:R-:W-:Y:S01]  /*6c20*/  FFMA.FTZ R53, R73, UR21, -R7 ;  /* 0x0000001549357c23 */ /* 0x000fe20008010807 */
[----:B-1----:R-:W-:Y:S01]  /*6c30*/  FADD.FTZ R48, R150, R3 ;  /* 0x0000000396307221 */ /* 0x002fe20000010000 */
[----:B------:R-:W-:Y:S01]  /*6c40*/  HGMMA.64x64x16.F32.BF16 R88, R132, gdesc[UR4].tnspB, R88, gsb0 ;  /* 0x40e0000484587df0 */ /* 0x000fe20008001858 */
[----:B------:R-:W-:Y:S01]  /*6c50*/  UIADD3 UR6, UR10, 0x280, URZ ;  /* 0x000002800a067890 */ /* 0x000fe2000fffe03f */
[----:B------:R-:W-:Y:S01]  /*6c60*/  MUFU.EX2 R136, R136 ;  /* 0x0000008800887308 */ /* 0x000fe20000000800 */
[----:B------:R-:W-:Y:S01]  /*6c70*/  UMOV UR7, 0x40000040 ;  /* 0x4000004000077882 */ /* 0x000fe20000000000 */
[----:B--2---:R-:W-:-:S06]  /*6c80*/  F2FP.BF16.F32.PACK_AB R150, R13, R150 ;  /* 0x000000960d96723e */ /* 0x004fcc00000010ff */
[----:B------:R-:W-:Y:S08]  /*6c90*/  MUFU.EX2 R138, R138 ;  /* 0x0000008a008a7308 */ /* 0x000ff00000000800 */
[----:B------:R-:W-:Y:S01]  /*6ca0*/  MUFU.EX2 R41, R41 ;  /* 0x0000002900297308 */ /* 0x000fe20000000800 */
[----:B0-----:R-:W-:-:S05]  /*6cb0*/  FMNMX.FTZ R6, R24, R65, !PT ;  /* 0x0000004118067209 */ /* 0x001fca0007810000 */
[----:B------:R-:W-:Y:S02]  /*6cc0*/  FMUL.FTZ R28, R6, UR21 ;  /* 0x00000015061c7c20 */ /* 0x000fe40008410000 */
[----:B------:R-:W-:Y:S02]  /*6cd0*/  MUFU.EX2 R10, R10 ;  /* 0x0000000a000a7308 */ /* 0x000fe40000000800 */
[--C-:B------:R-:W-:Y:S01]  /*6ce0*/  FFMA.FTZ R151, R30, UR21, -R28.reuse ;  /* 0x000000151e977c23 */ /* 0x100fe2000801081c */
[--C-:B------:R-:W-:Y:S01]  /*6cf0*/  FFMA.FTZ R30, R31, UR21, -R28.reuse ;  /* 0x000000151f1e7c23 */ /* 0x100fe2000801081c */
[----:B------:R-:W-:Y:S02]  /*6d00*/  IMAD.U32 R31, RZ, RZ, UR37 ;  /* 0x00000025ff1f7e24 */ /* 0x000fe4000f8e00ff */
[--C-:B------:R-:W-:Y:S01]  /*6d10*/  FFMA.FTZ R26, R26, UR21, -R28.reuse ;  /* 0x000000151a1a7c23 */ /* 0x100fe2000801081c */
[--C-:B------:R-:W-:Y:S01]  /*6d20*/  FFMA.FTZ R149, R27, UR21, -R28.reuse ;  /* 0x000000151b957c23 */ /* 0x100fe2000801081c */
[----:B------:R-:W-:Y:S01]  /*6d30*/  VIADD R27, R23, 0x9 ;  /* 0x00000009171b7836 */ /* 0x000fe20000000000 */
[----:B------:R-:W-:Y:S01]  /*6d40*/  MUFU.EX2 R151, R151 ;  /* 0x0000009700977308 */ /* 0x000fe20000000800 */
[----:B------:R-:W-:Y:S01]  /*6d50*/  @!P1 LEA R31, R31, UR41, 0x3 ;  /* 0x000000291f1f9c11 */ /* 0x000fe2000f8e18ff */
[--C-:B------:R-:W-:Y:S01]  /*6d60*/  FFMA.FTZ R145, R34, UR21, -R28.reuse ;  /* 0x0000001522917c23 */ /* 0x100fe2000801081c */
[--C-:B------:R-:W-:Y:S01]  /*6d70*/  FFMA.FTZ R32, R35, UR21, -R28.reuse ;  /* 0x0000001523207c23 */ /* 0x100fe2000801081c */
[----:B------:R-:W-:Y:S01]  /*6d80*/  SEL R27, R27, 0x9, !P2 ;  /* 0x000000091b1b7807 */ /* 0x000fe20005000000 */
[----:B------:R-:W-:Y:S01]  /*6d90*/  FFMA.FTZ R147, R38, UR21, -R28 ;  /* 0x0000001526937c23 */ /* 0x000fe2000801081c */
[----:B------:R-:W-:-:S02]  /*6da0*/  @!P1 VIADD R31, R31, 0x16840 ;  /* 0x000168401f1f9836 */ /* 0x000fc40000000000 */
[--C-:B------:R-:W-:Y:S01]  /*6db0*/  FFMA.FTZ R143, R46, UR21, -R28.reuse ;  /* 0x000000152e8f7c23 */ /* 0x100fe2000801081c */
[----:B------:R-:W-:Y:S01]  /*6dc0*/  MUFU.EX2 R26, R26 ;  /* 0x0000001a001a7308 */ /* 0x000fe20000000800 */
[--C-:B------:R-:W-:Y:S01]  /*6dd0*/  FFMA.FTZ R34, R39, UR21, -R28.reuse ;  /* 0x0000001527227c23 */ /* 0x100fe2000801081c */
        /* <DEDUP_REMOVED lines=16> */
[----:B------:R-:W-:Y:S01]  /*6ee0*/  FFMA.FTZ R86, R86, UR21, -R28 ;  /* 0x0000001556567c23 */ /* 0x000fe2000801081c */
[----:B------:R-:W-:-:S05]  /*6ef0*/  ISETP.LT.AND P2, PT, RZ, UR24, PT ;  /* 0x00000018ff007c0c */ /* 0x000fca000bf41270 */
[----:B------:R-:W-:Y:S08]  /*6f00*/  MUFU.EX2 R145, R145 ;  /* 0x0000009100917308 */ /* 0x000ff00000000800 */
[----:B------:R-:W-:Y:S01]  /*6f10*/  MUFU.EX2 R32, R32 ;  /* 0x0000002000207308 */ /* 0x000fe20000000800 */
[----:B------:R-:W-:Y:S02]  /*6f20*/  WARPGROUP.DEPBAR.LE gsb0, 0x0 ;  /* 0x00008000000079c5 */ /* 0x000fe40000010000 */
[----:B------:R-:W-:Y:S01]  /*6f30*/  WARPGROUP.ARRIVE ;  /* 0x00000000000079c5 */ /* 0x000fe20000000000 */
[--C-:B------:R-:W-:Y:S01]  /*6f40*/  FFMA.FTZ R132, R56, UR21, -R7.reuse ;  /* 0x0000001538847c23 */ /* 0x100fe20008010807 */
[----:B------:R-:W-:Y:S01]  /*6f50*/  FFMA.FTZ R134, R60, UR21, -R7 ;  /* 0x000000153c867c23 */ /* 0x000fe20008010807 */
[----:B------:R-:W-:-:S02]  /*6f60*/  FADD.FTZ R7, -R6, R5 ;  /* 0x0000000506077221 */ /* 0x000fc40000010100 */
[----:B------:R-:W-:Y:S01]  /*6f70*/  MUFU.EX2 R147, R147 ;  /* 0x0000009300937308 */ /* 0x000fe20000000800 */
[--C-:B------:R-:W-:Y:S01]  /*6f80*/  FFMA.FTZ R133, R58, UR21, -R28.reuse ;  /* 0x000000153a857c23 */ /* 0x100fe2000801081c */
[----:B------:R-:W-:Y:S01]  /*6f90*/  HGMMA.64x64x16.F32.BF16 R88, R128, gdesc[UR4].tnspB, R88, gsb0 ;  /* 0x40e0000480587df0 */ /* 0x000fe20008001858 */
[----:B------:R-:W-:Y:S01]  /*6fa0*/  UIADD3 UR6, UR10, 0x300, URZ ;  /* 0x000003000a067890 */ /* 0x000fe2000fffe03f */
[----:B------:R-:W-:Y:S01]  /*6fb0*/  FMUL.FTZ R7, R7, UR21 ;  /* 0x0000001507077c20 */ /* 0x000fe20008410000 */
[----:B------:R-:W-:Y:S01]  /*6fc0*/  UMOV UR7, 0x40000040 ;  /* 0x4000004000077882 */ /* 0x000fe20000000000 */
[----:B------:R-:W-:Y:S02]  /*6fd0*/  FFMA.FTZ R135, R62, UR21, -R28 ;  /* 0x000000153e877c23 */ /* 0x000fe4000801081c */
[----:B------:R-:W-:Y:S08]  /*6fe0*/  MUFU.EX2 R34, R34 ;  /* 0x0000002200227308 */ /* 0x000ff00000000800 */
[----:B------:R-:W0:Y:S08]  /*6ff0*/  MUFU.EX2 R7, R7 ;  /* 0x0000000700077308 */ /* 0x000e300000000800 */
[----:B------:R-:W1:Y:S08]  /*7000*/  MUFU.EX2 R141, R141 ;  /* 0x0000008d008d7308 */ /* 0x000e700000000800 */
[----:B------:R-:W2:Y:S01]  /*7010*/  MUFU.EX2 R36, R36 ;  /* 0x0000002400247308 */ /* 0x000ea20000000800 */
[----:B0-----:R-:W-:-:S04]  /*7020*/  FFMA.FTZ R2, R7, R2, R26 ;  /* 0x0000000207027223 */ /* 0x001fc8000001001a */
[----:B------:R-:W-:Y:S01]  /*7030*/  FADD.FTZ R46, R149, R2 ;  /* 0x00000002952e7221 */ /* 0x000fe20000010000 */
[----:B------:R-:W-:Y:S01]  /*7040*/  FFMA.FTZ R2, R63, UR21, -R28 ;  /* 0x000000153f027c23 */ /* 0x000fe2000801081c */
[----:B------:R-:W-:Y:S01]  /*7050*/  F2FP.BF16.F32.PACK_AB R149, R149, R26 ;  /* 0x0000001a9595723e */ /* 0x000fe200000010ff */
[----:B------:R-:W0:Y:S01]  /*7060*/  MUFU.EX2 R143, R143 ;  /* 0x0000008f008f7308 */ /* 0x000e220000000800 */
[----:B------:R-:W-:Y:S01]  /*7070*/  FADD.FTZ R3, R151, R46 ;  /* 0x0000002e97037221 */ /* 0x000fe20000010000 */
[----:B------:R-:W-:-:S03]  /*7080*/  F2FP.BF16.F32.PACK_AB R151, R30, R151 ;  /* 0x000000971e97723e */ /* 0x000fc600000010ff */
[----:B------:R-:W-:-:S03]  /*7090*/  FADD.FTZ R46, R30, R3 ;  /* 0x000000031e2e7221 */ /* 0x000fc60000010000 */
[----:B------:R-:W3:Y:S01]  /*70a0*/  MUFU.EX2 R38, R38 ;  /* 0x0000002600267308 */ /* 0x000ee20000000800 */
[----:B------:R-:W-:Y:S01]  /*70b0*/  FADD.FTZ R3, R145, R46 ;  /* 0x0000002e91037221 */ /* 0x000fe20000010000 */
[----:B------:R-:W-:Y:S01]  /*70c0*/  FFMA.FTZ R46, R67, UR21, -R28 ;  /* 0x00000015432e7c23 */ /* 0x000fe2000801081c */
[C---:B------:R-:W-:Y:S02]  /*70d0*/  F2FP.BF16.F32.PACK_AB R145, R32.reuse, R145 ;  /* 0x000000912091723e */ /* 0x040fe400000010ff */
[----:B------:R-:W-:-:S03]  /*70e0*/  FADD.FTZ R50, R32, R3 ;  /* 0x0000000320327221 */ /* 0x000fc60000010000 */
[----:B------:R-:W4:Y:S01]  /*70f0*/  MUFU.EX2 R137, R137 ;  /* 0x0000008900897308 */ /* 0x000f220000000800 */
[----:B------:R-:W-:Y:S01]  /*7100*/  FADD.FTZ R3, R147, R50 ;  /* 0x0000003293037221 */ /* 0x000fe20000010000 */
[----:B------:R-:W-:-:S03]  /*7110*/  F2FP.BF16.F32.PACK_AB R147, R34, R147 ;  /* 0x000000932293723e */ /* 0x000fc600000010ff */
[----:B------:R-:W-:-:S03]  /*7120*/  FADD.FTZ R50, R34, R3 ;  /* 0x0000000322327221 */ /* 0x000fc60000010000 */
[----:B------:R-:W5:Y:S01]  /*7130*/  MUFU.EX2 R40, R40 ;  /* 0x0000002800287308 */ /* 0x000f620000000800 */
[----:B-1----:R-:W-:Y:S01]  /*7140*/  FADD.FTZ R3, R141, R50 ;  /* 0x000000328d037221 */ /* 0x002fe20000010000 */
[----:B--2---:R-:W-:-:S03]  /*7150*/  F2FP.BF16.F32.PACK_AB R141, R36, R141 ;  /* 0x0000008d248d723e */ /* 0x004fc600000010ff */
[----:B------:R-:W-:-:S03]  /*7160*/  FADD.FTZ R50, R36, R3 ;  /* 0x0000000324327221 */ /* 0x000fc60000010000 */
[----:B------:R-:W1:Y:S01]  /*7170*/  MUFU.EX2 R139, R139 ;  /* 0x0000008b008b7308 */ /* 0x000e620000000800 */
[----:B0-----:R-:W-:Y:S01]  /*7180*/  FADD.FTZ R3, R143, R50 ;  /* 0x000000328f037221 */ /* 0x001fe20000010000 */
[----:B---3--:R-:W-:-:S03]  /*7190*/  F2FP.BF16.F32.PACK_AB R143, R38, R143 ;  /* 0x0000008f268f723e */ /* 0x008fc600000010ff */
[----:B------:R-:W-:Y:S01]  /*71a0*/  FADD.FTZ R50, R38, R3 ;  /* 0x0000000326327221 */ /* 0x000fe20000010000 */
[----:B------:R-:W-:Y:S02]  /*71b0*/  WARPGROUP.DEPBAR.LE gsb0, 0x0 ;  /* 0x00008000000079c5 */ /* 0x000fe40000010000 */
[----:B------:R-:W-:Y:S01]  /*71c0*/  WARPGROUP.ARRIVE ;  /* 0x00000000000079c5 */ /* 0x000fe20000000000 */
[----:B------:R-:W0:Y:S01]  /*71d0*/  MUFU.EX2 R42, R42 ;  /* 0x0000002a002a7308 */ /* 0x000e220000000800 */
[----:B----4-:R-:W-:Y:S01]  /*71e0*/  FADD.FTZ R3, R137, R50 ;  /* 0x0000003289037221 */ /* 0x010fe20000010000 */
[--C-:B------:R-:W-:Y:S01]  /*71f0*/  FFMA.FTZ R129, R66, UR21, -R28.reuse ;  /* 0x0000001542817c23 */ /* 0x100fe2000801081c */
[----:B------:R-:W-:Y:S01]  /*7200*/  FFMA.FTZ R131, R70, UR21, -R28 ;  /* 0x0000001546837c23 */ /* 0x000fe2000801081c */
[----:B------:R-:W-:Y:S01]  /*7210*/  F2FP.BF16.F32.PACK_AB R128, R41, R8 ;  /* 0x000000082980723e */ /* 0x000fe200000010ff */
[----:B------:R-:W-:Y:S01]  /*7220*/  HGMMA.64x64x16.F32.BF16 R88, R124, gdesc[UR4].tnspB, R88, gsb0 ;  /* 0x40e000047c587df0 */ /* 0x000fe20008001858 */
[----:B------:R-:W-:Y:S01]  /*7230*/  UIADD3 UR6, UR10, 0x380, URZ ;  /* 0x000003800a067890 */ /* 0x000fe2000fffe03f */
[C---:B-----5:R-:W-:Y:S01]  /*7240*/  FADD.FTZ R50, R40.reuse, R3 ;  /* 0x0000000328327221 */ /* 0x060fe20000010000 */
[----:B------:R-:W-:Y:S01]  /*7250*/  UMOV UR7, 0x40000040 ;  /* 0x4000004000077882 */ /* 0x000fe20000000000 */
[----:B------:R-:W-:Y:S01]  /*7260*/  MUFU.EX2 R132, R132 ;  /* 0x0000008400847308 */ /* 0x000fe20000000800 */
[----:B------:R-:W-:Y:S01]  /*7270*/  F2FP.BF16.F32.PACK_AB R137, R40, R137 ;  /* 0x000000892889723e */ /* 0x000fe200000010ff */
[----:B-1----:R-:W-:-:S06]  /*7280*/  FADD.FTZ R3, R139, R50 ;  /* 0x000000328b037221 */ /* 0x002fcc0000010000 */
[----:B------:R-:W1:Y:S01]  /*7290*/  MUFU.EX2 R133, R133 ;  /* 0x0000008500857308 */ /* 0x000e620000000800 */
[C---:B0-----:R-:W-:Y:S01]  /*72a0*/  FADD.FTZ R30, R42.reuse, R3 ;  /* 0x000000032a1e7221 */ /* 0x041fe20000010000 */
[----:B------:R-:W-:-:S06]  /*72b0*/  F2FP.BF16.F32.PACK_AB R139, R42, R139 ;  /* 0x0000008b2a8b723e */ /* 0x000fcc00000010ff */
[----:B------:R-:W0:Y:S08]  /*72c0*/  MUFU.EX2 R44, R44 ;  /* 0x0000002c002c7308 */ /* 0x000e300000000800 */
[----:B------:R-:W-:Y:S01]  /*72d0*/  MUFU.EX2 R134, R134 ;  /* 0x0000008600867308 */ /* 0x000fe20000000800 */
[----:B-1----:R-:W-:-:S07]  /*72e0*/  FADD.FTZ R3, R133, R30 ;  /* 0x0000001e85037221 */ /* 0x002fce0000010000 */
[----:B------:R-:W1:Y:S01]  /*72f0*/  MUFU.EX2 R135, R135 ;  /* 0x0000008700877308 */ /* 0x000e620000000800 */
[C---:B0-----:R-:W-:Y:S01]  /*7300*/  FADD.FTZ R30, R44.reuse, R3 ;  /* 0x000000032c1e7221 */ /* 0x041fe20000010000 */
[----:B------:R-:W-:-:S06]  /*7310*/  F2FP.BF16.F32.PACK_AB R133, R44, R133 ;  /* 0x000000852c85723e */ /* 0x000fcc00000010ff */
[----:B------:R-:W0:Y:S08]  /*7320*/  MUFU.EX2 R2, R2 ;  /* 0x0000000200027308 */ /* 0x000e300000000800 */
        /* <DEDUP_REMOVED lines=9> */
[----:B------:R-:W-:Y:S02]  /*73c0*/  WARPGROUP.DEPBAR.LE gsb0, 0x0 ;  /* 0x00008000000079c5 */ /* 0x000fe40000010000 */
[----:B------:R-:W-:Y:S01]  /*73d0*/  WARPGROUP.ARRIVE ;  /* 0x00000000000079c5 */ /* 0x000fe20000000000 */
[----:B------:R-:W-:Y:S01]  /*73e0*/  FFMA.FTZ R125, R74, UR21, -R28 ;  /* 0x000000154a7d7c23 */ /* 0x000fe2000801081c */
[----:B------:R-:W-:Y:S02]  /*73f0*/  F2FP.BF16.F32.PACK_AB R129, R46, R129 ;  /* 0x000000812e81723e */ /* 0x000fe400000010ff */
[----:B------:R-:W-:Y:S01]  /*7400*/  MUFU.EX2 R12, R12 ;  /* 0x0000000c000c7308 */ /* 0x000fe20000000800 */
[----:B0-----:R-:W-:Y:S01]  /*7410*/  FADD.FTZ R3, R131, R30 ;  /* 0x0000001e83037221 */ /* 0x001fe20000010000 */
[----:B------:R-:W-:Y:S01]  /*7420*/  HGMMA.64x64x16.F32.BF16 R88, R120, gdesc[UR4].tnspB, R88, gsb0 ;  /* 0x40e0000478587df0 */ /* 0x000fe20008001858 */
[----:B------:R-:W-:-:S05]  /*7430*/  UIADD3 UR6, UR24, -0x1, URZ ;  /* 0xffffffff18067890 */ /* 0x000fca000fffe03f */
[----:B------:R-:W-:Y:S01]  /*7440*/  MUFU.EX2 R125, R125 ;  /* 0x0000007d007d7308 */ /* 0x000fe20000000800 */
[----:B--2---:R-:W-:Y:S01]  /*7450*/  F2FP.BF16.F32.PACK_AB R130, R49, R10 ;  /* 0x0000000a3182723e */ /* 0x004fe200000010ff */
[----:B------:R-:W-:-:S06]  /*7460*/  UMOV UR24, UR6 ;  /* 0x0000000600187c82 */ /* 0x000fcc0008000000 */
[----:B------:R-:W0:Y:S08]  /*7470*/  MUFU.EX2 R53, R53 ;  /* 0x0000003500357308 */ /* 0x000e300000000800 */
[----:B------:R-:W-:Y:S08]  /*7480*/  MUFU.EX2 R14, R14 ;  /* 0x0000000e000e7308 */ /* 0x000ff00000000800 */
[----:B------:R-:W-:Y:S01]  /*7490*/  MUFU.EX2 R78, R78 ;  /* 0x0000004e004e7308 */ /* 0x000fe20000000800 */
[----:B0-----:R-:W-:-:S07]  /*74a0*/  F2FP.BF16.F32.PACK_AB R124, R53, R12 ;  /* 0x0000000c357c723e */ /* 0x001fce00000010ff */
[----:B------:R-:W0:Y:S08]  /*74b0*/  MUFU.EX2 R57, R57 ;  /* 0x0000003900397308 */ /* 0x000e300000000800 */
[----:B------:R-:W1:Y:S08]  /*74c0*/  MUFU.EX2 R79, R79 ;  /* 0x0000004f004f7308 */ /* 0x000e700000000800 */
[----:B------:R-:W-:Y:S01]  /*74d0*/  MUFU.EX2 R20, R20 ;  /* 0x0000001400147308 */ /* 0x000fe20000000800 */
[----:B0-----:R-:W-:-:S07]  /*74e0*/  F2FP.BF16.F32.PACK_AB R126, R57, R14 ;  /* 0x0000000e397e723e */ /* 0x001fce00000010ff */
[----:B------:R-:W-:Y:S01]  /*74f0*/  MUFU.EX2 R82, R82 ;  /* 0x0000005200527308 */ /* 0x000fe20000000800 */
[----:B-1----:R-:W-:-:S07]  /*7500*/  F2FP.BF16.F32.PACK_AB R127, R79, R78 ;  /* 0x0000004e4f7f723e */ /* 0x002fce00000010ff */
        /* <DEDUP_REMOVED lines=8> */
[-C--:B------:R-:W-:Y:S01]  /*7590*/  FMUL.FTZ R95, R95, R7.reuse ;  /* 0x000000075f5f7220 */ /* 0x080fe20000410000 */
[-C--:B------:R-:W-:Y:S01]  /*75a0*/  FMUL.FTZ R98, R98, R7.reuse ;  /* 0x0000000762627220 */ /* 0x080fe20000410000 */
[-C--:B------:R-:W-:Y:S01]  /*75b0*/  FMUL.FTZ R99, R99, R7.reuse ;  /* 0x0000000763637220 */ /* 0x080fe20000410000 */
[----:B--2---:R-:W-:Y:S01]  /*75c0*/  IMAD.U32 R31, RZ, RZ, UR22 ;  /* 0x00000016ff1f7e24 */ /* 0x004fe2000f8e00ff */
        /* <DEDUP_REMOVED lines=9> */
[----:B-1----:R-:W-:-:S02]  /*7660*/  @!P1 VIADD R27, R31, 0x16860 ;  /* 0x000168601f1b9836 */ /* 0x002fc40000000000 */
[-C--:B------:R-:W-:Y:S01]  /*7670*/  FMUL.FTZ R111, R111, R7.reuse ;  /* 0x000000076f6f7220 */ /* 0x080fe20000410000 */
[-C--:B------:R-:W-:Y:S01]  /*7680*/  FMUL.FTZ R114, R114, R7.reuse ;  /* 0x0000000772727220 */ /* 0x080fe20000410000 */
[-C--:B------:R-:W-:Y:S01]  /*7690*/  FMUL.FTZ R115, R115, R7.reuse ;  /* 0x0000000773737220 */ /* 0x080fe20000410000 */
[-C--:B------:R-:W-:Y:S01]  /*76a0*/  FMUL.FTZ R118, R118, R7.reuse ;  /* 0x0000000776767220 */ /* 0x080fe20000410000 */
[----:B------:R-:W-:Y:S01]  /*76b0*/  @!P1 PRMT R31, RZ, 0x654, R27 ;  /* 0x00000654ff1f9816 */ /* 0x000fe2000000001b */
[----:B------:R-:W-:Y:S01]  /*76c0*/  FADD.FTZ R27, R13, R48 ;  /* 0x000000300d1b7221 */ /* 0x000fe20000010000 */
[----:B------:R-:W1:Y:S01]  /*76d0*/  MUFU.EX2 R5, R85 ;  /* 0x0000005500057308 */ /* 0x000e620000000800 */
[----:B------:R-:W-:Y:S01]  /*76e0*/  FMUL.FTZ R119, R119, R7 ;  /* 0x0000000777777220 */ /* 0x000fe20000410000 */
[----:B------:R2:W-:Y:S01]  /*76f0*/  @!P1 SYNCS.ARRIVE.TRANS64.RED.A1T0 RZ, [R31+URZ], RZ ;  /* 0x000000ff1fff99a7 */ /* 0x0005e2000810043f */
[----:B------:R-:W-:Y:S01]  /*7700*/  FADD.FTZ R48, R144, R27 ;  /* 0x0000001b90307221 */ /* 0x000fe20000010000 */
[----:B------:R-:W-:Y:S01]  /*7710*/  F2FP.BF16.F32.PACK_AB R144, R11, R144 ;  /* 0x000000900b90723e */ /* 0x000fe200000010ff */
[----:B------:R-:W-:Y:S01]  /*7720*/  FMUL.FTZ R88, R88, R4 ;  /* 0x0000000458587220 */ /* 0x000fe20000410000 */
[----:B0-----:R-:W-:Y:S01]  /*7730*/  F2FP.BF16.F32.PACK_AB R120, R61, R20 ;  /* 0x000000143d78723e */ /* 0x001fe200000010ff */
[----:B------:R-:W-:Y:S01]  /*7740*/  FADD.FTZ R27, R11, R48 ;  /* 0x000000300b1b7221 */ /* 0x000fe20000010000 */
[--C-:B------:R-:W-:Y:S01]  /*7750*/  FFMA.FTZ R48, R71, UR21, -R28.reuse ;  /* 0x0000001547307c23 */ /* 0x100fe2000801081c */
[----:B------:R-:W-:Y:S01]  /*7760*/  FFMA.FTZ R28, R87, UR21, -R28 ;  /* 0x00000015571c7c23 */ /* 0x000fe2000801081c */
[----:B---3--:R-:W-:Y:S01]  /*7770*/  F2FP.BF16.F32.PACK_AB R121, R83, R82 ;  /* 0x000000525379723e */ /* 0x008fe200000010ff */
[----:B------:R-:W-:Y:S01]  /*7780*/  FADD.FTZ R52, R146, R27 ;  /* 0x0000001b92347221 */ /* 0x000fe20000010000 */
[----:B------:R-:W-:Y:S01]  /*7790*/  F2FP.BF16.F32.PACK_AB R146, R15, R146 ;  /* 0x000000920f92723e */ /* 0x000fe200000010ff */
[----:B------:R-:W-:Y:S01]  /*77a0*/  MUFU.EX2 R123, R28 ;  /* 0x0000001c007b7308 */ /* 0x000fe20000000800 */
[-C--:B------:R-:W-:Y:S01]  /*77b0*/  FMUL.FTZ R89, R89, R4.reuse ;  /* 0x0000000459597220 */ /* 0x080fe20000410000 */
[----:B------:R-:W-:Y:S01]  /*77c0*/  FADD.FTZ R27, R15, R52 ;  /* 0x000000340f1b7221 */ /* 0x000fe20000010000 */
[----:B------:R-:W-:Y:S01]  /*77d0*/  FMUL.FTZ R92, R92, R4 ;  /* 0x000000045c5c7220 */ /* 0x000fe20000410000 */
[----:B-1----:R-:W-:Y:S01]  /*77e0*/  F2FP.BF16.F32.PACK_AB R122, R5, R24 ;  /* 0x00000018057a723e */ /* 0x002fe200000010ff */
[----:B------:R-:W-:Y:S01]  /*77f0*/  FMUL.FTZ R93, R93, R4 ;  /* 0x000000045d5d7220 */ /* 0x000fe20000410000 */
[----:B------:R-:W-:Y:S01]  /*7800*/  FADD.FTZ R52, R140, R27 ;  /* 0x0000001b8c347221 */ /* 0x000fe20000010000 */
[C---:B------:R-:W-:Y:S01]  /*7810*/  F2FP.BF16.F32.PACK_AB R140, R21.reuse, R140 ;  /* 0x0000008c158c723e */ /* 0x040fe200000010ff */
[----:B------:R-:W0:Y:S01]  /*7820*/  MUFU.EX2 R48, R48 ;  /* 0x0000003000307308 */ /* 0x000e220000000800 */
[-C--:B------:R-:W-:Y:S01]  /*7830*/  FMUL.FTZ R96, R96, R4.reuse ;  /* 0x0000000460607220 */ /* 0x080fe20000410000 */
        /* <DEDUP_REMOVED lines=15> */
[C---:B0-----:R-:W-:Y:S01]  /*7930*/  FADD.FTZ R30, R48.reuse, R3 ;  /* 0x00000003301e7221 */ /* 0x041fe20000010000 */
[----:B------:R-:W-:Y:S01]  /*7940*/  FADD.FTZ R9, R25, R52 ;  /* 0x0000003419097221 */ /* 0x000fe20000010000 */
[----:B------:R-:W-:Y:S01]  /*7950*/  F2FP.BF16.F32.PACK_AB R131, R48, R131 ;  /* 0x000000833083723e */ /* 0x000fe200000010ff */
[----:B------:R-:W-:Y:S01]  /*7960*/  FMUL.FTZ R116, R116, R4 ;  /* 0x0000000474747220 */ /* 0x000fe20000410000 */
[----:B------:R-:W-:Y:S01]  /*7970*/  FADD.FTZ R3, R125, R30 ;  /* 0x0000001e7d037221 */ /* 0x000fe20000010000 */
[----:B------:R-:W-:Y:S01]  /*7980*/  FADD.FTZ R26, R138, R9 ;  /* 0x000000098a1a7221 */ /* 0x000fe20000010000 */
[----:B------:R-:W-:Y:S01]  /*7990*/  F2FP.BF16.F32.PACK_AB R138, R33, R138 ;  /* 0x0000008a218a723e */ /* 0x000fe200000010ff */
[----:B------:R-:W-:Y:S01]  /*79a0*/  FMUL.FTZ R117, R117, R4 ;  /* 0x0000000475757220 */ /* 0x000fe20000410000 */
[----:B------:R-:W-:-:S02]  /*79b0*/  IMAD.MOV.U32 R7, RZ, RZ, R0 ;  /* 0x000000ffff077224 */ /* 0x000fc400078e0000 */
[----:B------:R-:W-:Y:S02]  /*79c0*/  FADD.FTZ R9, R33, R26 ;  /* 0x0000001a21097221 */ /* 0x000fe40000010000 */
[----:B------:R-:W0:Y:S02]  /*79d0*/  MUFU.EX2 R26, R75 ;  /* 0x0000004b001a7308 */ /* 0x000e240000000800 */
[----:B------:R-:W-:Y:S01]  /*79e0*/  FADD.FTZ R32, R132, R9 ;  /* 0x0000000984207221 */ /* 0x000fe20000010000 */
[----:B------:R-:W-:-:S03]  /*79f0*/  F2FP.BF16.F32.PACK_AB R132, R45, R132 ;  /* 0x000000842d84723e */ /* 0x000fc600000010ff */
[----:B------:R-:W-:-:S04]  /*7a00*/  FADD.FTZ R9, R45, R32 ;  /* 0x000000202d097221 */ /* 0x000fc80000010000 */
[----:B------:R-:W-:Y:S01]  /*7a10*/  FADD.FTZ R32, R134, R9 ;  /* 0x0000000986207221 */ /* 0x000fe20000010000 */
[----:B------:R-:W-:-:S03]  /*7a20*/  F2FP.BF16.F32.PACK_AB R134, R37, R134 ;  /* 0x000000862586723e */ /* 0x000fc600000010ff */
[----:B------:R-:W-:Y:S01]  /*7a30*/  FADD.FTZ R9, R37, R32 ;  /* 0x0000002025097221 */ /* 0x000fe20000010000 */
[----:B0-----:R-:W-:-:S03]  /*7a40*/  FADD.FTZ R3, R26, R3 ;  /* 0x000000031a037221 */ /* 0x001fc60000010000 */
        /* <DEDUP_REMOVED lines=20> */
[----:B------:R-:W-:Y:S01]  /*7b90*/  IMAD.MOV.U32 R5, RZ, RZ, R6 ;  /* 0x000000ffff057224 */ /* 0x000fe200078e0006 */
[----:B--2---:R-:W-:Y:S06]  /*7ba0*/  @P2 BRA `(.L_x_1725) ;  /* 0xffffffe000e42947 */ /* 0x004fec000383ffff */
.L_x_1716:
[----:B------:R-:W-:Y:S06]  /*7bb0*/  BAR.ARV 0x8, 0x1a0 ;  /* 0x0206800000007b1d */ /* 0x000fec0000002000 */
[----:B------:R-:W-:Y:S05]  /*7bc0*/  @!P0 BRA `(.L_x_1726) ;  /* 0x0000000000048947 */ /* 0x000fea0003800000 */
[----:B------:R-:W-:Y:S01]  /*7bd0*/  BPT.TRAP 0x1 ;  /* 0x000000040000795c */ /* 0x000fe20000300000 */
.L_x_1726:
[----:B------:R-:W-:Y:S01]  /*7be0*/  ULEA UR5, UR37, UR41, 0x3 ;  /* 0x0000002925057291 */ /* 0x000fe2000f8e183f */
[----:B------:R-:W-:-:S05]  /*7bf0*/  IMAD.U32 R4, RZ, RZ, UR40 ;  /* 0x00000028ff047e24 */ /* 0x000fca000f8e00ff */
[----:B------:R-:W-:-:S04]  /*7c00*/  SHF.L.U32 R4, R4, 0x1f, RZ ;  /* 0x0000001f04047819 */ /* 0x000fc800000006ff */
[----:B------:R0:W1:Y:S01]  /*7c10*/  SYNCS.PHASECHK.TRANS64.TRYWAIT P2, [UR5+0x16850], R4 ;  /* 0x01685004ff0075a7 */ /* 0x0000620008040145 */
[----:B------:R-:W-:Y:S05]  /*7c20*/  @!P0 BRA `(.L_x_1727) ;  /* 0x0000000000048947 */ /* 0x000fea0003800000 */
[----:B------:R-:W-:Y:S01]  /*7c30*/  BPT.TRAP 0x1 ;  /* 0x000000040000795c */ /* 0x000fe20000300000 */
.L_x_1727:
[----:B-1----:R-:W-:Y:S05]  /*7c40*/  @P2 BRA `(.L_x_1728) ;  /* 0x0000000000082947 */ /* 0x002fea0003800000 */
[----:B------:R-:W1:Y:S02]  /*7c50*/  SYNCS.PHASECHK.TRANS64.TRYWAIT P0, [UR5+0x16850], R4 ;  /* 0x01685004ff0075a7 */ /* 0x000e640008000145 */
[----:B-1----:R-:W-:Y:S05]  /*7c60*/  @!P0 BRA `(.L_x_1729) ;  /* 0x0000006400788947 */ /* 0x002fea0003800000 */
.L_x_1728:
[----:B------:R-:W-:Y:S01]  /*7c70*/  UIADD3 UR41, UR41, 0x400, URZ ;  /* 0x0000040029297890 */ /* 0x000fe2000fffe03f */
[----:B------:R-:W-:Y:S01]  /*7c80*/  WARPGROUP.ARRIVE ;  /* 0x00000000000079c5 */ /* 0x000fe20000000000 */
[----:B------:R-:W-:Y:S01]  /*7c90*/  UMOV UR7, 0x40000040 ;  /* 0x4000004000077882 */ /* 0x000fe20000000000 */
[----:B-1----:R-:W1:Y:S01]  /*7ca0*/  SHFL.BFLY PT, R5, R2, 0x2, 0x1f ;  /* 0x0c401f0002057f89 */ /* 0x002e6200000e0000 */
[----:B------:R-:W-:Y:S01]  /*7cb0*/  USHF.R.U32.HI UR41, URZ, 0x4, UR41 ;  /* 0x000000043f297899 */ /* 0x000fe20008011629 */
[----:B------:R-:W-:Y:S01]  /*7cc0*/  IMAD.MOV.U32 R21, RZ, RZ, RZ ;  /* 0x000000ffff157224 */ /* 0x000fe200078e00ff */
[----:B------:R-:W-:Y:S01]  /*7cd0*/  UIADD3 UR47, UR47, 0x1, URZ ;  /* 0x000000012f2f7890 */ /* 0x000fe2000fffe03f */
[----:B0-----:R-:W0:Y:S01]  /*7ce0*/  SHFL.BFLY PT, R4, R3, 0x2, 0x1f ;  /* 0x0c401f0003047f89 */ /* 0x001e2200000e0000 */
[----:B------:R-:W-:Y:S01]  /*7cf0*/  ULOP3.LUT UR4, UR41, 0x3fff, URZ, 0xc0, !UPT ;  /* 0x00003fff29047892 */ /* 0x000fe2000f8ec03f */
[----:B------:R-:W-:-:S03]  /*7d00*/  IMAD.U32 R12, RZ, RZ, UR21 ;  /* 0x00000015ff0c7e24 */ /* 0x000fc6000f8e00ff */
[----:B------:R-:W-:Y:S02]  /*7d10*/  ULEA UR4, UR37, UR4, 0xa ;  /* 0x0000000425047291 */ /* 0x000fe4000f8e503f */
        /* <DEDUP_REMOVED lines=9> */
[----:B0-----:R-:W-:-:S02]  /*7db0*/  FADD.FTZ R4, R4, R3 ;  /* 0x0000000304047221 */ /* 0x001fc40000010000 */
[----:B------:R-:W0:Y:S01]  /*7dc0*/  SHFL.BFLY PT, R8, R7, 0x1, 0x1f ;  /* 0x0c201f0007087f89 */ /* 0x000e2200000e0000 */
[----:B------:R-:W-:-:S03]  /*7dd0*/  IMAD.MOV.U32 R3, RZ, RZ, -0x800000 ;  /* 0xff800000ff037424 */ /* 0x000fc600078e00ff */
[----:B------:R-:W1:Y:S01]  /*7de0*/  SHFL.BFLY PT, R5, R4, 0x1, 0x1f ;  /* 0x0c201f0004057f89 */ /* 0x000e6200000e0000 */
[----:B0-----:R-:W-:Y:S01]  /*7df0*/  FADD.FTZ R11, R7, R8 ;  /* 0x00000008070b7221 */ /* 0x001fe20000010000 */
[----:B------:R-:W-:Y:S02]  /*7e00*/  IMAD.U32 R7, RZ, RZ, UR5 ;  /* 0x00000005ff077e24 */ /* 0x000fe4000f8e00ff */
[----:B-1----:R-:W-:Y:S02]  /*7e10*/  FADD.FTZ R10, R4, R5 ;  /* 0x00000005040a7221 */ /* 0x002fe40000010000 */
[----:B------:R-:W-:Y:S01]  /*7e20*/  FSETP.NE.FTZ.AND P2, PT, R11, RZ, PT ;  /* 0x000000ff0b00720b */ /* 0x000fe20003f55000 */
[----:B------:R-:W-:Y:S02]  /*7e30*/  IMAD.MOV.U32 R4, RZ, RZ, RZ ;  /* 0x000000ffff047224 */ /* 0x000fe400078e00ff */
[----:B------:R-:W-:Y:S01]  /*7e40*/  @!P1 VIADD R7, R7, 0x16860 ;  /* 0x0001686007079836 */ /* 0x000fe20000000000 */
[----:B------:R-:W-:Y:S01]  /*7e50*/  FSETP.NE.FTZ.AND P0, PT, R10, RZ, PT ;  /* 0x000000ff0a00720b */ /* 0x000fe20003f15000 */
[----:B------:R-:W-:-:S03]  /*7e60*/  IMAD.U32 R5, RZ, RZ, UR21 ;  /* 0x00000015ff057e24 */ /* 0x000fc6000f8e00ff */
[----:B------:R-:W-:-:S05]  /*7e70*/  @!P1 PRMT R7, RZ, 0x654, R7 ;  /* 0x00000654ff079816 */ /* 0x000fca0000000007 */
[----:B------:R-:W0:Y:S04]  /*7e80*/  @P2 MUFU.LG2 R9, R11 ;  /* 0x0000000b00092308 */ /* 0x000e280000000c00 */
[----:B------:R-:W-:-:S04]  /*7e90*/  @P0 FMUL.FTZ R5, R5, 0.69314718246459960938 ;  /* 0x3f31721805050820 */ /* 0x000fc80000410000 */
[----:B------:R-:W1:Y:S08]  /*7ea0*/  @P0 MUFU.LG2 R8, R10 ;  /* 0x0000000a00080308 */ /* 0x000e700000000c00 */
[----:B------:R2:W3:Y:S01]  /*7eb0*/  @P0 MUFU.RCP R21, R10 ;  /* 0x0000000a00150308 */ /* 0x0004e20000001000 */
[----:B0-----:R-:W-:-:S07]  /*7ec0*/  @P2 FMUL.FTZ R9, R9, 0.69314718246459960938 ;  /* 0x3f31721809092820 */ /* 0x001fce0000410000 */
[----:B------:R-:W0:Y:S01]  /*7ed0*/  @P2 MUFU.RCP R4, R11 ;  /* 0x0000000b00042308 */ /* 0x000e220000001000 */
[----:B--2---:R-:W-:Y:S01]  /*7ee0*/  @P2 FMUL.FTZ R10, R12, 0.69314718246459960938 ;  /* 0x3f3172180c0a2820 */ /* 0x004fe20000410000 */
[----:B------:R-:W-:Y:S02]  /*7ef0*/  WARPGROUP.DEPBAR.LE gsb0, 0x0 ;  /* 0x00008000000079c5 */ /* 0x000fe40000010000 */
[----:B------:R-:W-:Y:S01]  /*7f00*/  WARPGROUP.ARRIVE ;  /* 0x00000000000079c5 */ /* 0x000fe20000000000 */
[----:B-1----:R-:W-:Y:S01]  /*7f10*/  @P0 FMUL.FTZ R8, R8, 0.69314718246459960938 ;  /* 0x3f31721808080820 */ /* 0x002fe20000410000 */
[----:B------:R-:W-:-:S03]  /*7f20*/  @P2 FFMA.FTZ R2, R10, R6, R9 ;  /* 0x000000060a022223 */ /* 0x000fc60000010009 */
[----:B------:R-:W-:Y:S01]  /*7f30*/  @P0 FFMA.FTZ R3, R5, R0, R8 ;  /* 0x0000000005030223 */ /* 0x000fe20000010008 */
[----:B------:R-:W-:Y:S01]  /*7f40*/  HGMMA.64x64x16.F32.BF16 R88, R144, gdesc[UR4].tnspB, R88, gsb0 ;  /* 0x40e0000490587df0 */ /* 0x000fe20008001858 */
[----:B------:R-:W-:Y:S01]  /*7f50*/  UIADD3 UR6, UR4, 0x100, URZ ;  /* 0x0000010004067890 */ /* 0x000fe2000fffe03f */
[----:B------:R-:W-:Y:S01]  /*7f60*/  PLOP3.LUT P0, PT, PT, PT, PT, 0x8, 0x0 ;  /* 0x000000000000781c */ /* 0x000fe20003f0e170 */
        /* <DEDUP_REMOVED lines=50> */
[-C--:B0-----:R-:W-:Y:S01]  /*8290*/  FMUL.FTZ R51, R90, R4.reuse ;  /* 0x000000045a337220 */ /* 0x081fe20000410000 */
[-C--:B------:R-:W-:Y:S01]  /*82a0*/  FMUL.FTZ R50, R91, R4.reuse ;  /* 0x000000045b327220 */ /* 0x080fe20000410000 */
[-C--:B------:R-:W-:Y:S01]  /*82b0*/  FMUL.FTZ R14, R94, R4.reuse ;  /* 0x000000045e0e7220 */ /* 0x080fe20000410000 */
[-C--:B------:R-:W-:Y:S01]  /*82c0*/  FMUL.FTZ R46, R98, R4.reuse ;  /* 0x00000004622e7220 */ /* 0x080fe20000410000 */
[-C--:B------:R-:W-:Y:S01]  /*82d0*/  FMUL.FTZ R45, R99, R4.reuse ;  /* 0x00000004632d7220 */ /* 0x080fe20000410000 */
[-C--:B------:R-:W-:Y:S01]  /*82e0*/  FMUL.FTZ R42, R102, R4.reuse ;  /* 0x00000004662a7220 */ /* 0x080fe20000410000 */
        /* <DEDUP_REMOVED lines=10> */
.L_x_1699:
        /* <DEDUP_REMOVED lines=10> */
[----:B------:R-:W0:Y:S01]  /*8430*/  S2R R5, SR_SWINHI ;  /* 0x0000000000057919 */ /* 0x000e220000002f00 */
[----:B------:R-:W-:Y:S01]  /*8440*/  F2FP.BF16.F32.PACK_AB R7, R7, R14 ;  /* 0x0000000e0707723e */ /* 0x000fe200000010ff */
[----:B------:R-:W-:Y:S01]  /*8450*/  ULDC.64 UR8, c[0x0][0xbe0] ;  /* 0x0002f80000087ab9 */ /* 0x000fe20000000a00 */
[----:B------:R-:W-:Y:S01]  /*8460*/  F2FP.BF16.F32.PACK_AB R6, R6, R49 ;  /* 0x000000310606723e */ /* 0x000fe200000010ff */
[----:B------:R-:W-:Y:S01]  /*8470*/  UISETP.NE.U32.AND UP0, UPT, UR8, URZ, UPT ;  /* 0x0000003f0800728c */ /* 0x000fe2000bf05070 */
[----:B------:R-:W-:Y:S01]  /*8480*/  F2FP.BF16.F32.PACK_AB R40, R39, R40 ;  /* 0x000000282728723e */ /* 0x000fe200000010ff */
[----:B------:R-:W-:Y:S01]  /*8490*/  ULDC.64 UR6, c[0x0][0xbd8] ;  /* 0x0002f60000067ab9 */ /* 0x000fe20000000a00 */
[----:B------:R-:W-:Y:S01]  /*84a0*/  F2FP.BF16.F32.PACK_AB R32, R27, R32 ;  /* 0x000000201b20723e */ /* 0x000fe200000010ff */
[----:B------:R-:W-:Y:S02]  /*84b0*/  UISETP.NE.AND.EX UP0, UPT, UR9, URZ, UPT, UP0 ;  /* 0x0000003f0900728c */ /* 0x000fe4000bf05300 */
[----:B------:R-:W-:-:S02]  /*84c0*/  UISETP.NE.U32.AND UP1, UPT, UR6, URZ, UPT ;  /* 0x0000003f0600728c */ /* 0x000fc4000bf25070 */
[----:B------:R-:W-:Y:S02]  /*84d0*/  USHF.L.U32 UR10, UR46, 0x2, URZ ;  /* 0x000000022e0a7899 */ /* 0x000fe4000800063f */
[----:B------:R-:W-:Y:S02]  /*84e0*/  UISETP.NE.AND.EX UP1, UPT, UR7, URZ, UPT, UP1 ;  /* 0x0000003f0700728c */ /* 0x000fe4000bf25310 */
[----:B------:R-:W-:Y:S02]  /*84f0*/  USHF.L.U64.HI UR11, UR46, 0x2, UR45 ;  /* 0x000000022e0b7899 */ /* 0x000fe4000801022d */
[----:B------:R-:W-:Y:S02]  /*8500*/  UIADD3 UR4, UP2, UR10, UR6, URZ ;  /* 0x000000060a047290 */ /* 0x000fe4000ff5e03f */
[----:B------:R-:W-:Y:S02]  /*8510*/  @UP0 UIADD3 UR6, UP3, UR10, UR8, URZ ;  /* 0x000000080a060290 */ /* 0x000fe4000ff7e03f */
[----:B------:R-:W-:-:S02]  /*8520*/  UIADD3.X UR8, UR11, UR7, URZ, UP2, !UPT ;  /* 0x000000070b087290 */ /* 0x000fc400097fe43f */
[----:B------:R-:W-:Y:S01]  /*8530*/  @UP0 UIADD3.X UR7, UR11, UR9, URZ, UP3, !UPT ;  /* 0x000000090b070290 */ /* 0x000fe20009ffe43f */
[----:B------:R-:W-:Y:S02]  /*8540*/  MOV R12, R0 ;  /* 0x00000000000c7202 */ /* 0x000fe40000000f00 */
[----:B0-----:R-:W-:-:S03]  /*8550*/  MOV R13, R5 ;  /* 0x00000005000d7202 */ /* 0x001fc60000000f00 */
[----:B------:R-:W-:Y:S01]  /*8560*/  IMAD.WIDE R4, R154, 0x2, R12 ;  /* 0x000000029a047825 */ /* 0x000fe200078e020c */
[----:B------:R-:W-:Y:S02]  /*8570*/  BAR.SYNC.DEFER_BLOCKING 0x1, 0x180 ;  /* 0x0046000000007b1d */ /* 0x000fe40000010000 */
[C---:B------:R-:W-:Y:S02]  /*8580*/  IADD3 R11, P1, R4.reuse, 0x40, RZ ;  /* 0x00000040040b7810 */ /* 0x040fe40007f3e0ff */
[C---:B------:R-:W-:Y:S02]  /*8590*/  IADD3 R15, P0, R4.reuse, 0x60, RZ ;  /* 0x00000060040f7810 */ /* 0x040fe40007f1e0ff */
[C---:B------:R-:W-:Y:S02]  /*85a0*/  IADD3 R29, P2, R4.reuse, 0x20, RZ ;  /* 0x00000020041d7810 */ /* 0x040fe40007f5e0ff */
[----:B------:R-:W-:Y:S02]  /*85b0*/  LOP3.LUT R9, R4, 0x380, RZ, 0xc0, !PT ;  /* 0x0000038004097812 */ /* 0x000fe400078ec0ff */
[----:B------:R-:W-:-:S02]  /*85c0*/  LOP3.LUT R10, R11, 0x380, RZ, 0xc0, !PT ;  /* 0x000003800b0a7812 */ /* 0x000fc400078ec0ff */
[----:B------:R-:W-:Y:S02]  /*85d0*/  LOP3.LUT R8, R15, 0x380, RZ, 0xc0, !PT ;  /* 0x000003800f087812 */ /* 0x000fe400078ec0ff */
[----:B------:R-:W-:Y:S02]  /*85e0*/  LOP3.LUT R28, R29, 0x380, RZ, 0xc0, !PT ;  /* 0x000003801d1c7812 */ /* 0x000fe400078ec0ff */
[----:B------:R-:W-:Y:S02]  /*85f0*/  SHF.R.U64 R9, R9, 0x3, RZ ;  /* 0x0000000309097819 */ /* 0x000fe400000012ff */
[----:B------:R-:W-:Y:S02]  /*8600*/  SHF.R.U64 R10, R10, 0x3, RZ ;  /* 0x000000030a0a7819 */ /* 0x000fe400000012ff */
[----:B------:R-:W-:Y:S02]  /*8610*/  SHF.R.U64 R8, R8, 0x3, RZ ;  /* 0x0000000308087819 */ /* 0x000fe400000012ff */
[----:B------:R-:W-:-:S02]  /*8620*/  SHF.R.U64 R28, R28, 0x3, RZ ;  /* 0x000000031c1c7819 */ /* 0x000fc400000012ff */
[----:B------:R-:W-:Y:S01]  /*8630*/  LOP3.LUT R4, R9, R4, RZ, 0x3c, !PT ;  /* 0x0000000409047212 */ /* 0x000fe200078e3cff */
[--C-:B------:R-:W-:Y:S01]  /*8640*/  IMAD.X R9, RZ, RZ, R5.reuse, P0 ;  /* 0x000000ffff097224 */ /* 0x100fe200000e0605 */
[----:B------:R-:W-:Y:S01]  /*8650*/  LOP3.LUT R10, R10, R11, RZ, 0x3c, !PT ;  /* 0x0000000b0a0a7212 */ /* 0x000fe200078e3cff */
[--C-:B------:R-:W-:Y:S01]  /*8660*/  IMAD.X R11, RZ, RZ, R5.reuse, P1 ;  /* 0x000000ffff0b7224 */ /* 0x100fe200008e0605 */
[----:B------:R-:W-:Y:S01]  /*8670*/  LOP3.LUT R8, R8, R15, RZ, 0x3c, !PT ;  /* 0x0000000f08087212 */ /* 0x000fe200078e3cff */
[----:B------:R-:W-:Y:S01]  /*8680*/  IMAD.X R15, RZ, RZ, R5, P2 ;  /* 0x000000ffff0f7224 */ /* 0x000fe200010e0605 */
[----:B------:R-:W-:Y:S02]  /*8690*/  LOP3.LUT R14, R28, R29, RZ, 0x3c, !PT ;  /* 0x0000001d1c0e7212 */ /* 0x000fe400078e3cff */
[----:B------:R-:W-:Y:S02]  /*86a0*/  MOV R30, R4 ;  /* 0x00000004001e7202 */ /* 0x000fe40000000f00 */
[----:B------:R-:W-:-:S02]  /*86b0*/  F2FP.BF16.F32.PACK_AB R4, R52, R53 ;  /* 0x000000353404723e */ /* 0x000fc400000010ff */
[----:B------:R-:W-:Y:S02]  /*86c0*/  F2FP.BF16.F32.PACK_AB R5, R50, R51 ;  /* 0x000000333205723e */ /* 0x000fe400000010ff */
[----:B------:R-:W-:Y:S02]  /*86d0*/  MOV R28, R8 ;  /* 0x00000008001c7202 */ /* 0x000fe40000000f00 */
[----:B------:R-:W-:Y:S01]  /*86e0*/  MOV R29, R10 ;  /* 0x0000000a001d7202 */ /* 0x000fe20000000f00 */
[----:B------:R0:W-:Y:S01]  /*86f0*/  STSM.16.M88.4 [R30], R4 ;  /* 0x000000041e007844 */ /* 0x0001e20000000200 */
        /* <DEDUP_REMOVED lines=8> */
[----:B------:R-:W-:Y:S01]  /*8780*/  F2FP.BF16.F32.PACK_AB R43, R33, R34 ;  /* 0x00000022212b723e */ /* 0x000fe200000010ff */
[----:B0-----:R-:W-:Y:S01]  /*8790*/  IMAD.U32 R6, RZ, RZ, UR6 ;  /* 0x00000006ff067e24 */ /* 0x001fe2000f8e00ff */
[----:B------:R-:W-:Y:S01]  /*87a0*/  F2FP.BF16.F32.PACK_AB R33, R25, R26 ;  /* 0x0000001a1921723e */ /* 0x000fe200000010ff */
[----:B------:R-:W-:Y:S01]  /*87b0*/  IMAD.U32 R4, RZ, RZ, UR4 ;  /* 0x00000004ff047e24 */ /* 0x000fe2000f8e00ff */
[----:B------:R-:W-:Y:S01]  /*87c0*/  F2FP.BF16.F32.PACK_AB R34, R21, R24 ;  /* 0x000000181522723e */ /* 0x000fe200000010ff */
[----:B------:R1:W-:Y:S01]  /*87d0*/  STSM.16.M88.4 [R29], R40 ;  /* 0x000000281d007844 */ /* 0x0003e20000000200 */
[----:B------:R-:W-:Y:S01]  /*87e0*/  F2FP.BF16.F32.PACK_AB R35, R119, R20 ;  /* 0x000000147723723e */ /* 0x000fe200000010ff */
[----:B------:R-:W-:Y:S01]  /*87f0*/  IMAD.U32 R5, RZ, RZ, UR8 ;  /* 0x00000008ff057e24 */ /* 0x000fe2000f8e00ff */
[----:B------:R-:W-:Y:S01]  /*8800*/  PLOP3.LUT P0, PT, PT, PT, UP1, 0x80, 0x0 ;  /* 0x000000000000781c */ /* 0x000fe20003f0f018 */
[----:B------:R-:W-:Y:S01]  /*8810*/  IMAD.U32 R7, RZ, RZ, UR7 ;  /* 0x00000007ff077e24 */ /* 0x000fe2000f8e00ff */
[----:B------:R-:W-:Y:S01]  /*8820*/  PLOP3.LUT P1, PT, PT, PT, UP0, 0x80, 0x0 ;  /* 0x000000000000781c */ /* 0x000fe20003f2f008 */
[----:B------:R1:W-:Y:S01]  /*8830*/  STSM.16.M88.4 [R28], R32 ;  /* 0x000000201c007844 */ /* 0x0003e20000000200 */
[----:B------:R-:W-:Y:S09]  /*8840*/  BAR.SYNC.DEFER_BLOCKING 0x1, 0x180 ;  /* 0x0046000000007b1d */ /* 0x000ff20000010000 */
[----:B------:R-:W2:Y:S04]  /*8850*/  @P0 LDG.E R14, desc[UR38][R4.64] ;  /* 0x00000026040e0981 */ /* 0x000ea8000c1e1900 */
[----:B------:R-:W3:Y:S01]  /*8860*/  @P1 LDG.E R6, desc[UR38][R6.64] ;  /* 0x0000002606061981 */ /* 0x000ee2000c1e1900 */
[----:B------:R-:W-:Y:S01]  /*8870*/  UMOV UR4, URZ ;  /* 0x0000003f00047c82 */ /* 0x000fe20008000000 */
[----:B------:R-:W-:Y:S01]  /*8880*/  ULDC UR10, c[0x0][0xa88] ;  /* 0x0002a200000a7ab9 */ /* 0x000fe20000000800 */
[----:B--2---:R-:W-:-:S02]  /*8890*/  @P0 R2UR UR4, R14 ;  /* 0x000000000e0402ca */ /* 0x004fc400000e0000 */
[----:B---3--:R-:W-:Y:S01]  /*88a0*/  @P1 R2UR UR10, R6 ;  /* 0x00000000060a12ca */ /* 0x008fe200000e0000 */
[----:B-1----:R-:W-:-:S14]  /*88b0*/  @P1 BRA `(.L_x_1732) ;  /* 0x0000000000181947 */ /* 0x002fdc0003800000 */
[----:B------:R-:W-:Y:S05]  /*88c0*/  @!P0 BRA `(.L_x_1732) ;  /* 0x0000000000148947 */ /* 0x000fea0003800000 */
[----:B------:R-:W2:Y:S04]  /*88d0*/  LDG.E R7, desc[UR38][R4.64] ;  /* 0x0000002604077981 */ /* 0x000ea8000c1e1900 */
[----:B------:R-:W3:Y:S01]  /*88e0*/  LDG.E R6, desc[UR38][R4.64+0x4] ;  /* 0x0000042604067981 */ /* 0x000ee2000c1e1900 */
[----:B--2---:R-:W-:Y:S02]  /*88f0*/  R2UR UR6, R7 ;  /* 0x00000000070672ca */ /* 0x004fe400000e0000 */
[----:B---3--:R-:W-:-:S13]  /*8900*/  R2UR UR10, R6 ;  /* 0x00000000060a72ca */ /* 0x008fda00000e0000 */
[----:B------:R-:W-:-:S12]  /*8910*/  UIADD3 UR10, -UR6, UR10, URZ ;  /* 0x0000000a060a7290 */ /* 0x000fd8000fffe13f */
.L_x_1732:
[----:B------:R-:W-:Y:S01]  /*8920*/  USHF.R.S32.HI UR14, URZ, 0x1f, UR44 ;  /* 0x0000001f3f0e7899 */ /* 0x000fe2000801142c */
[----:B------:R-:W-:Y:S01]  /*8930*/  IMAD.U32 R4, RZ, RZ, UR43 ;  /* 0x0000002bff047e24 */ /* 0x000fe2000f8e00ff */
[----:B------:R-:W-:Y:S01]  /*8940*/  ULDC.64 UR12, c[0x0][0xb70] ;  /* 0x0002dc00000c7ab9 */ /* 0x000fe20000000a00 */
[----:B------:R-:W-:Y:S01]  /*8950*/  USHF.R.S32.HI UR9, URZ, 0x1f, UR4 ;  /* 0x0000001f3f097899 */ /* 0x000fe20008011404 */
[----:B------:R-:W-:Y:S01]  /*8960*/  IMAD R5, R16, 0x40, R22 ;  /* 0x0000004010057824 */ /* 0x000fe200078e0216 */
[----:B------:R-:W-:Y:S01]  /*8970*/  UIMAD UR11, UR14, UR12, URZ ;  /* 0x0000000c0e0b72a4 */ /* 0x000fe2000f8e023f */
[----:B------:R-:W-:Y:S01]  /*8980*/  IMAD R7, R4, 0xc0, R19 ;  /* 0x000000c004077824 */ /* 0x000fe200078e0213 */
[----:B------:R-:W-:Y:S01]  /*8990*/  UMOV UR8, UR4 ;  /* 0x0000000400087c82 */ /* 0x000fe20008000000 */
[----:B------:R-:W-:Y:S01]  /*89a0*/  USEL UR45, UR45, URZ, !UP1 ;  /* 0x0000003f2d2d7287 */ /* 0x000fe2000c800000 */
[----:B------:R-:W-:Y:S01]  /*89b0*/  IMAD.WIDE R12, R5, 0x2, R12 ;  /* 0x00000002050c7825 */ /* 0x000fe200078e020c */
[----:B------:R-:W-:Y:S01]  /*89c0*/  UIMAD.WIDE.U32 UR6, UR44, UR12, UR8 ;  /* 0x0000000c2c0672a5 */ /* 0x000fe2000f8e0008 */
[----:B------:R-:W-:Y:S01]  /*89d0*/  SHF.R.S32.HI R4, RZ, 0x1f, R7 ;  /* 0x0000001fff047819 */ /* 0x000fe20000011407 */
[----:B------:R-:W-:Y:S01]  /*89e0*/  UIMAD UR11, UR44, UR13, UR11 ;  /* 0x0000000d2c0b72a4 */ /* 0x000fe2000f8e020b */
[----:B------:R-:W-:Y:S01]  /*89f0*/  LOP3.LUT P0, RZ, R152, 0x3, RZ, 0xc0, !PT ;  /* 0x0000000398ff7812 */ /* 0x000fe2000780c0ff */
[----:B------:R-:W-:Y:S01]  /*8a00*/  USEL UR46, UR46, URZ, !UP1 ;  /* 0x0000003f2e2e7287 */ /* 0x000fe2000c800000 */
[C---:B------:R-:W-:Y:S01]  /*8a10*/  IADD3 R11, P3, R12.reuse, 0x3000, RZ ;  /* 0x000030000c0b7810 */ /* 0x040fe20007f7e0ff */
[----:B------:R-:W-:Y:S01]  /*8a20*/  ULDC.64 UR12, c[0x0][0xb78] ;  /* 0x0002de00000c7ab9 */ /* 0x000fe20000000a00 */
[----:B------:R-:W-:Y:S01]  /*8a30*/  UIADD3 UR7, UR7, UR11, URZ ;  /* 0x0000000b07077290 */ /* 0x000fe2000fffe03f */
[----:B------:R-:W-:Y:S01]  /*8a40*/  LOP3.LUT R25, R12, 0x380, RZ, 0xc0, !PT ;  /* 0x000003800c197812 */ /* 0x000fe200078ec0ff */
[----:B------:R-:W-:-:S02]  /*8a50*/  UIMAD UR8, UR45, UR12, URZ ;  /* 0x0000000c2d0872a4 */ /* 0x000fc4000f8e023f */
[----:B------:R-:W-:Y:S01]  /*8a60*/  UIMAD.WIDE.U32 UR6, UR46, UR12, UR6 ;  /* 0x0000000c2e0672a5 */ /* 0x000fe2000f8e0006 */
[----:B------:R-:W-:Y:S01]  /*8a70*/  SHF.R.U64 R25, R25, 0x3, RZ ;  /* 0x0000000319197819 */ /* 0x000fe200000012ff */
[----:B------:R-:W-:-:S03]  /*8a80*/  UIMAD UR8, UR46, UR13, UR8 ;  /* 0x0000000d2e0872a4 */ /* 0x000fc6000f8e0208 */
[----:B------:R-:W-:Y:S01]  /*8a90*/  ULDC.64 UR12, c[0x0][0xaa0] ;  /* 0x0002a800000c7ab9 */ /* 0x000fe20000000a00 */
[----:B------:R-:W-:Y:S02]  /*8aa0*/  IADD3 R6, P1, R7, UR6, RZ ;  /* 0x0000000607067c10 */ /* 0x000fe4000ff3e0ff */
[----:B------:R-:W-:Y:S01]  /*8ab0*/  IMAD.U32 R9, RZ, RZ, UR8 ;  /* 0x00000008ff097e24 */ /* 0x000fe2000f8e00ff */
[----:B------:R-:W-:Y:S01]  /*8ac0*/  LOP3.LUT R24, R25, R12, RZ, 0x3c, !PT ;  /* 0x0000000c19187212 */ /* 0x000fe200078e3cff */
[----:B------:R-:W-:-:S03]  /*8ad0*/  IMAD.MOV.U32 R25, RZ, RZ, R13 ;  /* 0x000000ffff197224 */ /* 0x000fc600078e000d */
[----:B------:R-:W-:Y:S01]  /*8ae0*/  IADD3.X R5, R4, UR7, R9, P1, !PT ;  /* 0x0000000704057c10 */ /* 0x000fe20008ffe409 */
[----:B------:R-:W-:Y:S01]  /*8af0*/  ULDC.64 UR6, c[0x0][0xb40] ;  /* 0x0002d00000067ab9 */ /* 0x000fe20000000a00 */
[C---:B------:R-:W-:Y:S01]  /*8b00*/  VIADD R4, R7.reuse, 0x8 ;  /* 0x0000000807047836 */ /* 0x040fe20000000000 */
[C---:B------:R-:W-:Y:S01]  /*8b10*/  LEA R28, P2, R6.reuse, UR6, 0x2 ;  /* 0x00000006061c7c11 */ /* 0x040fe2000f8410ff */
[----:B------:R-:W-:Y:S01]  /*8b20*/  IMAD.X R9, RZ, RZ, R13, P3 ;  /* 0x000000ffff097224 */ /* 0x000fe200018e060d */
[----:B------:R-:W-:Y:S02]  /*8b30*/  ISETP.GE.OR P1, PT, R7, UR10, P0 ;  /* 0x0000000a07007c0c */ /* 0x000fe40008726670 */
[----:B------:R-:W-:Y:S02]  /*8b40*/  LEA.HI.X R29, R6, UR7, R5, 0x2, P2 ;  /* 0x00000007061d7c11 */ /* 0x000fe400090f1405 */
[C---:B------:R-:W-:Y:S02]  /*8b50*/  IADD3 R17, P2, R12.reuse, 0x1800, RZ ;  /* 0x000018000c117810 */ /* 0x040fe40007f5e0ff */
[----:B------:R-:W-:-:S02]  /*8b60*/  IADD3 R7, P4, R12, 0x4800, RZ ;  /* 0x000048000c077810 */ /* 0x000fc40007f9e0ff */
[----:B------:R-:W-:Y:S01]  /*8b70*/  ISETP.GE.OR P0, PT, R4, UR10, P0 ;  /* 0x0000000a04007c0c */ /* 0x000fe20008706670 */
[----:B------:R-:W-:Y:S01]  /*8b80*/  UIMAD UR6, UR9, UR12, URZ ;  /* 0x0000000c090672a4 */ /* 0x000fe2000f8e023f */
[----:B------:R-:W-:Y:S01]  /*8b90*/  LOP3.LUT R8, R17, 0x380, RZ, 0xc0, !PT ;  /* 0x0000038011087812 */ /* 0x000fe200078ec0ff */
[--C-:B------:R-:W-:Y:S01]  /*8ba0*/  IMAD.X R15, RZ, RZ, R13.reuse, P2 ;  /* 0x000000ffff0f7224 */ /* 0x100fe200010e060d */
[----:B------:R-:W-:Y:S01]  /*8bb0*/  LOP3.LUT R6, R11, 0x380, RZ, 0xc0, !PT ;  /* 0x000003800b067812 */ /* 0x000fe200078ec0ff */
[----:B------:R-:W-:Y:S01]  /*8bc0*/  IMAD.X R5, RZ, RZ, R13, P4 ;  /* 0x000000ffff057224 */ /* 0x000fe200020e060d */
[----:B------:R-:W-:Y:S01]  /*8bd0*/  LOP3.LUT R4, R7, 0x380, RZ, 0xc0, !PT ;  /* 0x0000038007047812 */ /* 0x000fe200078ec0ff */
[--C-:B------:R-:W-:Y:S01]  /*8be0*/  IMAD.MOV.U32 R20, RZ, RZ, R22.reuse ;  /* 0x000000ffff147224 */ /* 0x100fe200078e0016 */
[----:B------:R-:W-:Y:S01]  /*8bf0*/  SHF.R.U64 R8, R8, 0x3, RZ ;  /* 0x0000000308087819 */ /* 0x000fe200000012ff */
[----:B------:R-:W-:Y:S01]  /*8c00*/  @!P1 STG.E desc[UR38][R28.64], R3 ;  /* 0x000000031c009986 */ /* 0x000fe2000c101926 */
[----:B------:R-:W-:Y:S01]  /*8c10*/  SHF.R.U64 R6, R6, 0x3, RZ ;  /* 0x0000000306067819 */ /* 0x000fe200000012ff */
[----:B------:R-:W-:Y:S01]  /*8c20*/  ULDC.64 UR8, c[0x0][0xae0] ;  /* 0x0002b80000087ab9 */ /* 0x000fe20000000a00 */
[----:B------:R-:W-:Y:S01]  /*8c30*/  SHF.R.U64 R4, R4, 0x3, RZ ;  /* 0x0000000304047819 */ /* 0x000fe200000012ff */
[----:B------:R0:W-:Y:S01]  /*8c40*/  @!P0 STG.E desc[UR38][R28.64+0x20], R2 ;  /* 0x000020021c008986 */ /* 0x0001e2000c101926 */
[----:B------:R-:W-:Y:S01]  /*8c50*/  LOP3.LUT R14, R8, R17, RZ, 0x3c, !PT ;  /* 0x00000011080e7212 */ /* 0x000fe200078e3cff */
[----:B------:R-:W-:Y:S01]  /*8c60*/  IMAD.U32 R17, RZ, RZ, UR12 ;  /* 0x0000000cff117e24 */ /* 0x000fe2000f8e00ff */
[----:B------:R-:W-:Y:S01]  /*8c70*/  SHF.R.S32.HI R21, RZ, 0x1f, R22 ;  /* 0x0000001fff157819 */ /* 0x000fe20000011416 */
[----:B------:R-:W-:Y:S01]  /*8c80*/  UIMAD UR6, UR4, UR13, UR6 ;  /* 0x0000000d040672a4 */ /* 0x000fe2000f8e0206 */
[----:B------:R-:W-:Y:S01]  /*8c90*/  LOP3.LUT R8, R6, R11, RZ, 0x3c, !PT ;  /* 0x0000000b06087212 */ /* 0x000fe200078e3cff */
[----:B------:R-:W5:Y:S01]  /*8ca0*/  LD.E.128 R24, desc[UR38][R24.64] ;  /* 0x0000002618187980 */ /* 0x000f62000c101d00 */
[----:B------:R-:W-:-:S03]  /*8cb0*/  LOP3.LUT R4, R4, R7, RZ, 0x3c, !PT ;  /* 0x0000000704047212 */ /* 0x000fc600078e3cff */
[----:B------:R-:W5:Y:S01]  /*8cc0*/  LD.E.128 R12, desc[UR38][R14.64] ;  /* 0x000000260e0c7980 */ /* 0x000f62000c101d00 */
[----:B0-----:R-:W-:-:S03]  /*8cd0*/  IMAD.WIDE.U32 R2, R17, UR4, R20 ;  /* 0x0000000411027c25 */ /* 0x001fc6000f8e0014 */
[----:B------:R-:W5:Y:S01]  /*8ce0*/  LD.E.128 R8, desc[UR38][R8.64] ;  /* 0x0000002608087980 */ /* 0x000f62000c101d00 */
[----:B------:R-:W-:-:S03]  /*8cf0*/  VIADD R3, R3, UR6 ;  /* 0x0000000603037c36 */ /* 0x000fc60008000000 */
[----:B------:R-:W5:Y:S01]  /*8d00*/  LD.E.128 R4, desc[UR38][R4.64] ;  /* 0x0000002604047980 */ /* 0x000f62000c101d00 */
[----:B------:R-:W-:Y:S01]  /*8d10*/  IMAD.U32 R17, RZ, RZ, UR8 ;  /* 0x00000008ff117e24 */ /* 0x000fe2000f8e00ff */
[----:B------:R-:W-:Y:S01]  /*8d20*/  UIMAD UR4, UR14, UR8, URZ ;  /* 0x000000080e0472a4 */ /* 0x000fe2000f8e023f */
[----:B------:R-:W-:Y:S01]  /*8d30*/  @!PT LDS RZ, [RZ] ;  /* 0x00000000fffff984 */ /* 0x000fe20000000800 */
[----:B------:R-:W-:Y:S01]  /*8d40*/  @!PT LDS RZ, [RZ] ;  /* 0x00000000fffff984 */ /* 0x000fe20000000800 */
[----:B------:R-:W-:Y:S01]  /*8d50*/  @!PT LDS RZ, [RZ] ;  /* 0x00000000fffff984 */ /* 0x000fe20000000800 */
[----:B------:R-:W-:Y:S01]  /*8d60*/  @!PT LDS RZ, [RZ] ;  /* 0x00000000fffff984 */ /* 0x000fe20000000800 */
[----:B------:R0:W-:Y:S06]  /*8d70*/  MEMBAR.ALL.CTA ;  /* 0x0000000000007992 */ /* 0x0001ec0000008000 */
[----:B0-----:R-:W0:Y:S01]  /*8d80*/  FENCE.VIEW.ASYNC.S ;  /* 0x00000000000073c6 */ /* 0x001e220000000000 */
[----:B------:R-:W-:Y:S01]  /*8d90*/  IMAD.WIDE.U32 R2, R17, UR44, R2 ;  /* 0x0000002c11027c25 */ /* 0x000fe2000f8e0002 */
[----:B------:R-:W-:Y:S01]  /*8da0*/  ULDC UR6, c[0x0][0xa8c] ;  /* 0x0002a30000067ab9 */ /* 0x000fe20000000800 */
[----:B------:R-:W-:Y:S01]  /*8db0*/  UIMAD UR10, UR43, -0xc0, UR10 ;  /* 0xffffff402b0a78a4 */ /* 0x000fe2000f8e020a */
[----:B------:R-:W-:Y:S01]  /*8dc0*/  ISETP.GE.AND P0, PT, R22, UR6, PT ;  /* 0x0000000616007c0c */ /* 0x000fe2000bf06270 */
[C---:B------:R-:W-:Y:S01]  /*8dd0*/  VIADD R17, R16.reuse, 0x30 ;  /* 0x0000003010117836 */ /* 0x040fe20000000000 */
[----:B------:R-:W-:Y:S01]  /*8de0*/  UIMAD UR4, UR44, UR9, UR4 ;  /* 0x000000092c0472a4 */ /* 0x000fe2000f8e0204 */
[C---:B------:R-:W-:Y:S01]  /*8df0*/  VIADD R20, R16.reuse, 0x60 ;  /* 0x0000006010147836 */ /* 0x040fe20000000000 */
[----:B------:R-:W-:Y:S01]  /*8e00*/  ULDC.64 UR6, c[0x0][0xae8] ;  /* 0x0002ba0000067ab9 */ /* 0x000fe20000000a00 */
[----:B------:R-:W-:Y:S01]  /*8e10*/  VIADD R21, R16, 0x90 ;  /* 0x0000009010157836 */ /* 0x000fe20000000000 */
[----:B------:R-:W-:-:S02]  /*8e20*/  ISETP.GE.OR P3, PT, R17, UR10, P0 ;  /* 0x0000000a11007c0c */ /* 0x000fc40008766670 */
[----:B------:R-:W-:Y:S02]  /*8e30*/  ISETP.GE.OR P1, PT, R20, UR10, P0 ;  /* 0x0000000a14007c0c */ /* 0x000fe40008726670 */
[----:B------:R-:W-:Y:S01]  /*8e40*/  ISETP.GE.OR P2, PT, R21, UR10, P0 ;  /* 0x0000000a15007c0c */ /* 0x000fe20008746670 */
[----:B------:R-:W-:Y:S01]  /*8e50*/  VIADD R3, R3, UR4 ;  /* 0x0000000403037c36 */ /* 0x000fe20008000000 */
[----:B------:R-:W-:Y:S01]  /*8e60*/  ISETP.GE.OR P0, PT, R16, UR10, P0 ;  /* 0x0000000a10007c0c */ /* 0x000fe20008706670 */
[----:B------:R-:W-:Y:S01]  /*8e70*/  UIMAD UR4, UR45, UR6, URZ ;  /* 0x000000062d0472a4 */ /* 0x000fe2000f8e023f */
[----:B------:R-:W-:Y:S02]  /*8e80*/  VIADD R0, R0, 0x16820 ;  /* 0x0001682000007836 */ /* 0x000fe40000000000 */
[----:B------:R-:W-:Y:S01]  /*8e90*/  IMAD.U32 R33, RZ, RZ, UR6 ;  /* 0x00000006ff217e24 */ /* 0x000fe2000f8e00ff */
[----:B------:R-:W-:Y:S02]  /*8ea0*/  UIMAD UR4, UR46, UR7, UR4 ;  /* 0x000000072e0472a4 */ /* 0x000fe4000f8e0204 */
[----:B------:R-:W-:Y:S01]  /*8eb0*/  PRMT R0, RZ, 0x654, R0 ;  /* 0x00000654ff007816 */ /* 0x000fe20000000000 */
[----:B------:R-:W-:Y:S01]  /*8ec0*/  IMAD.WIDE.U32 R32, R33, UR46, R2 ;  /* 0x0000002e21207c25 */ /* 0x000fe2000f8e0002 */
[----:B------:R-:W-:Y:S01]  /*8ed0*/  SHF.R.S32.HI R17, RZ, 0x1f, R16 ;  /* 0x0000001fff117819 */ /* 0x000fe20000011410 */
[----:B------:R-:W-:Y:S01]  /*8ee0*/  BSSY B1, `(.L_x_1733) ;  /* 0x0000011000017945 */ /* 0x000fe20003800000 */
[----:B0-----:R0:W-:Y:S01]  /*8ef0*/  SYNCS.ARRIVE.TRANS64.RED.A1T0 RZ, [R0+URZ], RZ ;  /* 0x000000ff00ff79a7 */ /* 0x0011e2000810043f */
[----:B------:R-:W-:-:S02]  /*8f00*/  IMAD.U32 R29, RZ, RZ, UR43 ;  /* 0x0000002bff1d7e24 */ /* 0x000fc4000f8e00ff */
[----:B------:R-:W-:Y:S02]  /*8f10*/  VIADD R35, R33, UR4 ;  /* 0x0000000421237c36 */ /* 0x000fe40008000000 */
[----:B------:R-:W-:Y:S01]  /*8f20*/  IMAD.WIDE R28, R29, 0xc0, R16 ;  /* 0x000000c01d1c7825 */ /* 0x000fe200078e0210 */
        /* <DEDUP_REMOVED lines=12> */
.L_x_1734:
[----:B------:R-:W-:Y:S05]  /*8ff0*/  BSYNC B1 ;  /* 0x0000000000017941 */ /* 0x000fea0003800000 */
.L_x_1733:
[----:B------:R-:W-:Y:S04]  /*9000*/  BSSY B1, `(.L_x_1735) ;  /* 0x000000f000017945 */ /* 0x000fe80003800000 */
[----:B------:R-:W-:Y:S05]  /*9010*/  @P3 BRA `(.L_x_1736) ;  /* 0x0000000000343947 */ /* 0x000fea0003800000 */
[----:B-1----:R-:W-:Y:S01]  /*9020*/  IADD3 R21, P0, R28, 0x30, RZ ;  /* 0x000000301c157810 */ /* 0x002fe20007f1e0ff */
        /* <DEDUP_REMOVED lines=11> */
[----:B-----5:R2:W-:Y:S02]  /*90e0*/  STG.E.128 desc[UR38][R20.64], R12 ;  /* 0x0000000c14007986 */ /* 0x0205e4000c101d26 */
.L_x_1736:
[----:B------:R-:W-:Y:S05]  /*90f0*/  BSYNC B1 ;  /* 0x0000000000017941 */ /* 0x000fea0003800000 */
.L_x_1735:
        /* <DEDUP_REMOVED lines=15> */
.L_x_1738:
[----:B------:R-:W-:Y:S05]  /*91f0*/  BSYNC B1 ;  /* 0x0000000000017941 */ /* 0x000fea0003800000 */
.L_x_1737:
        /* <DEDUP_REMOVED lines=15> */
.L_x_1731:
[----:B------:R-:W-:Y:S01]  /*92f0*/  ULDC.64 UR6, c[0x0][0xbe0] ;  /* 0x0002f80000067ab9 */ /* 0x000fe20000000a00 */
[----:B------:R-:W-:Y:S02]  /*9300*/  USHF.L.U32 UR4, UR46, 0x2, URZ ;  /* 0x000000022e047899 */ /* 0x000fe4000800063f */
[----:B------:R-:W-:Y:S01]  /*9310*/  UISETP.NE.U32.AND UP0, UPT, UR6, URZ, UPT ;  /* 0x0000003f0600728c */ /* 0x000fe2000bf05070 */
[----:B------:R-:W-:Y:S01]  /*9320*/  ULDC.64 UR8, c[0x0][0xbd8] ;  /* 0x0002f60000087ab9 */ /* 0x000fe20000000a00 */
[----:B------:R-:W-:Y:S02]  /*9330*/  USHF.L.U64.HI UR10, UR46, 0x2, UR45 ;  /* 0x000000022e0a7899 */ /* 0x000fe4000801022d */
[----:B------:R-:W-:Y:S02]  /*9340*/  UISETP.NE.AND.EX UP1, UPT, UR7, URZ, UPT, UP0 ;  /* 0x0000003f0700728c */ /* 0x000fe4000bf25300 */
[----:B------:R-:W-:-:S04]  /*9350*/  UISETP.NE.U32.AND UP0, UPT, UR8, URZ, UPT ;  /* 0x0000003f0800728c */ /* 0x000fc8000bf05070 */
[----:B------:R-:W-:Y:S01]  /*9360*/  PLOP3.LUT P2, PT, PT, PT, UP1, 0x80, 0x0 ;  /* 0x000000000000781c */ /* 0x000fe20003f4f018 */
[----:B------:R-:W-:-:S04]  /*9370*/  UISETP.NE.AND.EX UP0, UPT, UR9, URZ, UPT, UP0 ;  /* 0x0000003f0900728c */ /* 0x000fc8000bf05300 */
[----:B------:R-:W-:Y:S02]  /*9380*/  @UP1 UIADD3 UR6, UP2, UR4, UR6, URZ ;  /* 0x0000000604061290 */ /* 0x000fe4000ff5e03f */
[----:B------:R-:W-:Y:S02]  /*9390*/  PLOP3.LUT P1, PT, PT, PT, UP0, 0x80, 0x0 ;  /* 0x000000000000781c */ /* 0x000fe40003f2f008 */
[----:B------:R-:W-:Y:S02]  /*93a0*/  @UP1 UIADD3.X UR7, UR10, UR7, URZ, UP2, !UPT ;  /* 0x000000070a071290 */ /* 0x000fe400097fe43f */
[----:B------:R-:W-:Y:S01]  /*93b0*/  UIADD3 UR4, UP1, UR4, UR8, URZ ;  /* 0x0000000804047290 */ /* 0x000fe2000ff3e03f */
[----:B------:R-:W-:-:S03]  /*93c0*/  IMAD.U32 R4, RZ, RZ, UR6 ;  /* 0x00000006ff047e24 */ /* 0x000fc6000f8e00ff */
[----:B------:R-:W-:Y:S01]  /*93d0*/  IMAD.U32 R5, RZ, RZ, UR7 ;  /* 0x00000007ff057e24 */ /* 0x000fe2000f8e00ff */
[----:B------:R-:W-:Y:S01]  /*93e0*/  UIADD3.X UR6, UR10, UR9, URZ, UP1, !UPT ;  /* 0x000000090a067290 */ /* 0x000fe20008ffe43f */
[----:B------:R-:W-:-:S03]  /*93f0*/  IMAD.MOV.U32 R7, RZ, RZ, RZ ;  /* 0x000000ffff077224 */ /* 0x000fc600078e00ff */
[----:B------:R-:W2:Y:S01]  /*9400*/  @P2 LDG.E R4, desc[UR38][R4.64] ;  /* 0x0000002604042981 */ /* 0x000ea2000c1e1900 */
[----:B------:R-:W-:Y:S02]  /*9410*/  IMAD.U32 R2, RZ, RZ, UR4 ;  /* 0x00000004ff027e24 */ /* 0x000fe4000f8e00ff */
[----:B------:R-:W-:-:S05]  /*9420*/  IMAD.U32 R3, RZ, RZ, UR6 ;  /* 0x00000006ff037e24 */ /* 0x000fca000f8e00ff */
[----:B------:R0:W5:Y:S01]  /*9430*/  @P1 LDG.E R7, desc[UR38][R2.64] ;  /* 0x0000002602071981 */ /* 0x000162000c1e1900 */
[----:B------:R-:W-:Y:S01]  /*9440*/  ULDC UR4, c[0x0][0xa88] ;  /* 0x0002a20000047ab9 */ /* 0x000fe20000000800 */
[----:B------:R-:W-:Y:S02]  /*9450*/  ISETP.GT.AND P0, PT, R155, 0xbf, PT ;  /* 0x000000bf9b00780c */ /* 0x000fe40003f04270 */
[----:B--2---:R-:W-:Y:S01]  /*9460*/  @P2 R2UR UR4, R4 ;  /* 0x00000000040422ca */ /* 0x004fe200000e0000 */
[----:B0-----:R-:W-:-:S14]  /*9470*/  @P2 BRA `(.L_x_1740) ;  /* 0x0000000000182947 */ /* 0x001fdc0003800000 */
[----:B------:R-:W-:Y:S05]  /*9480*/  @!P1 BRA `(.L_x_1740) ;  /* 0x0000000000149947 */ /* 0x000fea0003800000 */
[----:B------:R-:W2:Y:S04]  /*9490*/  LDG.E R4, desc[UR38][R2.64] ;  /* 0x0000002602047981 */ /* 0x000ea8000c1e1900 */
[----:B------:R-:W3:Y:S01]  /*94a0*/  LDG.E R0, desc[UR38][R2.64+0x4] ;  /* 0x0000042602007981 */ /* 0x000ee2000c1e1900 */
[----:B--2---:R-:W-:Y:S02]  /*94b0*/  R2UR UR6, R4 ;  /* 0x00000000040672ca */ /* 0x004fe400000e0000 */
[----:B---3--:R-:W-:-:S13]  /*94c0*/  R2UR UR4, R0 ;  /* 0x00000000000472ca */ /* 0x008fda00000e0000 */
[----:B------:R-:W-:-:S12]  /*94d0*/  UIADD3 UR4, -UR6, UR4, URZ ;  /* 0x0000000406047290 */ /* 0x000fd8000fffe13f */
.L_x_1740:
[----:B------:R-:W-:Y:S01]  /*94e0*/  USHF.R.S32.HI UR8, URZ, 0x1f, UR44 ;  /* 0x0000001f3f087899 */ /* 0x000fe2000801142c */
[----:B------:R-:W-:Y:S01]  /*94f0*/  BSSY B1, `(.L_x_1741) ;  /* 0x000001f000017945 */ /* 0x000fe20003800000 */
[----:B------:R-:W-:Y:S01]  /*9500*/  USEL UR46, UR46, URZ, !UP0 ;  /* 0x0000003f2e2e7287 */ /* 0x000fe2000c000000 */
[----:B------:R-:W-:Y:S01]  /*9510*/  SHF.R.S32.HI R9, RZ, 0x1f, R22 ;  /* 0x0000001fff097819 */ /* 0x000fe20000011416 */
[----:B------:R-:W-:Y:S01]  /*9520*/  USEL UR45, UR45, URZ, !UP0 ;  /* 0x0000003f2d2d7287 */ /* 0x000fe2000c000000 */
[----:B-----5:R-:W-:Y:S01]  /*9530*/  SHF.R.S32.HI R6, RZ, 0x1f, R7 ;  /* 0x0000001fff067819 */ /* 0x020fe20000011407 */
[----:B------:R-:W-:Y:S10]  /*9540*/  @P0 BRA `(.L_x_1742) ;  /* 0x0000000000640947 */ /* 0x000ff40003800000 */
[----:B------:R-:W0:Y:S01]  /*9550*/  S2R R2, SR_TID.X ;  /* 0x0000000000027919 */ /* 0x000e220000002100 */
[----:B------:R-:W-:-:S04]  /*9560*/  IMAD.U32 R0, RZ, RZ, UR43 ;  /* 0x0000002bff007e24 */ /* 0x000fc8000f8e00ff */
[----:B0-----:R-:W-:-:S04]  /*9570*/  IMAD R0, R0, 0xc0, R2 ;  /* 0x000000c000007824 */ /* 0x001fc800078e0202 */
[----:B------:R-:W-:-:S05]  /*9580*/  VIADD R0, R0, 0xffffff80 ;  /* 0xffffff8000007836 */ /* 0x000fca0000000000 */
[----:B------:R-:W-:-:S13]  /*9590*/  ISETP.GE.AND P0, PT, R0, UR4, PT ;  /* 0x0000000400007c0c */ /* 0x000fda000bf06270 */
        /* <DEDUP_REMOVED lines=20> */
.L_x_1742:
[----:B------:R-:W-:Y:S05]  /*96e0*/  BSYNC B1 ;  /* 0x0000000000017941 */ /* 0x000fea0003800000 */
.L_x_1741:
[----:B------:R-:W-:Y:S01]  /*96f0*/  ULDC.64 UR6, c[0x0][0xaa0] ;  /* 0x0002a80000067ab9 */ /* 0x000fe20000000a00 */
[----:B------:R-:W-:Y:S01]  /*9700*/  IMAD.MOV.U32 R2, RZ, RZ, R22 ;  /* 0x000000ffff027224 */ /* 0x000fe200078e0016 */
[----:B------:R-:W-:Y:S01]  /*9710*/  ULDC UR9, c[0x0][0xa8c] ;  /* 0x0002a30000097ab9 */ /* 0x000fe20000000800 */
[----:B0-----:R-:W-:Y:S01]  /*9720*/  IMAD.MOV.U32 R3, RZ, RZ, R9 ;  /* 0x000000ffff037224 */ /* 0x001fe200078e0009 */
[----:B------:R-:W-:Y:S01]  /*9730*/  ISETP.GE.AND P0, PT, R22, UR9, PT ;  /* 0x0000000916007c0c */ /* 0x000fe2000bf06270 */
[----:B------:R-:W-:Y:S01]  /*9740*/  IMAD R0, R6, UR6, RZ ;  /* 0x0000000606007c24 */ /* 0x000fe2000f8e02ff */
[----:B------:R-:W-:Y:S01]  /*9750*/  ULDC.64 UR10, c[0x0][0xae0] ;  /* 0x0002b800000a7ab9 */ /* 0x000fe20000000a00 */
[C---:B------:R-:W-:Y:S01]  /*9760*/  IMAD.WIDE.U32 R2, R7.reuse, UR6, R2 ;  /* 0x0000000607027c25 */ /* 0x040fe2000f8e0002 */
[----:B------:R-:W-:Y:S01]  /*9770*/  UIMAD UR6, UR8, UR10, URZ ;  /* 0x0000000a080672a4 */ /* 0x000fe2000f8e023f */
[----:B------:R-:W-:Y:S02]  /*9780*/  BSSY B1, `(.L_x_1743) ;  /* 0x0000025000017945 */ /* 0x000fe40003800000 */
[----:B------:R-:W-:Y:S01]  /*9790*/  IMAD R7, R7, UR7, R0 ;  /* 0x0000000707077c24 */ /* 0x000fe2000f8e0200 */
[----:B------:R-:W-:Y:S01]  /*97a0*/  UIMAD UR7, UR43, -0xc0, UR4 ;  /* 0xffffff402b0778a4 */ /* 0x000fe2000f8e0204 */
[C---:B------:R-:W-:Y:S01]  /*97b0*/  VIADD R0, R16.reuse, 0x30 ;  /* 0x0000003010007836 */ /* 0x040fe20000000000 */
[----:B------:R-:W-:Y:S01]  /*97c0*/  UIMAD UR6, UR44, UR11, UR6 ;  /* 0x0000000b2c0672a4 */ /* 0x000fe2000f8e0206 */
[----:B------:R-:W-:Y:S01]  /*97d0*/  VIADD R4, R16, 0x90 ;  /* 0x0000009010047836 */ /* 0x000fe20000000000 */
[----:B------:R-:W-:Y:S01]  /*97e0*/  ULDC.64 UR8, c[0x0][0xae8] ;  /* 0x0002ba0000087ab9 */ /* 0x000fe20000000a00 */
[----:B------:R-:W-:Y:S01]  /*97f0*/  IMAD.IADD R3, R3, 0x1, R7 ;  /* 0x0000000103037824 */ /* 0x000fe200078e0207 */
[----:B------:R-:W-:Y:S01]  /*9800*/  ISETP.GE.OR P3, PT, R0, UR7, P0 ;  /* 0x0000000700007c0c */ /* 0x000fe20008766670 */
[----:B------:R-:W-:Y:S01]  /*9810*/  VIADD R0, R16, 0x60 ;  /* 0x0000006010007836 */ /* 0x000fe20000000000 */
[----:B------:R-:W-:Y:S01]  /*9820*/  ISETP.GE.OR P2, PT, R4, UR7, P0 ;  /* 0x0000000704007c0c */ /* 0x000fe20008746670 */
[----:B------:R-:W-:Y:S01]  /*9830*/  IMAD.U32 R5, RZ, RZ, UR10 ;  /* 0x0000000aff057e24 */ /* 0x000fe2000f8e00ff */
[----:B------:R-:W-:Y:S01]  /*9840*/  UIMAD UR4, UR45, UR8, URZ ;  /* 0x000000082d0472a4 */ /* 0x000fe2000f8e023f */
[----:B------:R-:W-:Y:S01]  /*9850*/  SHF.R.S32.HI R7, RZ, 0x1f, R16 ;  /* 0x0000001fff077819 */ /* 0x000fe20000011410 */
[----:B------:R-:W-:Y:S01]  /*9860*/  IMAD.U32 R9, RZ, RZ, UR43 ;  /* 0x0000002bff097e24 */ /* 0x000fe2000f8e00ff */
[----:B------:R-:W-:Y:S01]  /*9870*/  ISETP.GE.OR P1, PT, R0, UR7, P0 ;  /* 0x0000000700007c0c */ /* 0x000fe20008726670 */
[----:B------:R-:W-:Y:S01]  /*9880*/  IMAD.WIDE.U32 R2, R5, UR44, R2 ;  /* 0x0000002c05027c25 */ /* 0x000fe2000f8e0002 */
[----:B------:R-:W-:Y:S01]  /*9890*/  ISETP.GE.OR P0, PT, R16, UR7, P0 ;  /* 0x0000000710007c0c */ /* 0x000fe20008706670 */
[----:B------:R-:W-:-:S02]  /*98a0*/  UIMAD UR4, UR46, UR9, UR4 ;  /* 0x000000092e0472a4 */ /* 0x000fc4000f8e0204 */
[----:B------:R-:W-:Y:S02]  /*98b0*/  VIADD R3, R3, UR6 ;  /* 0x0000000603037c36 */ /* 0x000fe40008000000 */
[----:B------:R-:W-:Y:S02]  /*98c0*/  IMAD.U32 R5, RZ, RZ, UR8 ;  /* 0x00000008ff057e24 */ /* 0x000fe4000f8e00ff */
[----:B------:R-:W-:Y:S02]  /*98d0*/  IMAD.MOV.U32 R6, RZ, RZ, R16 ;  /* 0x000000ffff067224 */ /* 0x000fe400078e0010 */
[----:B------:R-:W-:-:S04]  /*98e0*/  IMAD.WIDE.U32 R4, R5, UR46, R2 ;  /* 0x0000002e05047c25 */ /* 0x000fc8000f8e0002 */
        /* <DEDUP_REMOVED lines=14> */
.L_x_1744:
[----:B------:R-:W-:Y:S05]  /*99d0*/  BSYNC B1 ;  /* 0x0000000000017941 */ /* 0x000fea0003800000 */
.L_x_1743:
        /* <DEDUP_REMOVED lines=15> */
.L_x_1746:
[----:B------:R-:W-:Y:S05]  /*9ad0*/  BSYNC B1 ;  /* 0x0000000000017941 */ /* 0x000fea0003800000 */
.L_x_1745:
        /* <DEDUP_REMOVED lines=15> */
.L_x_1748:
[----:B------:R-:W-:Y:S05]  /*9bd0*/  BSYNC B1 ;  /* 0x0000000000017941 */ /* 0x000fea0003800000 */
.L_x_1747:
        /* <DEDUP_REMOVED lines=14> */
.L_x_1739:
[----:B------:R-:W-:Y:S05]  /*9cc0*/  BSYNC B0 ;  /* 0x0000000000007941 */ /* 0x000fea0003800000 */
.L_x_1730:
[----:B------:R-:W-:Y:S02]  /*9cd0*/  ULDC UR4, c[0x0][0xc14] ;  /* 0x0003050000047ab9 */ /* 0x000fe40000000800 */
[----:B------:R-:W-:-:S13]  /*9ce0*/  ISETP.GE.AND P0, PT, R31, UR4, PT ;  /* 0x000000041f007c0c */ /* 0x000fda000bf06270 */
[----:B------:R-:W-:Y:S05]  /*9cf0*/  @!P0 BRA `(.L_x_1749) ;  /* 0xffffff7000248947 */ /* 0x000fea000383ffff */
[----:B------:R-:W-:Y:S05]  /*9d00*/  EXIT ;  /* 0x000000000000794d */ /* 0x000fea0003800000 */
.L_x_1694:
        /* <DEDUP_REMOVED lines=61> */
.L_x_1754:
        /* <DEDUP_REMOVED lines=14> */
.L_x_1753:
[----:B------:R-:W-:Y:S05]  /*a1c0*/  BSYNC B0 ;  /* 0x0000000000007941 */ /* 0x000fea0003800000 */
.L_x_1752:
        /* <DEDUP_REMOVED lines=25> */
.L_x_1750:
        /* <DEDUP_REMOVED lines=18> */
[----:B------:R-:W-:-:S05]  /*a480*/  VIADD R7, R12, 0xffffffff ;  /* 0xffffffff0c077836 */ /* 0x000fca0000000000 */
[----:B------:R2:W3:Y:S02]  /*a490*/  SHFL.IDX PT, R16, R6, R7, 0x1f ;  /* 0x00001f0706107589 */ /* 0x0004e400000e0000 */
.L_x_1755:
[----:B---3--:R-:W-:Y:S01]  /*a4a0*/  IMAD R16, R16, UR4, R13 ;  /* 0x0000000410107c24 */ /* 0x008fe2000f8e020d */
[----:B------:R-:W-:Y:S01]  /*a4b0*/  IABS R2, R4 ;  /* 0x0000000400027213 */ /* 0x000fe20000000000 */
[----:B01----:R-:W-:-:S03]  /*a4c0*/  IMAD.MOV R11, RZ, RZ, -R3 ;  /* 0x000000ffff0b7224 */ /* 0x003fc600078e0a03 */
[----:B--2---:R-:W-:Y:S01]  /*a4d0*/  IADD3 R7, -R16, UR6, RZ ;  /* 0x0000000610077c10 */ /* 0x004fe2000fffe1ff */
[----:B------:R-:W-:Y:S02]  /*a4e0*/  IMAD.MOV R10, RZ, RZ, -R2 ;  /* 0x000000ffff0a7224 */ /* 0x000fe400078e0a02 */
        /* <DEDUP_REMOVED lines=23> */
[----:B------:R-:W-:-:S04]  /*a660*/  VIADDMNMX R9, R8, UR4, R9, PT ;  /* 0x0000000408097c46 */ /* 0x000fc8000b800109 */
[-C--:B------:R-:W-:Y:S02]  /*a670*/  IABS R8, R9.reuse ;  /* 0x0000000900087213 */ /* 0x080fe40000000000 */
[----:B------:R-:W-:Y:S02]  /*a680*/  IABS R12, R9 ;  /* 0x00000009000c7213 */ /* 0x000fe40000000000 */
        /* <DEDUP_REMOVED lines=28> */
.L_x_1751:
[----:B------:R-:W-:Y:S02]  /*a850*/  IMAD.MOV.U32 R17, RZ, RZ, RZ ;  /* 0x000000ffff117224 */ /* 0x000fe400078e00ff */
[----:B------:R-:W-:Y:S02]  /*a860*/  IMAD.U32 R16, RZ, RZ, UR6 ;  /* 0x00000006ff107e24 */ /* 0x000fe4000f8e00ff */
[----:B------:R-:W-:-:S07]  /*a870*/  IMAD.MOV.U32 R18, RZ, RZ, RZ ;  /* 0x000000ffff127224 */ /* 0x000fce00078e00ff */
.L_x_1756:
        /* <DEDUP_REMOVED lines=16> */
.L_x_1822:
[----:B--2---:R-:W2:Y:S02]  /*a980*/  LDC.64 R2, c[0x0][0xc60] ;  /* 0x00031800ff027b82 */ /* 0x004ea40000000a00 */
[----:B--2---:R-:W-:-:S05]  /*a990*/  IMAD.WIDE R2, R19, 0x4, R2 ;  /* 0x0000000413027825 */ /* 0x004fca00078e0202 */
[----:B------:R-:W2:Y:S01]  /*a9a0*/  LDG.E R27, desc[UR38][R2.64] ;  /* 0x00000026021b7981 */ /* 0x000ea2000c1e1900 */
[----:B------:R-:W-:Y:S05]  /*a9b0*/  YIELD ;  /* 0x0000000000007946 */ /* 0x000fea0003800000 */
[----:B------:R-:W-:Y:S01]  /*a9c0*/  ULDC.64 UR4, c[0x0][0xa28] ;  /* 0x00028a0000047ab9 */ /* 0x000fe20000000a00 */
[----:B0-----:R-:W-:Y:S01]  /*a9d0*/  IMAD.MOV.U32 R0, RZ, RZ, RZ ;  /* 0x000000ffff007224 */ /* 0x001fe200078e00ff */
[----:B------:R-:W-:Y:S01]  /*a9e0*/  ISETP.NE.U32.AND P0, PT, RZ, UR4, PT ;  /* 0x00000004ff007c0c */ /* 0x000fe2000bf05070 */
[----:B------:R-:W-:Y:S01]  /*a9f0*/  IMAD.MOV.U32 R8, RZ, RZ, RZ ;  /* 0x000000ffff087224 */ /* 0x000fe200078e00ff */
[----:B------:R-:W-:-:S02]  /*aa00*/  ULDC.64 UR6, c[0x0][0xa08] ;  /* 0x0002820000067ab9 */ /* 0x000fc40000000a00 */
[----:B------:R-:W-:Y:S02]  /*aa10*/  ISETP.NE.AND.EX P0, PT, RZ, UR5, PT, P0 ;  /* 0x00000005ff007c0c */ /* 0x000fe4000bf05300 */
[----:B--2---:R-:W-:-:S11]  /*aa20*/  SHF.R.S32.HI R4, RZ, 0x1f, R27 ;  /* 0x0000001fff047819 */ /* 0x004fd6000001141b */
[----:B------:R-:W-:-:S04]  /*aa30*/  @P0 LEA R2, P1, R27, UR4, 0x2 ;  /* 0x000000041b020c11 */ /* 0x000fc8000f8210ff */
[C-C-:B------:R-:W-:Y:S01]  /*aa40*/  @P0 LEA.HI.X R3, R27.reuse, UR5, R4.reuse, 0x2, P1 ;  /* 0x000000051b030c11 */ /* 0x140fe200088f1404 */
[----:B------:R-:W-:Y:S02]  /*aa50*/  ULDC.64 UR4, c[0x0][0xa18] ;  /* 0x0002860000047ab9 */ /* 0x000fe40000000a00 */
[----:B------:R-:W-:Y:S01]  /*aa60*/  ISETP.NE.U32.AND P1, PT, RZ, UR4, PT ;  /* 0x00000004ff007c0c */ /* 0x000fe2000bf25070 */
[C---:B------:R-:W-:Y:S01]  /*aa70*/  IMAD.SHL.U32 R29, R27.reuse, 0x4, RZ ;  /* 0x000000041b1d7824 */ /* 0x040fe200078e00ff */
[----:B------:R0:W5:Y:S01]  /*aa80*/  @P0 LDG.E R0, desc[UR38][R2.64] ;  /* 0x0000002602000981 */ /* 0x000162000c1e1900 */
[----:B------:R-:W-:Y:S02]  /*aa90*/  SHF.L.U64.HI R10, R27, 0x2, R4 ;  /* 0x000000021b0a7819 */ /* 0x000fe40000010204 */
[----:B------:R-:W-:-:S03]  /*aaa0*/  ISETP.NE.AND.EX P1, PT, RZ, UR5, PT, P1 ;  /* 0x00000005ff007c0c */ /* 0x000fc6000bf25310 */
[----:B------:R-:W-:Y:S10]  /*aab0*/  STL [R1], R10 ;  /* 0x0000000a01007387 */ /* 0x000ff40000100800 */
[----:B------:R-:W-:-:S04]  /*aac0*/  @P1 IADD3 R6, P0, R29, UR4, RZ ;  /* 0x000000041d061c10 */ /* 0x000fc8000ff1e0ff */
[C---:B------:R-:W-:Y:S01]  /*aad0*/  @P1 IADD3.X R7, R10.reuse, UR5, RZ, P0, !PT ;  /* 0x000000050a071c10 */ /* 0x040fe200087fe4ff */
[----:B------:R-:W-:Y:S02]  /*aae0*/  ULDC.64 UR4, c[0x0][0xa00] ;  /* 0x0002800000047ab9 */ /* 0x000fe40000000a00 */
[----:B------:R-:W-:Y:S02]  /*aaf0*/  ISETP.NE.U32.AND P2, PT, RZ, UR4, PT ;  /* 0x00000004ff007c0c */ /* 0x000fe4000bf45070 */
[C---:B0-----:R-:W-:Y:S02]  /*ab00*/  IADD3 R2, P0, R29.reuse, UR4, RZ ;  /* 0x000000041d027c10 */ /* 0x041fe4000ff1e0ff */
[----:B------:R-:W-:Y:S02]  /*ab10*/  ISETP.NE.AND.EX P2, PT, RZ, UR5, PT, P2 ;  /* 0x00000005ff007c0c */ /* 0x000fe4000bf45320 */
[----:B------:R-:W-:Y:S01]  /*ab20*/  IADD3.X R3, R10, UR5, RZ, P0, !PT ;  /* 0x000000050a037c10 */ /* 0x000fe200087fe4ff */
[----:B------:R-:W-:Y:S01]  /*ab30*/  ULDC UR4, c[0x0][0x288] ;  /* 0x0000a20000047ab9 */ /* 0x000fe20000000800 */
[----:B------:R-:W-:-:S04]  /*ab40*/  IADD3 R4, P0, R29, UR6, RZ ;  /* 0x000000061d047c10 */ /* 0x000fc8000ff1e0ff */
[----:B------:R-:W-:-:S05]  /*ab50*/  IADD3.X R5, R10, UR7, RZ, P0, !PT ;  /* 0x000000070a057c10 */ /* 0x000fca00087fe4ff */
[----:B------:R-:W2:Y:S01]  /*ab60*/  @P2 LDG.E R8, desc[UR38][R2.64] ;  /* 0x0000002602082981 */ /* 0x000ea2000c1e1900 */
[----:B------:R-:W-:-:S03]  /*ab70*/  ISETP.NE.U32.AND P0, PT, RZ, UR6, PT ;  /* 0x00000006ff007c0c */ /* 0x000fc6000bf05070 */
[----:B--2---:R0:W-:Y:S02]  /*ab80*/  STL [R1+0x8], R8 ;  /* 0x0000080801007387 */ /* 0x0041e40000100800 */
[----:B0-----:R-:W-:Y:S01]  /*ab90*/  IMAD.U32 R8, RZ, RZ, UR4 ;  /* 0x00000004ff087e24 */ /* 0x001fe2000f8e00ff */
[----:B------:R-:W-:-:S05]  /*aba0*/  ULDC.64 UR4, c[0x0][0x3f8] ;  /* 0x0000fe0000047ab9 */ /* 0x000fca0000000a00 */
[----:B------:R0:W5:Y:S01]  /*abb0*/  @P1 LDG.E R8, desc[UR38][R6.64] ;  /* 0x0000002606081981 */ /* 0x000162000c1e1900 */
[----:B------:R-:W-:Y:S01]  /*abc0*/  UISETP.NE.U32.AND UP0, UPT, UR4, URZ, UPT ;  /* 0x0000003f0400728c */ /* 0x000fe2000bf05070 */
[----:B------:R-:W-:Y:S02]  /*abd0*/  ISETP.NE.AND.EX P0, PT, RZ, UR7, PT, P0 ;  /* 0x00000007ff007c0c */ /* 0x000fe4000bf05300 */
[----:B------:R-:W-:Y:S01]  /*abe0*/  ULDC UR4, c[0x0][0x404] ;  /* 0x0001010000047ab9 */ /* 0x000fe20000000800 */
[----:B------:R-:W-:-:S03]  /*abf0*/  UISETP.NE.AND.EX UP0, UPT, UR5, URZ, UPT, UP0 ;  /* 0x0000003f0500728c */ /* 0x000fc6000bf05300 */
[----:B------:R-:W-:Y:S01]  /*ac00*/  ULDC UR5, c[0x0][0x2e0] ;  /* 0x0000b80000057ab9 */ /* 0x000fe20000000800 */
[----:B------:R-:W-:-:S04]  /*ac10*/  USEL UR4, UR4, 0x1, UP0 ;  /* 0x0000000104047887 */ /* 0x000fc80008000000 */
[----:B------:R-:W-:-:S06]  /*ac20*/  UIMAD UR4, UR4, UR5, URZ ;  /* 0x00000005040472a4 */ /* 0x000fcc000f8e023f */
[----:B------:R-:W-:Y:S01]  /*ac30*/  IMAD.U32 R9, RZ, RZ, UR4 ;  /* 0x00000004ff097e24 */ /* 0x000fe2000f8e00ff */
[----:B0-----:R-:W-:Y:S06]  /*ac40*/  @P1 BRA `(.L_x_1758) ;  /* 0x0000000000101947 */ /* 0x001fec0003800000 */
[----:B------:R-:W-:Y:S05]  /*ac50*/  @!P2 BRA `(.L_x_1758) ;  /* 0x00000000000ca947 */ /* 0x000fea0003800000 */
[----:B------:R-:W2:Y:S04]  /*ac60*/  LDG.E R7, desc[UR38][R2.64] ;  /* 0x0000002602077981 */ /* 0x000ea8000c1e1900 */
[----:B-----5:R-:W2:Y:S02]  /*ac70*/  LDG.E R8, desc[UR38][R2.64+0x4] ;  /* 0x0000042602087981 */ /* 0x020ea4000c1e1900 */
[----:B--2---:R-:W-:-:S07]  /*ac80*/  IMAD.IADD R8, R8, 0x1, -R7 ;  /* 0x0000000108087824 */ /* 0x004fce00078e0a07 */
.L_x_1758:
[----:B------:R-:W-:Y:S01]  /*ac90*/  IMAD.MOV.U32 R23, RZ, RZ, RZ ;  /* 0x000000ffff177224 */ /* 0x000fe200078e00ff */
[----:B------:R-:W-:-:S05]  /*aca0*/  ULDC.64 UR4, c[0x0][0xa20] ;  /* 0x0002880000047ab9 */ /* 0x000fca0000000a00 */
[----:B------:R-:W2:Y:S01]  /*acb0*/  @P0 LDG.E R23, desc[UR38][R4.64] ;  /* 0x0000002604170981 */ /* 0x000ea2000c1e1900 */
[----:B------:R-:W-:-:S04]  /*acc0*/  ISETP.NE.U32.AND P1, PT, RZ, UR4, PT ;  /* 0x00000004ff007c0c */ /* 0x000fc8000bf25070 */
[----:B------:R-:W-:Y:S01]  /*acd0*/  ISETP.NE.AND.EX P1, PT, RZ, UR5, PT, P1 ;  /* 0x00000005ff007c0c */ /* 0x000fe2000bf25310 */
[----:B--2--5:R-:W-:-:S12]  /*ace0*/  IMAD.IADD R23, R23, 0x1, R0 ;  /* 0x0000000117177824 */ /* 0x024fd800078e0200 */
[----:B------:R-:W-:Y:S05]  /*acf0*/  @!P1 BRA `(.L_x_1759) ;  /* 0x0000000000109947 */ /* 0x000fea0003800000 */
[----:B------:R-:W-:-:S04]  /*ad00*/  IADD3 R2, P0, R29, UR4, RZ ;  /* 0x000000041d027c10 */ /* 0x000fc8000ff1e0ff */
[----:B------:R-:W-:-:S05]  /*ad10*/  IADD3.X R3, R10, UR5, RZ, P0, !PT ;  /* 0x000000050a037c10 */ /* 0x000fca00087fe4ff */
[----:B------:R0:W5:Y:S01]  /*ad20*/  LDG.E R9, desc[UR38][R2.64] ;  /* 0x0000002602097981 */ /* 0x000162000c1e1900 */
[----:B------:R-:W-:Y:S05]  /*ad30*/  BRA `(.L_x_1760) ;  /* 0x0000000000107947 */ /* 0x000fea0003800000 */
.L_x_1759:
[----:B------:R-:W-:Y:S05]  /*ad40*/  @!P0 BRA `(.L_x_1760) ;  /* 0x00000000000c8947 */ /* 0x000fea0003800000 */
[----:B------:R-:W2:Y:S04]  /*ad50*/  LDG.E R2, desc[UR38][R4.64] ;  /* 0x0000002604027981 */ /* 0x000ea8000c1e1900 */
[----:B------:R-:W2:Y:S02]  /*ad60*/  LDG.E R9, desc[UR38][R4.64+0x4] ;  /* 0x0000042604097981 */ /* 0x000ea4000c1e1900 */
[----:B--2---:R-:W-:-:S07]  /*ad70*/  IMAD.IADD R9, R9, 0x1, -R2 ;  /* 0x0000000109097824 */ /* 0x004fce00078e0a02 */
.L_x_1760:
[----:B0-----:R-:W-:Y:S01]  /*ad80*/  IMAD R3, R17, 0xc0, RZ ;  /* 0x000000c011037824 */ /* 0x001fe200078e02ff */
[----:B------:R-:W-:Y:S01]  /*ad90*/  BSSY B6, `(.L_x_1761) ;  /* 0x0000234000067945 */ /* 0x000fe20003800000 */
[----:B-----5:R-:W-:-:S03]  /*ada0*/  IMAD.IADD R9, R9, 0x1, -R0 ;  /* 0x0000000109097824 */ /* 0x020fc600078e0a00 */
[----:B------:R-:W-:Y:S01]  /*adb0*/  IADD3 R8, -R8, 0x13f, R3 ;  /* 0x0000013f08087810 */ /* 0x000fe20007ffe103 */
[----:B------:R-:W-:-:S04]  /*adc0*/  VIADD R0, R9, 0x7f ;  /* 0x0000007f09007836 */ /* 0x000fc80000000000 */
[----:B------:R-:W-:Y:S01]  /*add0*/  IMAD.IADD R8, R9, 0x1, R8 ;  /* 0x0000000109087824 */ /* 0x000fe200078e0208 */
[----:B------:R-:W-:-:S04]  /*ade0*/  SHF.R.S32.HI R3, RZ, 0x1f, R0 ;  /* 0x0000001fff037819 */ /* 0x000fc80000011400 */
[----:B------:R-:W-:Y:S02]  /*adf0*/  SHF.R.S32.HI R5, RZ, 0x1f, R8 ;  /* 0x0000001fff057819 */ /* 0x000fe40000011408 */
[----:B------:R-:W-:Y:S02]  /*ae00*/  LEA.HI R3, R3, R0, RZ, 0x7 ;  /* 0x0000000003037211 */ /* 0x000fe400078f38ff */
[----:B------:R-:W-:Y:S02]  /*ae10*/  LEA.HI R5, R5, R8, RZ, 0x7 ;  /* 0x0000000805057211 */ /* 0x000fe400078f38ff */
[----:B------:R-:W-:Y:S02]  /*ae20*/  SHF.R.S32.HI R3, RZ, 0x7, R3 ;  /* 0x00000007ff037819 */ /* 0x000fe40000011403 */
[----:B------:R-:W-:-:S04]  /*ae30*/  SHF.R.S32.HI R28, RZ, 0x7, R5 ;  /* 0x00000007ff1c7819 */ /* 0x000fc80000011405 */
[----:B------:R-:W-:-:S04]  /*ae40*/  VIMNMX R28, R3, R28, PT ;  /* 0x0000001c031c7248 */ /* 0x000fc80003fe0100 */
[----:B------:R-:W-:-:S13]  /*ae50*/  ISETP.GT.AND P0, PT, R28, RZ, PT ;  /* 0x000000ff1c00720c */ /* 0x000fda0003f04270 */
[----:B------:R-:W-:Y:S05]  /*ae60*/  @P0 BRA `(.L_x_1762) ;  /* 0x00000000003c0947 */ /* 0x000fea0003800000 */
        /* <DEDUP_REMOVED lines=15> */
.L_x_1762:
        /* <DEDUP_REMOVED lines=22> */
.L_x_1764:
        /* <DEDUP_REMOVED lines=19> */
.L_x_1766:
        /* <DEDUP_REMOVED lines=16> */
.L_x_1765:
[----:B------:R-:W2:Y:S01]  /*b2f0*/  LDL.LU R21, [R1] ;  /* 0x0000000001157983 */ /* 0x000ea20000300800 */
[----:B------:R-:W-:Y:S01]  /*b300*/  ULDC.64 UR4, c[0x0][0x9f8] ;  /* 0x00027e0000047ab9 */ /* 0x000fe20000000a00 */
[----:B------:R-:W0:Y:S02]  /*b310*/  LDC R0, c[0x0][0x428] ;  /* 0x00010a00ff007b82 */ /* 0x000e240000000800 */
[----:B------:R-:W3:Y:S01]  /*b320*/  LDL.LU R20, [R1+0x8] ;  /* 0x0000080001147983 */ /* 0x000ee20000300800 */
[----:B------:R-:W-:Y:S01]  /*b330*/  ISETP.NE.U32.AND P0, PT, RZ, UR4, PT ;  /* 0x00000004ff007c0c */ /* 0x000fe2000bf05070 */
[----:B------:R-:W-:-:S03]  /*b340*/  IMAD.MOV.U32 R6, RZ, RZ, R27 ;  /* 0x000000ffff067224 */ /* 0x000fc600078e001b */
[----:B------:R-:W-:-:S13]  /*b350*/  ISETP.NE.AND.EX P0, PT, RZ, UR5, PT, P0 ;  /* 0x00000005ff007c0c */ /* 0x000fda000bf05300 */
[----:B------:R-:W-:Y:S02]  /*b360*/  @P0 IADD3 R2, P1, R29, UR4, RZ ;  /* 0x000000041d020c10 */ /* 0x000fe4000ff3e0ff */
[----:B------:R-:W-:-:S13]  /*b370*/  ISETP.NE.AND P6, PT, R26, RZ, PT ;  /* 0x000000ff1a00720c */ /* 0x000fda0003fc5270 */
[----:B------:R-:W-:-:S05]  /*b380*/  VOTEU.ALL UP1, P6 ;  /* 0x00000000003f7886 */ /* 0x000fca0003020000 */
[----:B------:R-:W-:-:S04]  /*b390*/  @!UP1 UIADD3 UR8, UP0, UR40, 0x270, URZ ;  /* 0x0000027028089890 */ /* 0x000fc8000ff1e03f */
[----:B------:R-:W-:-:S03]  /*b3a0*/  @!UP1 UIADD3.X UR9, URZ, UR41, URZ, UP0, !UPT ;  /* 0x000000293f099290 */ /* 0x000fc600087fe43f */
[----:B------:R-:W-:Y:S01]  /*b3b0*/  VOTEU.ALL UP0, P6 ;  /* 0x00000000003f7886 */ /* 0x000fe20003000000 */
[----:B--2---:R-:W-:Y:S01]  /*b3c0*/  @P0 IADD3.X R3, R21, UR5, RZ, P1, !PT ;  /* 0x0000000515030c10 */ /* 0x004fe20008ffe4ff */
[----:B------:R-:W-:-:S04]  /*b3d0*/  ULDC.64 UR4, c[0x0][0xa00] ;  /* 0x0002800000047ab9 */ /* 0x000fc80000000a00 */
[----:B------:R2:W5:Y:S01]  /*b3e0*/  @P0 LDG.E R6, desc[UR38][R2.64] ;  /* 0x0000002602060981 */ /* 0x000562000c1e1900 */
[----:B0-----:R-:W-:Y:S01]  /*b3f0*/  ISETP.NE.AND P0, PT, R0, 0x1, PT ;  /* 0x000000010000780c */ /* 0x001fe20003f05270 */
[----:B------:R-:W-:Y:S01]  /*b400*/  IMAD.MOV.U32 R0, RZ, RZ, R18 ;  /* 0x000000ffff007224 */ /* 0x000fe200078e0012 */
[----:B------:R-:W-:Y:S01]  /*b410*/  PLOP3.LUT P1, PT, P6, PT, PT, 0x8, 0x0 ;  /* 0x000000000000781c */ /* 0x000fe2000372e170 */
[----:B---3--:R-:W-:-:S10]  /*b420*/  IMAD R17, R17, 0xc0, R20 ;  /* 0x000000c011117824 */ /* 0x008fd400078e0214 */
[----:B------:R-:W0:Y:S08]  /*b430*/  @P0 LDC R5, c[0x0][0x42c] ;  /* 0x00010b00ff050b82 */ /* 0x000e300000000800 */
[----:B------:R-:W3:Y:S01]  /*b440*/  @P0 LDC R7, c[0x0][0x430] ;  /* 0x00010c00ff070b82 */ /* 0x000ee20000000800 */
[----:B0-----:R-:W-:-:S05]  /*b450*/  @P0 IMAD.HI.U32 R4, R18, R5, RZ ;  /* 0x0000000512040227 */ /* 0x001fca00078e00ff */
[----:B---3--:R-:W-:Y:S02]  /*b460*/  @P0 SHF.R.U32.HI R0, RZ, R7, R4 ;  /* 0x00000007ff000219 */ /* 0x008fe40000011604 */
[----:B------:R-:W-:-:S04]  /*b470*/  ISETP.NE.U32.AND P0, PT, RZ, UR4, PT ;  /* 0x00000004ff007c0c */ /* 0x000fc8000bf05070 */
[----:B------:R-:W-:-:S04]  /*b480*/  ISETP.NE.AND.EX P0, PT, RZ, UR5, PT, P0 ;  /* 0x00000005ff007c0c */ /* 0x000fc8000bf05300 */
[----:B--2---:R-:W-:-:S09]  /*b490*/  SEL R10, R27, RZ, !P0 ;  /* 0x000000ff1b0a7207 */ /* 0x004fd20004000000 */
.L_x_1767:
        /* <DEDUP_REMOVED lines=18> */
.L_x_1838:
[----:B------:R-:W-:Y:S01]  /*b5c0*/  UMOV UR4, 0xffffffff ;  /* 0xffffffff00047882 */ /* 0x000fe20000000000 */
[----:B------:R-:W-:Y:S02]  /*b5d0*/  SHF.R.S32.HI R9, RZ, 0x1f, R6 ;  /* 0x0000001fff097819 */ /* 0x000fe40000011406 */
[----:B------:R-:W-:Y:S05]  /*b5e0*/  BRA.DIV UR4, `(.L_x_1769) ;  /* 0x0000002e04647947 */ /* 0x000fea000b800000 */
[----:B------:R-:W-:-:S13]  /*b5f0*/  ELECT P6, URZ, PT ;  /* 0x00000000003f782f */ /* 0x000fda00038c0000 */
.L_x_1841:
        /* <DEDUP_REMOVED lines=22> */
.L_x_1771:
[----:B------:R-:W-:Y:S01]  /*b760*/  IMAD R5, R22, 0x8, R25 ;  /* 0x0000000816057824 */ /* 0x000fe200078e0219 */
[----:B------:R-:W-:-:S04]  /*b770*/  SHF.L.U32 R4, R24, 0x1f, RZ ;  /* 0x0000001f18047819 */ /* 0x000fc800000006ff */
[----:B------:R-:W2:Y:S02]  /*b780*/  SYNCS.PHASECHK.TRANS64.TRYWAIT P0, [R5+URZ+0x16840], R4 ;  /* 0x01684004050075a7 */ /* 0x000ea4000800017f */
[----:B--2---:R-:W-:Y:S05]  /*b790*/  @!P0 BRA `(.L_x_1772) ;  /* 0x0000002c00188947 */ /* 0x004fea0003800000 */
.L_x_1842:
        /* <DEDUP_REMOVED lines=9> */
.L_x_1773:
        /* <DEDUP_REMOVED lines=16> */
[----:B--2---:R-:W-:Y:S01]  /*b930*/  NOP ;  /* 0x0000000000007918 */ /* 0x004fe20000000000 */
.L_x_1770:
        /* <DEDUP_REMOVED lines=20> */
[----:B---3--:R-:W-:Y:S01]  /*ba80*/  LEA.HI R4, R5, R5, RZ, 0x1 ;  /* 0x0000000505047211 */ /* 0x008fe200078f08ff */
[----:B------:R4:W-:Y:S03]  /*ba90*/  STL [R1+0x4], R5 ;  /* 0x0000040501007387 */ /* 0x0009e60000100800 */
[----:B------:R-:W-:-:S05]  /*baa0*/  LOP3.LUT R4, R4, 0xfffffffe, RZ, 0xc0, !PT ;  /* 0xfffffffe04047812 */ /* 0x000fca00078ec0ff */
[----:B------:R-:W-:-:S05]  /*bab0*/  IMAD.IADD R4, R5, 0x1, -R4 ;  /* 0x0000000105047824 */ /* 0x000fca00078e0a04 */
[----:B------:R-:W-:-:S04]  /*bac0*/  SHF.L.U32 R4, R4, 0x1f, RZ ;  /* 0x0000001f04047819 */ /* 0x000fc800000006ff */
[----:B------:R-:W2:Y:S02]  /*bad0*/  SYNCS.PHASECHK.TRANS64.TRYWAIT P0, [R25+URZ+0x16820], R4 ;  /* 0x01682004190075a7 */ /* 0x000ea4000800017f */
[----:B--2-4-:R-:W-:Y:S05]  /*bae0*/  @!P0 BRA `(.L_x_1775) ;  /* 0x0000002800588947 */ /* 0x014fea0003800000 */
.L_x_1843:
[----:B------:R-:W-:Y:S05]  /*baf0*/  BSYNC B0 ;  /* 0x0000000000007941 */ /* 0x000fea0003800000 */
.L_x_1774:
[----:B------:R-:W-:Y:S01]  /*bb00*/  ISETP.GE.AND P0, PT, R28, 0x2, PT ;  /* 0x000000021c00780c */ /* 0x000fe20003f06270 */
[----:B------:R-:W-:-:S12]  /*bb10*/  BSSY B0, `(.L_x_1776) ;  /* 0x0000125000007945 */ /* 0x000fd80003800000 */
[----:B------:R-:W-:Y:S05]  /*bb20*/  @!P0 BRA `(.L_x_1777) ;  /* 0x00000010008c8947 */ /* 0x000fea0003800000 */
[C---:B--2---:R-:W-:Y:S01]  /*bb30*/  LOP3.LUT R4, R28.reuse, 0x1, RZ, 0xc0, !PT ;  /* 0x000000011c047812 */ /* 0x044fe200078ec0ff */
[----:B------:R-:W-:Y:S01]  /*bb40*/  VIADD R11, R28, 0xfffffffe ;  /* 0xfffffffe1c0b7836 */ /* 0x000fe20000000000 */
[----:B------:R-:W-:Y:S02]  /*bb50*/  BSSY B1, `(.L_x_1778) ;  /* 0x0000063000017945 */ /* 0x000fe40003800000 */
[----:B------:R-:W-:Y:S01]  /*bb60*/  ISETP.NE.U32.AND P0, PT, R4, 0x1, PT ;  /* 0x000000010400780c */ /* 0x000fe20003f05070 */
[----:B------:R-:W-:-:S12]  /*bb70*/  IMAD.MOV.U32 R10, RZ, RZ, R11 ;  /* 0x000000ffff0a7224 */ /* 0x000fd800078e000b */
[----:B------:R-:W-:Y:S05]  /*bb80*/  @!P0 BRA `(.L_x_1779) ;  /* 0x00000004007c8947 */ /* 0x000fea0003800000 */
        /* <DEDUP_REMOVED lines=8> */
[----:B------:R-:W-:Y:S02]  /*bc10*/  IMAD.MOV.U32 R4, RZ, RZ, R8 ;  /* 0x000000ffff047224 */ /* 0x000fe400078e0008 */
[----:B------:R-:W-:Y:S01]  /*bc20*/  IMAD.MOV.U32 R10, RZ, RZ, R11 ;  /* 0x000000ffff0a7224 */ /* 0x000fe200078e000b */
        /* <DEDUP_REMOVED lines=20> */
.L_x_1782:
[----:B0-----:R-:W-:Y:S01]  /*bd70*/  IMAD R3, R12, 0x8, R25 ;  /* 0x000000080c037824 */ /* 0x001fe200078e0219 */
[----:B------:R-:W-:-:S04]  /*bd80*/  SHF.L.U32 R2, R13, 0x1f, RZ ;  /* 0x0000001f0d027819 */ /* 0x000fc800000006ff */
[----:B------:R-:W0:Y:S02]  /*bd90*/  SYNCS.PHASECHK.TRANS64.TRYWAIT P0, [R3+URZ+0x16840], R2 ;  /* 0x01684002030075a7 */ /* 0x000e24000800017f */
[----:B0-----:R-:W-:Y:S05]  /*bda0*/  @!P0 BRA `(.L_x_1783) ;  /* 0x0000002400bc8947 */ /* 0x001fea0003800000 */
.L_x_1844:
        /* <DEDUP_REMOVED lines=9> */
.L_x_1784:
        /* <DEDUP_REMOVED lines=21> */
.L_x_1845:
[----:B------:R-:W-:Y:S05]  /*bf90*/  @P1 BRA `(.L_x_1786) ;  /* 0x0000000000181947 */ /* 0x000fea0003800000 */
[----:B------:R-:W-:Y:S01]  /*bfa0*/  ISETP.NE.AND P0, PT, R26, RZ, PT ;  /* 0x000000ff1a00720c */ /* 0x000fe20003f05270 */
[----:B0-----:R-:W-:Y:S02]  /*bfb0*/  IMAD R2, R22, 0x8, R25 ;  /* 0x0000000816027824 */ /* 0x001fe400078e0219 */
[----:B------:R-:W-:-:S04]  /*bfc0*/  IMAD.MOV.U32 R3, RZ, RZ, 0x4000 ;  /* 0x00004000ff037424 */ /* 0x000fc800078e00ff */
[----:B------:R2:W-:Y:S06]  /*bfd0*/  SYNCS.ARRIVE.TRANS64 RZ, [R2+URZ+0x16850], R3 ;  /* 0x0168500302ff79a7 */ /* 0x0005ec000800003f */
[----:B------:R-:W-:Y:S05]  /*bfe0*/  @!P0 BRA `(.L_x_1786) ;  /* 0x0000000000048947 */ /* 0x000fea0003800000 */
[----:B------:R-:W-:Y:S01]  /*bff0*/  BPT.TRAP 0x1 ;  /* 0x000000040000795c */ /* 0x000fe20000300000 */
.L_x_1786:
        /* <DEDUP_REMOVED lines=20> */
.L_x_1781:
[----:B------:R-:W-:Y:S05]  /*c140*/  BSYNC B2 ;  /* 0x0000000000027941 */ /* 0x000fea0003800000 */
.L_x_1780:
[----:B------:R-:W-:Y:S02]  /*c150*/  VIADD R10, R28, 0xfffffffd ;  /* 0xfffffffd1c0a7836 */ /* 0x000fe40000000000 */
[----:B------:R-:W-:Y:S02]  /*c160*/  IMAD.MOV.U32 R22, RZ, RZ, R12 ;  /* 0x000000ffff167224 */ /* 0x000fe400078e000c */
[----:B------:R-:W-:-:S07]  /*c170*/  IMAD.MOV.U32 R24, RZ, RZ, R13 ;  /* 0x000000ffff187224 */ /* 0x000fce00078e000d */
.L_x_1779:
[----:B------:R-:W-:Y:S05]  /*c180*/  BSYNC B1 ;  /* 0x0000000000017941 */ /* 0x000fea0003800000 */
.L_x_1778:
[----:B------:R-:W-:-:S13]  /*c190*/  ISETP.NE.AND P0, PT, R11, RZ, PT ;  /* 0x000000ff0b00720c */ /* 0x000fda0003f05270 */
[----:B------:R-:W-:Y:S05]  /*c1a0*/  @!P0 BRA `(.L_x_1777) ;  /* 0x0000000800ec8947 */ /* 0x000fea0003800000 */
[----:B------:R-:W-:-:S07]  /*c1b0*/  IMAD.MOV.U32 R4, RZ, RZ, R8 ;  /* 0x000000ffff047224 */ /* 0x000fce00078e0008 */
.L_x_1801:
[----:B------:R-:W-:Y:S01]  /*c1c0*/  VIADD R11, R22, 0x1 ;  /* 0x00000001160b7836 */ /* 0x000fe20000000000 */
[----:B------:R-:W-:Y:S05]  /*c1d0*/  YIELD ;  /* 0x0000000000007946 */ /* 0x000fea0003800000 */
[----:B------:R-:W-:Y:S01]  /*c1e0*/  ISETP.NE.AND P0, PT, R11, 0x2, PT ;  /* 0x000000020b00780c */ /* 0x000fe20003f05270 */
[----:B------:R-:W-:Y:S03]  /*c1f0*/  BSSY B1, `(.L_x_1787) ;  /* 0x0000057000017945 */ /* 0x000fe60003800000 */
[----:B------:R-:W-:-:S02]  /*c200*/  SEL R3, RZ, 0x1, P0 ;  /* 0x00000001ff037807 */ /* 0x000fc40000000000 */
        /* <DEDUP_REMOVED lines=26> */
.L_x_1789:
[----:B------:R-:W-:Y:S01]  /*c3b0*/  IMAD R3, R11, 0x8, R25 ;  /* 0x000000080b037824 */ /* 0x000fe200078e0219 */
[----:B------:R-:W-:-:S04]  /*c3c0*/  SHF.L.U32 R2, R12, 0x1f, RZ ;  /* 0x0000001f0c027819 */ /* 0x000fc800000006ff */
[----:B------:R-:W2:Y:S02]  /*c3d0*/  SYNCS.PHASECHK.TRANS64.TRYWAIT P0, [R3+URZ+0x16840], R2 ;  /* 0x01684002030075a7 */ /* 0x000ea4000800017f */
[----:B--2---:R-:W-:Y:S05]  /*c3e0*/  @!P0 BRA `(.L_x_1790) ;  /* 0x0000002000548947 */ /* 0x004fea0003800000 */
.L_x_1846:
        /* <DEDUP_REMOVED lines=9> */
.L_x_1791:
        /* <DEDUP_REMOVED lines=21> */
.L_x_1847:
[----:B------:R-:W-:Y:S05]  /*c5d0*/  @P0 BRA `(.L_x_1793) ;  /* 0x0000000000140947 */ /* 0x000fea0003800000 */
[----:B------:R-:W-:Y:S01]  /*c5e0*/  ISETP.NE.AND P1, PT, R26, RZ, PT ;  /* 0x000000ff1a00720c */ /* 0x000fe20003f25270 */
[----:B------:R-:W-:-:S04]  /*c5f0*/  IMAD.MOV.U32 R2, RZ, RZ, 0x4000 ;  /* 0x00004000ff027424 */ /* 0x000fc800078e00ff */
[----:B------:R2:W-:Y:S08]  /*c600*/  SYNCS.ARRIVE.TRANS64 RZ, [R3+URZ+0x50], R2 ;  /* 0x0000500203ff79a7 */ /* 0x0005f0000800003f */
[----:B------:R-:W-:Y:S05]  /*c610*/  @!P1 BRA `(.L_x_1793) ;  /* 0x0000000000049947 */ /* 0x000fea0003800000 */
[----:B------:R-:W-:Y:S01]  /*c620*/  BPT.TRAP 0x1 ;  /* 0x000000040000795c */ /* 0x000fe20000300000 */
.L_x_1793:
        /* <DEDUP_REMOVED lines=19> */
.L_x_1788:
[----:B------:R-:W-:Y:S05]  /*c760*/  BSYNC B1 ;  /* 0x0000000000017941 */ /* 0x000fea0003800000 */
.L_x_1787:
        /* <DEDUP_REMOVED lines=30> */
.L_x_1796:
[----:B------:R-:W-:Y:S01]  /*c950*/  IMAD R2, R22, 0x8, R25 ;  /* 0x0000000816027824 */ /* 0x000fe200078e0219 */
[----:B------:R-:W-:-:S04]  /*c960*/  SHF.L.U32 R3, R24, 0x1f, RZ ;  /* 0x0000001f18037819 */ /* 0x000fc800000006ff */
[----:B------:R-:W2:Y:S02]  /*c970*/  SYNCS.PHASECHK.TRANS64.TRYWAIT P0, [R2+URZ+0x16840], R3 ;  /* 0x01684003020075a7 */ /* 0x000ea4000800017f */
[----:B--2---:R-:W-:Y:S05]  /*c980*/  @!P0 BRA `(.L_x_1797) ;  /* 0x0000001c00148947 */ /* 0x004fea0003800000 */
.L_x_1848:
        /* <DEDUP_REMOVED lines=9> */
.L_x_1798:
        /* <DEDUP_REMOVED lines=20> */
[----:B------:R-:W2:Y:S02]  /*cb60*/  SYNCS.PHASECHK.TRANS64.TRYWAIT P1, [R2+URZ+0x60], R3 ;  /* 0x00006003020075a7 */ /* 0x000ea4000802017f */
[----:B0-2---:R-:W-:Y:S05]  /*cb70*/  @!P1 BRA `(.L_x_1799) ;  /* 0x0000001800ac9947 */ /* 0x005fea0003800000 */
.L_x_1849:
[----:B------:R-:W-:Y:S05]  /*cb80*/  @P0 BRA `(.L_x_1800) ;  /* 0x0000000000140947 */ /* 0x000fea0003800000 */
[----:B------:R-:W-:Y:S01]  /*cb90*/  ISETP.NE.AND P1, PT, R26, RZ, PT ;  /* 0x000000ff1a00720c */ /* 0x000fe20003f25270 */
[----:B0-----:R-:W-:-:S04]  /*cba0*/  IMAD.MOV.U32 R3, RZ, RZ, 0x4000 ;  /* 0x00004000ff037424 */ /* 0x001fc800078e00ff */
[----:B------:R2:W-:Y:S08]  /*cbb0*/  SYNCS.ARRIVE.TRANS64 RZ, [R2+URZ+0x50], R3 ;  /* 0x0000500302ff79a7 */ /* 0x0005f0000800003f */
[----:B------:R-:W-:Y:S05]  /*cbc0*/  @!P1 BRA `(.L_x_1800) ;  /* 0x0000000000049947 */ /* 0x000fea0003800000 */
[----:B------:R-:W-:Y:S01]  /*cbd0*/  BPT.TRAP 0x1 ;  /* 0x000000040000795c */ /* 0x000fe20000300000 */
.L_x_1800:
        /* <DEDUP_REMOVED lines=19> */
.L_x_1795:
[----:B------:R-:W-:Y:S05]  /*cd10*/  BSYNC B1 ;  /* 0x0000000000017941 */ /* 0x000fea0003800000 */
.L_x_1794:
[C---:B------:R-:W-:Y:S01]  /*cd20*/  ISETP.GT.AND P0, PT, R10.reuse, 0x1, PT ;  /* 0x000000010a00780c */ /* 0x040fe20003f04270 */
[----:B0-2---:R-:W-:-:S04]  /*cd30*/  VIADD R2, R10, 0xfffffffe ;  /* 0xfffffffe0a027836 */ /* 0x005fc80000000000 */
[----:B------:R-:W-:-:S08]  /*cd40*/  IMAD.MOV.U32 R10, RZ, RZ, R2 ;  /* 0x000000ffff0a7224 */ /* 0x000fd000078e0002 */
[----:B------:R-:W-:Y:S05]  /*cd50*/  @P0 BRA `(.L_x_1801) ;  /* 0xfffffff400180947 */ /* 0x000fea000383ffff */
.L_x_1777:
[----:B------:R-:W-:Y:S05]  /*cd60*/  BSYNC B0 ;  /* 0x0000000000007941 */ /* 0x000fea0003800000 */
.L_x_1776:
[----:B------:R-:W-:Y:S01]  /*cd70*/  ISETP.NE.AND P0, PT, R26, RZ, PT ;  /* 0x000000ff1a00720c */ /* 0x000fe20003f05270 */
[----:B------:R-:W-:-:S12]  /*cd80*/  BSSY B0, `(.L_x_1802) ;  /* 0x000000e000007945 */ /* 0x000fd80003800000 */
[----:B------:R-:W-:Y:S05]  /*cd90*/  @P0 BRA `(.L_x_1803) ;  /* 0x0000000000300947 */ /* 0x000fea0003800000 */
[----:B------:R-:W3:Y:S01]  /*cda0*/  S2R R9, SR_LANEID ;  /* 0x0000000000097919 */ /* 0x000ee20000000000 */
[----:B------:R-:W-:Y:S01]  /*cdb0*/  VOTEU.ANY UR4, UPT, PT ;  /* 0x0000000000047886 */ /* 0x000fe200038e0100 */
[----:B------:R-:W4:Y:S01]  /*cdc0*/  LDC.64 R2, c[0x0][0xc38] ;  /* 0x00030e00ff027b82 */ /* 0x000f220000000a00 */
[----:B--2---:R-:W3:Y:S08]  /*cdd0*/  FLO.U32 R4, UR4 ;  /* 0x0000000400047d00 */ /* 0x004ef000080e0000 */
[----:B------:R-:W4:Y:S01]  /*cde0*/  POPC R5, UR4 ;  /* 0x0000000400057d09 */ /* 0x000f220008000000 */
[----:B---3--:R-:W-:-:S13]  /*cdf0*/  ISETP.EQ.U32.AND P0, PT, R4, R9, PT ;  /* 0x000000090400720c */ /* 0x008fda0003f02070 */
[----:B----4-:R-:W2:Y:S01]  /*ce00*/  @P0 ATOMG.E.ADD.STRONG.GPU PT, R3, desc[UR38][R2.64], R5 ;  /* 0x00000005020309a8 */ /* 0x010ea200081ee1e6 */
[----:B------:R-:W3:Y:S02]  /*ce10*/  S2R R6, SR_LTMASK ;  /* 0x0000000000067919 */ /* 0x000ee40000003900 */
[----:B---3--:R-:W-:-:S04]  /*ce20*/  LOP3.LUT R6, R6, UR4, RZ, 0xc0, !PT ;  /* 0x0000000406067c12 */ /* 0x008fc8000f8ec0ff */
[----:B------:R-:W3:Y:S01]  /*ce30*/  POPC R9, R6 ;  /* 0x0000000600097309 */ /* 0x000ee20000000000 */
[----:B--2---:R-:W3:Y:S02]  /*ce40*/  SHFL.IDX PT, R4, R3, R4, 0x1f ;  /* 0x00001f0403047589 */ /* 0x004ee400000e0000 */
[----:B---3--:R-:W-:-:S07]  /*ce50*/  IADD3 R16, R4, UR37, R9 ;  /* 0x0000002504107c10 */ /* 0x008fce000fffe009 */
.L_x_1803:
[----:B------:R-:W-:Y:S05]  /*ce60*/  BSYNC B0 ;  /* 0x0000000000007941 */ /* 0x000fea0003800000 */
.L_x_1802:
[----:B------:R-:W-:Y:S04]  /*ce70*/  BSSY B0, `(.L_x_1804) ;  /* 0x0000020000007945 */ /* 0x000fe80003800000 */
[----:B------:R-:W-:Y:S05]  /*ce80*/  @!P6 BRA `(.L_x_1805) ;  /* 0x000000000078e947 */ /* 0x000fea0003800000 */
[----:B------:R-:W-:Y:S01]  /*ce90*/  IMAD R3, R22, 0x8, R25 ;  /* 0x0000000816037824 */ /* 0x000fe200078e0219 */
[----:B------:R-:W-:-:S04]  /*cea0*/  SHF.L.U32 R2, R24, 0x1f, RZ ;  /* 0x0000001f18027819 */ /* 0x000fc800000006ff */
[----:B------:R-:W3:Y:S02]  /*ceb0*/  SYNCS.PHASECHK.TRANS64.TRYWAIT P0, [R3+URZ+0x16860], R2 ;  /* 0x01686002030075a7 */ /* 0x000ee4000800017f */
[----:B---3--:R-:W-:Y:S05]  /*cec0*/  @!P0 BRA `(.L_x_1806) ;  /* 0x0000001400ec8947 */ /* 0x008fea0003800000 */
.L_x_1850:
[----:B--2---:R-:W2:Y:S02]  /*ced0*/  S2R R4, SR_TID.X ;  /* 0x0000000000047919 */ /* 0x004ea40000002100 */
[----:B--2---:R-:W-:-:S04]  /*cee0*/  LOP3.LUT R4, R4, 0x7f, RZ, 0xc0, !PT ;  /* 0x0000007f04047812 */ /* 0x004fc800078ec0ff */
[----:B------:R-:W-:-:S13]  /*cef0*/  ISETP.NE.AND P0, PT, R4, RZ, PT ;  /* 0x000000ff0400720c */ /* 0x000fda0003f05270 */
[----:B------:R-:W-:Y:S05]  /*cf00*/  @P0 BRA `(.L_x_1807) ;  /* 0x0000000000140947 */ /* 0x000fea0003800000 */
[----:B------:R-:W-:Y:S01]  /*cf10*/  ISETP.NE.AND P1, PT, R26, RZ, PT ;  /* 0x000000ff1a00720c */ /* 0x000fe20003f25270 */
[----:B---3--:R-:W-:-:S04]  /*cf20*/  IMAD.MOV.U32 R2, RZ, RZ, 0x4000 ;  /* 0x00004000ff027424 */ /* 0x008fc800078e00ff */
[----:B------:R2:W-:Y:S08]  /*cf30*/  SYNCS.ARRIVE.TRANS64 RZ, [R3+URZ+0x16850], R2 ;  /* 0x0168500203ff79a7 */ /* 0x0005f0000800003f */
[----:B------:R-:W-:Y:S05]  /*cf40*/  @!P1 BRA `(.L_x_1807) ;  /* 0x0000000000049947 */ /* 0x000fea0003800000 */
[----:B------:R-:W-:Y:S01]  /*cf50*/  BPT.TRAP 0x1 ;  /* 0x000000040000795c */ /* 0x000fe20000300000 */
.L_x_1807:
        /* <DEDUP_REMOVED lines=16> */
[----:B----4-:R-:W-:Y:S01]  /*d060*/  NOP ;  /* 0x0000000000007918 */ /* 0x010fe20000000000 */
.L_x_1805:
[----:B------:R-:W-:Y:S05]  /*d070*/  BSYNC B0 ;  /* 0x0000000000007941 */ /* 0x000fea0003800000 */
.L_x_1804:
[----:B------:R-:W-:-:S05]  /*d080*/  VIADD R22, R22, 0x1 ;  /* 0x0000000116167836 */ /* 0x000fca0000000000 */
[----:B------:R-:W-:-:S04]  /*d090*/  ISETP.NE.AND P0, PT, R22, 0x2, PT ;  /* 0x000000021600780c */ /* 0x000fc80003f05270 */
[----:B--23--:R-:W-:Y:S02]  /*d0a0*/  SEL R3, RZ, 0x1, P0 ;  /* 0x00000001ff037807 */ /* 0x00cfe40000000000 */
[----:B------:R-:W-:Y:S02]  /*d0b0*/  SEL R22, R22, RZ, P0 ;  /* 0x000000ff16167207 */ /* 0x000fe40000000000 */
[----:B------:R-:W-:-:S07]  /*d0c0*/  LOP3.LUT R24, R24, R3, RZ, 0x3c, !PT ;  /* 0x0000000318187212 */ /* 0x000fce00078e3cff */
.L_x_1763:
[----:B------:R-:W-:Y:S05]  /*d0d0*/  BSYNC B6 ;  /* 0x0000000000067941 */ /* 0x000fea0003800000 */
.L_x_1761:
[----:B------:R-:W-:-:S03]  /*d0e0*/  UMOV UR4, 0xffffffff ;  /* 0xffffffff00047882 */ /* 0x000fc60000000000 */
[----:B------:R-:W-:Y:S05]  /*d0f0*/  BRA.DIV UR4, `(.L_x_1808) ;  /* 0x0000001604747947 */ /* 0x000fea000b800000 */
[----:B------:R2:W3:Y:S04]  /*d100*/  SHFL.IDX PT, R5, R16, RZ, 0x1f ;  /* 0x00001fff10057589 */ /* 0x0004e800000e0000 */
[----:B------:R2:W4:Y:S02]  /*d110*/  SHFL.IDX PT, R4, R16, 0x1, 0x1f ;  /* 0x00201f0010047f89 */ /* 0x00052400000e0000 */
.L_x_1854:
        /* <DEDUP_REMOVED lines=11> */
.L_x_1810:
[----:B------:R-:W-:Y:S05]  /*d1d0*/  BSYNC B0 ;  /* 0x0000000000007941 */ /* 0x000fea0003800000 */
.L_x_1809:
        /* <DEDUP_REMOVED lines=23> */
.L_x_1862:
[----:B------:R-:W-:Y:S02]  /*d350*/  ULDC UR4, c[0x0][0xc10] ;  /* 0x0003040000047ab9 */ /* 0x000fe40000000800 */
[----:B------:R-:W-:-:S04]  /*d360*/  IMAD.U32 R7, RZ, RZ, UR4 ;  /* 0x00000004ff077e24 */ /* 0x000fc8000f8e00ff */
[----:B0-----:R-:W-:-:S04]  /*d370*/  IMAD R3, R14, R7, RZ ;  /* 0x000000070e037224 */ /* 0x001fc800078e02ff */
[----:B----4-:R-:W-:-:S05]  /*d380*/  IMAD.IADD R6, R4, 0x1, R3 ;  /* 0x0000000104067824 */ /* 0x010fca00078e0203 */
[----:B---3--:R-:W-:-:S13]  /*d390*/  ISETP.GT.AND P0, PT, R6, R5, PT ;  /* 0x000000050600720c */ /* 0x008fda0003f04270 */
[----:B------:R-:W-:Y:S05]  /*d3a0*/  @P0 BRA `(.L_x_1812) ;  /* 0x0000000000ac0947 */ /* 0x000fea0003800000 */
[----:B------:R-:W0:Y:S02]  /*d3b0*/  LDC R0, c[0x0][0xc14] ;  /* 0x00030500ff007b82 */ /* 0x000e240000000800 */
.L_x_1817:
        /* <DEDUP_REMOVED lines=12> */
.L_x_1815:
[----:B------:R-:W-:Y:S05]  /*d480*/  BSYNC B0 ;  /* 0x0000000000007941 */ /* 0x000fea0003800000 */
.L_x_1814:
        /* <DEDUP_REMOVED lines=23> */
.L_x_1870:
[----:B------:R-:W-:Y:S02]  /*d600*/  ULDC UR4, c[0x0][0xc10] ;  /* 0x0003040000047ab9 */ /* 0x000fe40000000800 */
[----:B------:R-:W-:-:S04]  /*d610*/  IMAD.U32 R7, RZ, RZ, UR4 ;  /* 0x00000004ff077e24 */ /* 0x000fc8000f8e00ff */
[----:B---3--:R-:W-:-:S04]  /*d620*/  IMAD R3, R14, R7, RZ ;  /* 0x000000070e037224 */ /* 0x008fc800078e02ff */
[----:B------:R-:W-:-:S05]  /*d630*/  IMAD.IADD R6, R3, 0x1, R6 ;  /* 0x0000000103067824 */ /* 0x000fca00078e0206 */
[----:B------:R-:W-:-:S13]  /*d640*/  ISETP.GT.AND P0, PT, R6, R5, PT ;  /* 0x000000050600720c */ /* 0x000fda0003f04270 */
[----:B------:R-:W-:Y:S05]  /*d650*/  @!P0 BRA `(.L_x_1817) ;  /* 0xfffffffc00588947 */ /* 0x000fea000383ffff */
.L_x_1812:
        /* <DEDUP_REMOVED lines=8> */
.L_x_1874:
[----:B------:R-:W-:Y:S01]  /*d6e0*/  ISETP.NE.AND P0, PT, R3, RZ, PT ;  /* 0x000000ff0300720c */ /* 0x000fe20003f05270 */
[----:B------:R-:W-:-:S12]  /*d6f0*/  IMAD.MOV.U32 R14, RZ, RZ, RZ ;  /* 0x000000ffff0e7224 */ /* 0x000fd800078e00ff */
[----:B------:R-:W-:Y:S05]  /*d700*/  @!P0 BRA `(.L_x_1819) ;  /* 0x0000000000108947 */ /* 0x000fea0003800000 */
[----:B------:R-:W-:Y:S01]  /*d710*/  UMOV UR4, 0xffffffff ;  /* 0xffffffff00047882 */ /* 0x000fe20000000000 */
[----:B------:R-:W-:Y:S02]  /*d720*/  VIADD R12, R4, 0xffffffff ;  /* 0xffffffff040c7836 */ /* 0x000fe40000000000 */
[----:B------:R-:W-:Y:S05]  /*d730*/  BRA.DIV UR4, `(.L_x_1820) ;  /* 0x0000001a04187947 */ /* 0x000fea000b800000 */
[----:B------:R0:W0:Y:S02]  /*d740*/  SHFL.IDX PT, R14, R8, R12, 0x1f ;  /* 0x00001f0c080e7589 */ /* 0x00002400000e0000 */
.L_x_1819:
[----:B---3--:R-:W3:Y:S01]  /*d750*/  LDC.64 R2, c[0x0][0xc68] ;  /* 0x00031a00ff027b82 */ /* 0x008ee20000000a00 */
[----:B------:R-:W-:-:S04]  /*d760*/  IMAD.IADD R19, R4, 0x1, R19 ;  /* 0x0000000104137824 */ /* 0x000fc800078e0213 */
[----:B---3--:R-:W-:-:S05]  /*d770*/  IMAD.WIDE R2, R19, 0x4, R2 ;  /* 0x0000000413027825 */ /* 0x008fca00078e0202 */
[----:B0-----:R0:W4:Y:S01]  /*d780*/  LDG.E R8, desc[UR38][R2.64] ;  /* 0x0000002602087981 */ /* 0x001122000c1e1900 */
[----:B--2---:R-:W-:-:S04]  /*d790*/  IMAD R16, R14, R7, R6 ;  /* 0x000000070e107224 */ /* 0x004fc800078e0206 */
[----:B------:R-:W-:Y:S02]  /*d7a0*/  IMAD.IADD R5, R5, 0x1, -R16 ;  /* 0x0000000105057824 */ /* 0x000fe400078e0a10 */
[----:B0-----:R-:W-:Y:S02]  /*d7b0*/  IMAD.MOV.U32 R2, RZ, RZ, RZ ;  /* 0x000000ffff027224 */ /* 0x001fe400078e00ff */
[----:B----4-:R-:W-:-:S05]  /*d7c0*/  IMAD R4, R17, R8, RZ ;  /* 0x0000000811047224 */ /* 0x010fca00078e02ff */
[-C--:B------:R-:W-:Y:S02]  /*d7d0*/  IABS R9, R4.reuse ;  /* 0x0000000400097213 */ /* 0x080fe40000000000 */
[----:B------:R-:W-:Y:S02]  /*d7e0*/  IABS R6, R4 ;  /* 0x0000000400067213 */ /* 0x000fe40000000000 */
[----:B------:R-:W0:Y:S03]  /*d7f0*/  I2F.RP R10, R9 ;  /* 0x00000009000a7306 */ /* 0x000e260000209400 */
[----:B------:R-:W-:-:S05]  /*d800*/  IMAD.MOV R6, RZ, RZ, -R6 ;  /* 0x000000ffff067224 */ /* 0x000fca00078e0a06 */
[----:B0-----:R-:W0:Y:S02]  /*d810*/  MUFU.RCP R10, R10 ;  /* 0x0000000a000a7308 */ /* 0x001e240000001000 */
[----:B0-----:R-:W-:-:S06]  /*d820*/  VIADD R11, R10, 0xffffffe ;  /* 0x0ffffffe0a0b7836 */ /* 0x001fcc0000000000 */
[----:B------:R-:W0:Y:S02]  /*d830*/  F2I.FTZ.U32.TRUNC.NTZ R3, R11 ;  /* 0x0000000b00037305 */ /* 0x000e24000021f000 */
[----:B0-----:R-:W-:-:S04]  /*d840*/  IMAD.MOV R12, RZ, RZ, -R3 ;  /* 0x000000ffff0c7224 */ /* 0x001fc800078e0a03 */
        /* <DEDUP_REMOVED lines=20> */
[----:B------:R-:W-:-:S04]  /*d990*/  VIADDMNMX R7, R3, R7, R8, PT ;  /* 0x0000000703077246 */ /* 0x000fc80003800108 */
        /* <DEDUP_REMOVED lines=29> */
.L_x_1813:
[----:B------:R-:W-:Y:S01]  /*db70*/  UMOV UR4, URZ ;  /* 0x0000003f00047c82 */ /* 0x000fe20008000000 */
[----:B------:R-:W-:Y:S01]  /*db80*/  UMOV UR5, URZ ;  /* 0x0000003f00057c82 */ /* 0x000fe20008000000 */
[----:B------:R-:W-:Y:S01]  /*db90*/  ULDC UR6, c[0x0][0xc14] ;  /* 0x0003050000067ab9 */ /* 0x000fe20000000800 */
[----:B--2---:R-:W-:Y:S02]  /*dba0*/  IMAD.MOV.U32 R16, RZ, RZ, R5 ;  /* 0x000000ffff107224 */ /* 0x004fe400078e0005 */
[----:B------:R-:W-:Y:S02]  /*dbb0*/  IMAD.U32 R17, RZ, RZ, UR4 ;  /* 0x00000004ff117e24 */ /* 0x000fe4000f8e00ff */
[----:B------:R-:W-:Y:S02]  /*dbc0*/  IMAD.U32 R18, RZ, RZ, UR5 ;  /* 0x00000005ff127e24 */ /* 0x000fe4000f8e00ff */
[----:B------:R-:W-:-:S07]  /*dbd0*/  IMAD.U32 R19, RZ, RZ, UR6 ;  /* 0x00000006ff137e24 */ /* 0x000fce000f8e00ff */
.L_x_1821:
        /* <DEDUP_REMOVED lines=10> */
.L_x_1757:
        /* <DEDUP_REMOVED lines=12> */
.L_x_1877:
[----:B------:R-:W-:Y:S05]  /*dd40*/  BSYNC B0 ;  /* 0x0000000000007941 */ /* 0x000fea0003800000 */
.L_x_1823:
[----:B------:R-:W-:-:S03]  /*dd50*/  UMOV UR4, 0xffffffff ;  /* 0xffffffff00047882 */ /* 0x000fc60000000000 */
[----:B------:R-:W-:Y:S05]  /*dd60*/  BRA.DIV UR4, `(.L_x_1825) ;  /* 0x0000001204c47947 */ /* 0x000fea000b800000 */
[----:B0-----:R-:W0:Y:S02]  /*dd70*/  S2R R0, SR_TID.X ;  /* 0x0000000000007919 */ /* 0x001e240000002100 */
[----:B0-----:R-:W-:-:S04]  /*dd80*/  SHF.R.U32.HI R0, RZ, 0x5, R0 ;  /* 0x00000005ff007819 */ /* 0x001fc80000011600 */
[----:B------:R-:W-:-:S05]  /*dd90*/  LOP3.LUT R0, R0, 0x3, RZ, 0xc0, !PT ;  /* 0x0000000300007812 */ /* 0x000fca00078ec0ff */
[----:B------:R0:W2:Y:S02]  /*dda0*/  SHFL.IDX PT, R14, R0, RZ, 0x1f ;  /* 0x00001fff000e7589 */ /* 0x0000a400000e0000 */
.L_x_1880:
[----:B--2---:R-:W-:Y:S01]  /*ddb0*/  ISETP.NE.AND P0, PT, R14, RZ, PT ;  /* 0x000000ff0e00720c */ /* 0x004fe20003f05270 */
[----:B------:R-:W-:-:S12]  /*ddc0*/  BSSY B0, `(.L_x_1826) ;  /* 0x0000024000007945 */ /* 0x000fd80003800000 */
[----:B------:R-:W-:Y:S05]  /*ddd0*/  @P0 BRA `(.L_x_1827) ;  /* 0x0000000000880947 */ /* 0x000fea0003800000 */
[----:B------:R-:W-:-:S03]  /*dde0*/  UMOV UR4, 0xffffffff ;  /* 0xffffffff00047882 */ /* 0x000fc60000000000 */
[----:B------:R-:W-:Y:S05]  /*ddf0*/  BRA.DIV UR4, `(.L_x_1828) ;  /* 0x0000001204d47947 */ /* 0x000fea000b800000 */
[----:B------:R-:W-:-:S13]  /*de00*/  ELECT P6, URZ, PT ;  /* 0x00000000003f782f */ /* 0x000fda00038c0000 */
.L_x_1883:
[----:B------:R-:W-:Y:S05]  /*de10*/  @!P6 BRA `(.L_x_1827) ;  /* 0x000000000078e947 */ /* 0x000fea0003800000 */
[----:B------:R-:W-:-:S06]  /*de20*/  ULOP3.LUT UR4, UR36, 0x2, URZ, 0xfc, !UPT ;  /* 0x0000000224047892 */ /* 0x000fcc000f8efc3f */
[----:B0-----:R-:W-:-:S05]  /*de30*/  IMAD.U32 R0, RZ, RZ, UR4 ;  /* 0x00000004ff007e24 */ /* 0x001fca000f8e00ff */
[----:B------:R-:W-:-:S13]  /*de40*/  ISETP.NE.AND P2, PT, R0, 0x3, PT ;  /* 0x000000030000780c */ /* 0x000fda0003f45270 */
[----:B------:R-:W-:Y:S05]  /*de50*/  @!P2 BRA `(.L_x_1829) ;  /* 0x000000000004a947 */ /* 0x000fea0003800000 */
[----:B------:R-:W-:Y:S01]  /*de60*/  BPT.TRAP 0x1 ;  /* 0x000000040000795c */ /* 0x000fe20000300000 */
.L_x_1829:
        /* <DEDUP_REMOVED lines=12> */
.L_x_1884:
[----:B------:R-:W2:Y:S02]  /*df30*/  SYNCS.PHASECHK.TRANS64.TRYWAIT P0, [R3+URZ], R0 ;  /* 0x00000000030075a7 */ /* 0x000ea4000800017f */
[----:B--2---:R-:W-:Y:S05]  /*df40*/  @!P0 BRA `(.L_x_1831) ;  /* 0x0000001000b48947 */ /* 0x004fea0003800000 */
.L_x_1885:
[----:B------:R-:W-:Y:S05]  /*df50*/  @!P2 BRA `(.L_x_1832) ;  /* 0x000000000004a947 */ /* 0x000fea0003800000 */
[----:B------:R-:W-:Y:S01]  /*df60*/  BPT.TRAP 0x1 ;  /* 0x000000040000795c */ /* 0x000fe20000300000 */
.L_x_1832:
[----:B--2---:R-:W-:-:S04]  /*df70*/  VIADD R3, R9, 0x16860 ;  /* 0x0001686009037836 */ /* 0x004fc80000000000 */
[----:B------:R-:W-:-:S04]  /*df80*/  IMAD R5, R22, 0x8, R3 ;  /* 0x0000000816057824 */ /* 0x000fc800078e0203 */
[----:B------:R-:W2:Y:S02]  /*df90*/  SYNCS.PHASECHK.TRANS64.TRYWAIT P0, [R5+URZ], R2 ;  /* 0x00000002050075a7 */ /* 0x000ea4000800017f */
[----:B--2---:R-:W-:Y:S05]  /*dfa0*/  @!P0 BRA `(.L_x_1833) ;  /* 0x0000001000b08947 */ /* 0x004fea0003800000 */
.L_x_1886:
[----:B------:R-:W-:-:S07]  /*dfb0*/  IMAD R3, R4, 0x8, R3 ;  /* 0x0000000804037824 */ /* 0x000fce00078e0203 */
.L_x_1834:
[----:B---3--:R3:W4:Y:S02]  /*dfc0*/  SYNCS.PHASECHK.TRANS64.TRYWAIT P0, [R3+URZ], R0 ;  /* 0x00000000030075a7 */ /* 0x008724000800017f */
[----:B----4-:R-:W-:Y:S05]  /*dfd0*/  @!P0 NANOSLEEP.SYNCS 0x989680 ;  /* 0x009896800000895d */ /* 0x010fea0003900000 */
[----:B------:R-:W4:Y:S02]  /*dfe0*/  @!P0 SYNCS.PHASECHK.TRANS64 P0, [R3+URZ], R0 ;  /* 0x00000000030085a7 */ /* 0x000f24000800007f */
[----:B----4-:R-:W-:Y:S05]  /*dff0*/  @!P0 BRA `(.L_x_1834) ;  /* 0xfffffffc00f08947 */ /* 0x010fea000383ffff */
.L_x_1827:
[----:B------:R-:W-:Y:S05]  /*e000*/  BSYNC B0 ;  /* 0x0000000000007941 */ /* 0x000fea0003800000 */
.L_x_1826:
[----:B------:R-:W-:Y:S05]  /*e010*/  EXIT ;  /* 0x000000000000794d */ /* 0x000fea0003800000 */
.L_x_1701:
[----:B0-----:R-:W-:-:S04]  /*e020*/  IMAD.U32 R3, RZ, RZ, UR41 ;  /* 0x00000029ff037e24 */ /* 0x001fc8000f8e00ff */
[----:B------:R0:W1:Y:S03]  /*e030*/  SYNCS.PHASECHK.TRANS64.TRYWAIT P1, [R3+URZ+0x16800], R0 ;  /* 0x01680000030075a7 */ /* 0x000066000802017f */
[----:B-1----:R-:W-:Y:S05]  /*e040*/  @!P1 NANOSLEEP.SYNCS 0x989680 ;  /* 0x009896800000995d */ /* 0x002fea0003900000 */
[----:B------:R-:W1:Y:S02]  /*e050*/  @!P1 SYNCS.PHASECHK.TRANS64 P1, [R3+URZ+0x16800], R0 ;  /* 0x01680000030095a7 */ /* 0x000e64000802007f */
[----:B-1----:R-:W-:Y:S05]  /*e060*/  @!P1 BRA `(.L_x_1701) ;  /* 0xfffffffc00ec9947 */ /* 0x002fea000383ffff */
[----:B------:R-:W-:Y:S05]  /*e070*/  BRA `(.L_x_1835) ;  /* 0xffffff3400987947 */ /* 0x000fea000383ffff */
.L_x_1705:
[----:B-1----:R1:W2:Y:S02]  /*e080*/  SYNCS.PHASECHK.TRANS64.TRYWAIT P2, [R2+URZ+0x16830], R3 ;  /* 0x01683003020075a7 */ /* 0x0022a4000804017f */
[----:B--2---:R-:W-:Y:S05]  /*e090*/  @!P2 NANOSLEEP.SYNCS 0x989680 ;  /* 0x009896800000a95d */ /* 0x004fea0003900000 */
[----:B------:R-:W2:Y:S02]  /*e0a0*/  @!P2 SYNCS.PHASECHK.TRANS64 P2, [R2+URZ+0x16830], R3 ;  /* 0x016830030200a5a7 */ /* 0x000ea4000804007f */
[----:B--2---:R-:W-:Y:S05]  /*e0b0*/  @!P2 BRA `(.L_x_1705) ;  /* 0xfffffffc00f0a947 */ /* 0x004fea000383ffff */
[----:B------:R-:W-:Y:S05]  /*e0c0*/  BRA `(.L_x_1704) ;  /* 0xffffff3400c07947 */ /* 0x000fea000383ffff */
.L_x_1710:
[----:B-1----:R-:W-:-:S04]  /*e0d0*/  IMAD.U32 R7, RZ, RZ, UR6 ;  /* 0x00000006ff077e24 */ /* 0x002fc8000f8e00ff */
[----:B------:R1:W2:Y:S03]  /*e0e0*/  SYNCS.PHASECHK.TRANS64.TRYWAIT P2, [R7+URZ+0x16830], R0 ;  /* 0x01683000070075a7 */ /* 0x0002a6000804017f */
[----:B--2---:R-:W-:Y:S05]  /*e0f0*/  @!P2 NANOSLEEP.SYNCS 0x989680 ;  /* 0x009896800000a95d */ /* 0x004fea0003900000 */
[----:B------:R-:W2:Y:S02]  /*e100*/  @!P2 SYNCS.PHASECHK.TRANS64 P2, [R7+URZ+0x16830], R0 ;  /* 0x016830000700a5a7 */ /* 0x000ea4000804007f */
[----:B--2---:R-:W-:Y:S05]  /*e110*/  @!P2 BRA `(.L_x_1710) ;  /* 0xfffffffc00eca947 */ /* 0x004fea000383ffff */
[----:B------:R-:W-:Y:S05]  /*e120*/  BRA `(.L_x_1707) ;  /* 0xffffff58005c7947 */ /* 0x000fea000383ffff */
.L_x_1714:
[----:B-1----:R-:W-:-:S04]  /*e130*/  IMAD.U32 R7, RZ, RZ, UR6 ;  /* 0x00000006ff077e24 */ /* 0x002fc8000f8e00ff */
[----:B------:R1:W2:Y:S03]  /*e140*/  SYNCS.PHASECHK.TRANS64.TRYWAIT P2, [R7+URZ+0x16850], R0 ;  /* 0x01685000070075a7 */ /* 0x0002a6000804017f */
[----:B--2---:R-:W-:Y:S05]  /*e150*/  @!P2 NANOSLEEP.SYNCS 0x989680 ;  /* 0x009896800000a95d */ /* 0x004fea0003900000 */
[----:B------:R-:W2:Y:S02]  /*e160*/  @!P2 SYNCS.PHASECHK.TRANS64 P2, [R7+URZ+0x16850], R0 ;  /* 0x016850000700a5a7 */ /* 0x000ea4000804007f */
[----:B--2---:R-:W-:Y:S05]  /*e170*/  @!P2 BRA `(.L_x_1714) ;  /* 0xfffffffc00eca947 */ /* 0x004fea000383ffff */
[----:B------:R-:W-:Y:S05]  /*e180*/  BRA `(.L_x_1711) ;  /* 0xffffff5800cc7947 */ /* 0x000fea000383ffff */
.L_x_1720:
[----:B-1----:R-:W-:-:S04]  /*e190*/  IMAD.U32 R9, RZ, RZ, UR6 ;  /* 0x00000006ff097e24 */ /* 0x002fc8000f8e00ff */
[----:B------:R1:W2:Y:S03]  /*e1a0*/  SYNCS.PHASECHK.TRANS64.TRYWAIT P2, [R9+URZ+0x16830], R0 ;  /* 0x01683000090075a7 */ /* 0x0002a6000804017f */
[----:B--2---:R-:W-:Y:S05]  /*e1b0*/  @!P2 NANOSLEEP.SYNCS 0x989680 ;  /* 0x009896800000a95d */ /* 0x004fea0003900000 */
[----:B------:R-:W2:Y:S02]  /*e1c0*/  @!P2 SYNCS.PHASECHK.TRANS64 P2, [R9+URZ+0x16830], R0 ;  /* 0x016830000900a5a7 */ /* 0x000ea4000804007f */
[----:B--2---:R-:W-:Y:S05]  /*e1d0*/  @!P2 BRA `(.L_x_1720) ;  /* 0xfffffffc00eca947 */ /* 0x004fea000383ffff */
[----:B------:R-:W-:Y:S05]  /*e1e0*/  BRA `(.L_x_1717) ;  /* 0xffffff7c009c7947 */ /* 0x000fea000383ffff */
.L_x_1724:
[----:B-1----:R-:W-:-:S04]  /*e1f0*/  IMAD.U32 R9, RZ, RZ, UR6 ;  /* 0x00000006ff097e24 */ /* 0x002fc8000f8e00ff */
[----:B------:R1:W2:Y:S03]  /*e200*/  SYNCS.PHASECHK.TRANS64.TRYWAIT P2, [R9+URZ+0x16850], R0 ;  /* 0x01685000090075a7 */ /* 0x0002a6000804017f */
[----:B--2---:R-:W-:Y:S05]  /*e210*/  @!P2 NANOSLEEP.SYNCS 0x989680 ;  /* 0x009896800000a95d */ /* 0x004fea0003900000 */
[----:B------:R-:W2:Y:S02]  /*e220*/  @!P2 SYNCS.PHASECHK.TRANS64 P2, [R9+URZ+0x16850], R0 ;  /* 0x016850000900a5a7 */ /* 0x000ea4000804007f */
[----:B--2---:R-:W-:Y:S05]  /*e230*/  @!P2 BRA `(.L_x_1724) ;  /* 0xfffffffc00eca947 */ /* 0x004fea000383ffff */
[----:B------:R-:W-:Y:S05]  /*e240*/  BRA `(.L_x_1721) ;  /* 0xffffff80000c7947 */ /* 0x000fea000383ffff */
.L_x_1729:
[----:B-1----:R-:W-:-:S04]  /*e250*/  IMAD.U32 R5, RZ, RZ, UR5 ;  /* 0x00000005ff057e24 */ /* 0x002fc8000f8e00ff */
[----:B------:R1:W2:Y:S03]  /*e260*/  SYNCS.PHASECHK.TRANS64.TRYWAIT P0, [R5+URZ+0x16850], R4 ;  /* 0x01685004050075a7 */ /* 0x0002a6000800017f */
[----:B--2---:R-:W-:Y:S05]  /*e270*/  @!P0 NANOSLEEP.SYNCS 0x989680 ;  /* 0x009896800000895d */ /* 0x004fea0003900000 */
[----:B------:R-:W2:Y:S02]  /*e280*/  @!P0 SYNCS.PHASECHK.TRANS64 P0, [R5+URZ+0x16850], R4 ;  /* 0x01685004050085a7 */ /* 0x000ea4000800007f */
[----:B--2---:R-:W-:Y:S05]  /*e290*/  @!P0 BRA `(.L_x_1729) ;  /* 0xfffffffc00ec8947 */ /* 0x004fea000383ffff */
[----:B------:R-:W-:Y:S05]  /*e2a0*/  BRA `(.L_x_1728) ;  /* 0xffffff9800707947 */ /* 0x000fea000383ffff */
.L_x_1768:
        /* <DEDUP_REMOVED lines=11> */
.L_x_1837:
[----:B------:R-:W-:Y:S05]  /*e360*/  BSYNC B0 ;  /* 0x0000000000007941 */ /* 0x000fea0003800000 */
.L_x_1836:
[----:B------:R-:W-:Y:S05]  /*e370*/  BRA `(.L_x_1838) ;  /* 0xffffffd000907947 */ /* 0x000fea000383ffff */
.L_x_1769:
[----:B------:R-:W-:Y:S01]  /*e380*/  BSSY B0, `(.L_x_1839) ;  /* 0x0000006000007945 */ /* 0x000fe20003800000 */
[----:B------:R-:W-:-:S07]  /*e390*/  IMAD.MOV.U32 R15, RZ, RZ, -0x1 ;  /* 0xffffffffff0f7424 */ /* 0x000fce00078e00ff */
[----:B-1----:R-:W-:Y:S05]  /*e3a0*/  WARPSYNC.COLLECTIVE R15, `(.L_x_1840) ;  /* 0x000000000f0c7348 */ /* 0x002fea0003c00000 */
[----:B------:R-:W-:Y:S02]  /*e3b0*/  ELECT P6, UR62, PT ;  /* 0x00000000003e782f */ /* 0x000fe400038c0000 */
[----:B------:R-:W-:Y:S01]  /*e3c0*/  MOV R14, UR62 ;  /* 0x0000003e000e7c02 */ /* 0x000fe20008000f00 */
[----:B-1----:R-:W-:Y:S10]  /*e3d0*/  ENDCOLLECTIVE ;  /* 0x000000000000791b */ /* 0x002ff40003800000 */
.L_x_1840:
[----:B------:R-:W-:Y:S05]  /*e3e0*/  BSYNC B0 ;  /* 0x0000000000007941 */ /* 0x000fea0003800000 */
.L_x_1839:
[----:B------:R-:W-:Y:S05]  /*e3f0*/  BRA `(.L_x_1841) ;  /* 0xffffffd000807947 */ /* 0x000fea000383ffff */
.L_x_1772:
[----:B--2---:R2:W3:Y:S02]  /*e400*/  SYNCS.PHASECHK.TRANS64.TRYWAIT P0, [R5+URZ+0x16840], R4 ;  /* 0x01684004050075a7 */ /* 0x0044e4000800017f */
[----:B---3--:R-:W-:Y:S05]  /*e410*/  @!P0 NANOSLEEP.SYNCS 0x989680 ;  /* 0x009896800000895d */ /* 0x008fea0003900000 */
[----:B------:R-:W3:Y:S02]  /*e420*/  @!P0 SYNCS.PHASECHK.TRANS64 P0, [R5+URZ+0x16840], R4 ;  /* 0x01684004050085a7 */ /* 0x000ee4000800007f */
[----:B---3--:R-:W-:Y:S05]  /*e430*/  @!P0 BRA `(.L_x_1772) ;  /* 0xfffffffc00f08947 */ /* 0x008fea000383ffff */
[----:B------:R-:W-:Y:S05]  /*e440*/  BRA `(.L_x_1842) ;  /* 0xffffffd000d47947 */ /* 0x000fea000383ffff */
.L_x_1775:
[----:B--2---:R2:W3:Y:S02]  /*e450*/  SYNCS.PHASECHK.TRANS64.TRYWAIT P0, [R25+URZ+0x16820], R4 ;  /* 0x01682004190075a7 */ /* 0x0044e4000800017f */
[----:B---3--:R-:W-:Y:S05]  /*e460*/  @!P0 NANOSLEEP.SYNCS 0x989680 ;  /* 0x009896800000895d */ /* 0x008fea0003900000 */
[----:B------:R-:W3:Y:S02]  /*e470*/  @!P0 SYNCS.PHASECHK.TRANS64 P0, [R25+URZ+0x16820], R4 ;  /* 0x01682004190085a7 */ /* 0x000ee4000800007f */
[----:B---3--:R-:W-:Y:S05]  /*e480*/  @!P0 BRA `(.L_x_1775) ;  /* 0xfffffffc00f08947 */ /* 0x008fea000383ffff */
[----:B------:R-:W-:Y:S05]  /*e490*/  BRA `(.L_x_1843) ;  /* 0xffffffd400947947 */ /* 0x000fea000383ffff */
.L_x_1783:
[----:B0-----:R0:W2:Y:S02]  /*e4a0*/  SYNCS.PHASECHK.TRANS64.TRYWAIT P0, [R3+URZ+0x16840], R2 ;  /* 0x01684002030075a7 */ /* 0x0010a4000800017f */
[----:B--2---:R-:W-:Y:S05]  /*e4b0*/  @!P0 NANOSLEEP.SYNCS 0x989680 ;  /* 0x009896800000895d */ /* 0x004fea0003900000 */
[----:B------:R-:W2:Y:S02]  /*e4c0*/  @!P0 SYNCS.PHASECHK.TRANS64 P0, [R3+URZ+0x16840], R2 ;  /* 0x01684002030085a7 */ /* 0x000ea4000800007f */
[----:B--2---:R-:W-:Y:S05]  /*e4d0*/  @!P0 BRA `(.L_x_1783) ;  /* 0xfffffffc00f08947 */ /* 0x004fea000383ffff */
[----:B------:R-:W-:Y:S05]  /*e4e0*/  BRA `(.L_x_1844) ;  /* 0xffffffd800307947 */ /* 0x000fea000383ffff */
.L_x_1785:
[----:B0-----:R0:W2:Y:S02]  /*e4f0*/  SYNCS.PHASECHK.TRANS64.TRYWAIT P0, [R2+URZ+0x60], R5 ;  /* 0x00006005020075a7 */ /* 0x0010a4000800017f */
[----:B--2---:R-:W-:Y:S05]  /*e500*/  @!P0 NANOSLEEP.SYNCS 0x989680 ;  /* 0x009896800000895d */ /* 0x004fea0003900000 */
[----:B------:R-:W2:Y:S02]  /*e510*/  @!P0 SYNCS.PHASECHK.TRANS64 P0, [R2+URZ+0x60], R5 ;  /* 0x00006005020085a7 */ /* 0x000ea4000800007f */
[----:B--2---:R-:W-:Y:S05]  /*e520*/  @!P0 BRA `(.L_x_1785) ;  /* 0xfffffffc00f08947 */ /* 0x004fea000383ffff */
[----:B------:R-:W-:Y:S05]  /*e530*/  BRA `(.L_x_1845) ;  /* 0xffffffd800947947 */ /* 0x000fea000383ffff */
.L_x_1790:
[----:B--2---:R2:W3:Y:S02]  /*e540*/  SYNCS.PHASECHK.TRANS64.TRYWAIT P0, [R3+URZ+0x16840], R2 ;  /* 0x01684002030075a7 */ /* 0x0044e4000800017f */
[----:B---3--:R-:W-:Y:S05]  /*e550*/  @!P0 NANOSLEEP.SYNCS 0x989680 ;  /* 0x009896800000895d */ /* 0x008fea0003900000 */
[----:B------:R-:W3:Y:S02]  /*e560*/  @!P0 SYNCS.PHASECHK.TRANS64 P0, [R3+URZ+0x16840], R2 ;  /* 0x01684002030085a7 */ /* 0x000ee4000800007f */
[----:B---3--:R-:W-:Y:S05]  /*e570*/  @!P0 BRA `(.L_x_1790) ;  /* 0xfffffffc00f08947 */ /* 0x008fea000383ffff */
[----:B------:R-:W-:Y:S05]  /*e580*/  BRA `(.L_x_1846) ;  /* 0xffffffdc00987947 */ /* 0x000fea000383ffff */
.L_x_1792:
[----:B0-----:R0:W2:Y:S02]  /*e590*/  SYNCS.PHASECHK.TRANS64.TRYWAIT P1, [R3+URZ+0x60], R24 ;  /* 0x00006018030075a7 */ /* 0x0010a4000802017f */
[----:B--2---:R-:W-:Y:S05]  /*e5a0*/  @!P1 NANOSLEEP.SYNCS 0x989680 ;  /* 0x009896800000995d */ /* 0x004fea0003900000 */
[----:B------:R-:W2:Y:S02]  /*e5b0*/  @!P1 SYNCS.PHASECHK.TRANS64 P1, [R3+URZ+0x60], R24 ;  /* 0x00006018030095a7 */ /* 0x000ea4000802007f */
[----:B--2---:R-:W-:Y:S05]  /*e5c0*/  @!P1 BRA `(.L_x_1792) ;  /* 0xfffffffc00f09947 */ /* 0x004fea000383ffff */
[----:B------:R-:W-:Y:S05]  /*e5d0*/  BRA `(.L_x_1847) ;  /* 0xffffffdc00fc7947 */ /* 0x000fea000383ffff */
.L_x_1797:
[----:B--2---:R2:W3:Y:S02]  /*e5e0*/  SYNCS.PHASECHK.TRANS64.TRYWAIT P0, [R2+URZ+0x16840], R3 ;  /* 0x01684003020075a7 */ /* 0x0044e4000800017f */
[----:B---3--:R-:W-:Y:S05]  /*e5f0*/  @!P0 NANOSLEEP.SYNCS 0x989680 ;  /* 0x009896800000895d */ /* 0x008fea0003900000 */
[----:B------:R-:W3:Y:S02]  /*e600*/  @!P0 SYNCS.PHASECHK.TRANS64 P0, [R2+URZ+0x16840], R3 ;  /* 0x01684003020085a7 */ /* 0x000ee4000800007f */
[----:B---3--:R-:W-:Y:S05]  /*e610*/  @!P0 BRA `(.L_x_1797) ;  /* 0xfffffffc00f08947 */ /* 0x008fea000383ffff */
[----:B------:R-:W-:Y:S05]  /*e620*/  BRA `(.L_x_1848) ;  /* 0xffffffe000d87947 */ /* 0x000fea000383ffff */
.L_x_1799:
[----:B0-----:R0:W2:Y:S02]  /*e630*/  SYNCS.PHASECHK.TRANS64.TRYWAIT P1, [R2+URZ+0x60], R3 ;  /* 0x00006003020075a7 */ /* 0x0010a4000802017f */
[----:B--2---:R-:W-:Y:S05]  /*e640*/  @!P1 NANOSLEEP.SYNCS 0x989680 ;  /* 0x009896800000995d */ /* 0x004fea0003900000 */
[----:B------:R-:W2:Y:S02]  /*e650*/  @!P1 SYNCS.PHASECHK.TRANS64 P1, [R2+URZ+0x60], R3 ;  /* 0x00006003020095a7 */ /* 0x000ea4000802007f */
[----:B--2---:R-:W-:Y:S05]  /*e660*/  @!P1 BRA `(.L_x_1799) ;  /* 0xfffffffc00f09947 */ /* 0x004fea000383ffff */
[----:B------:R-:W-:Y:S05]  /*e670*/  BRA `(.L_x_1849) ;  /* 0xffffffe400407947 */ /* 0x000fea000383ffff */
.L_x_1806:
[----:B---3--:R3:W4:Y:S02]  /*e680*/  SYNCS.PHASECHK.TRANS64.TRYWAIT P0, [R3+URZ+0x16860], R2 ;  /* 0x01686002030075a7 */ /* 0x008724000800017f */
[----:B----4-:R-:W-:Y:S05]  /*e690*/  @!P0 NANOSLEEP.SYNCS 0x989680 ;  /* 0x009896800000895d */ /* 0x010fea0003900000 */
[----:B------:R-:W4:Y:S02]  /*e6a0*/  @!P0 SYNCS.PHASECHK.TRANS64 P0, [R3+URZ+0x16860], R2 ;  /* 0x01686002030085a7 */ /* 0x000f24000800007f */
[----:B----4-:R-:W-:Y:S05]  /*e6b0*/  @!P0 BRA `(.L_x_1806) ;  /* 0xfffffffc00f08947 */ /* 0x010fea000383ffff */
[----:B------:R-:W-:Y:S05]  /*e6c0*/  BRA `(.L_x_1850) ;  /* 0xffffffe800007947 */ /* 0x000fea000383ffff */
.L_x_1808:
[----:B------:R-:W-:Y:S01]  /*e6d0*/  BSSY B0, `(.L_x_1851) ;  /* 0x0000008000007945 */ /* 0x000fe20003800000 */
[----:B0-----:R-:W-:Y:S02]  /*e6e0*/  IMAD.MOV.U32 R13, RZ, RZ, R16 ;  /* 0x000000ffff0d7224 */ /* 0x001fe400078e0010 */
[----:B------:R-:W-:Y:S02]  /*e6f0*/  IMAD.MOV.U32 R12, RZ, RZ, RZ ;  /* 0x000000ffff0c7224 */ /* 0x000fe400078e00ff */
[----:B------:R-:W-:Y:S02]  /*e700*/  IMAD.MOV.U32 R11, RZ, RZ, 0x1f ;  /* 0x0000001fff0b7424 */ /* 0x000fe400078e00ff */
[----:B------:R-:W-:-:S07]  /*e710*/  IMAD.MOV.U32 R15, RZ, RZ, -0x1 ;  /* 0xffffffffff0f7424 */ /* 0x000fce00078e00ff */
[----:B-1----:R-:W-:Y:S05]  /*e720*/  WARPSYNC.COLLECTIVE R15, `(.L_x_1852) ;  /* 0x000000000f087348 */ /* 0x002fea0003c00000 */
[----:B------:R0:W2:Y:S02]  /*e730*/  SHFL.IDX P6, R14, R13, R12, R11 ;  /* 0x0000000c0d0e7389 */ /* 0x0000a400000c000b */
[----:B012---:R-:W-:Y:S01]  /*e740*/  ENDCOLLECTIVE ;  /* 0x000000000000791b */ /* 0x007fe20003800000 */
.L_x_1852:
[----:B------:R-:W-:Y:S05]  /*e750*/  BSYNC B0 ;  /* 0x0000000000007941 */ /* 0x000fea0003800000 */
.L_x_1851:
        /* <DEDUP_REMOVED lines=8> */
.L_x_1853:
[----:B------:R-:W-:Y:S01]  /*e7e0*/  IMAD.MOV.U32 R4, RZ, RZ, R14 ;  /* 0x000000ffff047224 */ /* 0x000fe200078e000e */
[----:B------:R-:W-:Y:S06]  /*e7f0*/  BRA `(.L_x_1854) ;  /* 0xffffffe800487947 */ /* 0x000fec000383ffff */
.L_x_1811:
        /* <DEDUP_REMOVED lines=8> */
.L_x_1856:
[----:B------:R-:W-:Y:S05]  /*e880*/  BSYNC B0 ;  /* 0x0000000000007941 */ /* 0x000fea0003800000 */
.L_x_1855:
        /* <DEDUP_REMOVED lines=10> */
.L_x_1857:
        /* <DEDUP_REMOVED lines=8> */
.L_x_1858:
        /* <DEDUP_REMOVED lines=8> */
.L_x_1859:
        /* <DEDUP_REMOVED lines=8> */
.L_x_1860:
        /* <DEDUP_REMOVED lines=8> */
.L_x_1861:
[----:B------:R-:W-:Y:S05]  /*eb30*/  BRA `(.L_x_1862) ;  /* 0xffffffe800047947 */ /* 0x000fea000383ffff */
.L_x_1816:
        /* <DEDUP_REMOVED lines=8> */
.L_x_1864:
[----:B------:R-:W-:Y:S05]  /*ebc0*/  BSYNC B0 ;  /* 0x0000000000007941 */ /* 0x000fea0003800000 */
.L_x_1863:
        /* <DEDUP_REMOVED lines=10> */
.L_x_1865:
        /* <DEDUP_REMOVED lines=8> */
.L_x_1866:
        /* <DEDUP_REMOVED lines=8> */
.L_x_1867:
        /* <DEDUP_REMOVED lines=8> */
.L_x_1868:
        /* <DEDUP_REMOVED lines=8> */
.L_x_1869:
[----:B------:R-:W-:Y:S05]  /*ee70*/  BRA `(.L_x_1870) ;  /* 0xffffffe400e07947 */ /* 0x000fea000383ffff */
.L_x_1818:
[----:B------:R-:W-:Y:S01]  /*ee80*/  BSSY B0, `(.L_x_1871) ;  /* 0x0000006000007945 */ /* 0x000fe20003800000 */
[----:B------:R-:W-:Y:S01]  /*ee90*/  PLOP3.LUT P6, PT, P6, PT, PT, 0x8, 0x0 ;  /* 0x000000000000781c */ /* 0x000fe200037ce170 */
[----:B------:R-:W-:-:S12]  /*eea0*/  IMAD.MOV.U32 R15, RZ, RZ, -0x1 ;  /* 0xffffffffff0f7424 */ /* 0x000fd800078e00ff */
[----:B012---:R-:W-:Y:S05]  /*eeb0*/  WARPSYNC.COLLECTIVE R15, `(.L_x_1872) ;  /* 0x000000000f087348 */ /* 0x007fea0003c00000 */
[----:B------:R-:W-:Y:S01]  /*eec0*/  VOTE.ANY R14, PT, P6 ;  /* 0x00000000000e7806 */ /* 0x000fe200030e0100 */
[----:B012---:R-:W-:Y:S06]  /*eed0*/  ENDCOLLECTIVE ;  /* 0x000000000000791b */ /* 0x007fec0003800000 */
.L_x_1872:
[----:B------:R-:W-:Y:S05]  /*eee0*/  BSYNC B0 ;  /* 0x0000000000007941 */ /* 0x000fea0003800000 */
.L_x_1871:
        /* <DEDUP_REMOVED lines=9> */
.L_x_1873:
[----:B------:R-:W-:Y:S01]  /*ef80*/  IMAD.MOV.U32 R17, RZ, RZ, R14 ;  /* 0x000000ffff117224 */ /* 0x000fe200078e000e */
[----:B------:R-:W-:Y:S06]  /*ef90*/  BRA `(.L_x_1874) ;  /* 0xffffffe400d07947 */ /* 0x000fec000383ffff */
.L_x_1820:
[----:B------:R-:W-:Y:S01]  /*efa0*/  BSSY B0, `(.L_x_1875) ;  /* 0x0000007000007945 */ /* 0x000fe20003800000 */
[----:B------:R-:W-:Y:S02]  /*efb0*/  IMAD.MOV.U32 R13, RZ, RZ, R8 ;  /* 0x000000ffff0d7224 */ /* 0x000fe400078e0008 */
[----:B------:R-:W-:Y:S02]  /*efc0*/  IMAD.MOV.U32 R11, RZ, RZ, 0x1f ;  /* 0x0000001fff0b7424 */ /* 0x000fe400078e00ff */
[----:B------:R-:W-:-:S07]  /*efd0*/  IMAD.MOV.U32 R15, RZ, RZ, -0x1 ;  /* 0xffffffffff0f7424 */ /* 0x000fce00078e00ff */
[----:B01234-:R-:W-:Y:S05]  /*efe0*/  WARPSYNC.COLLECTIVE R15, `(.L_x_1876) ;  /* 0x000000000f087348 */ /* 0x01ffea0003c00000 */
[----:B------:R0:W0:Y:S02]  /*eff0*/  SHFL.IDX P6, R14, R13, R12, R11 ;  /* 0x0000000c0d0e7389 */ /* 0x00002400000c000b */
[----:B01234-:R-:W-:Y:S01]  /*f000*/  ENDCOLLECTIVE ;  /* 0x000000000000791b */ /* 0x01ffe20003800000 */
.L_x_1876:
[----:B------:R-:W-:Y:S05]  /*f010*/  BSYNC B0 ;  /* 0x0000000000007941 */ /* 0x000fea0003800000 */
.L_x_1875:
[----:B------:R-:W-:Y:S05]  /*f020*/  BRA `(.L_x_1819) ;  /* 0xffffffe400c87947 */ /* 0x000fea000383ffff */
.L_x_1824:
[----:B0-----:R0:W2:Y:S02]  /*f030*/  SYNCS.PHASECHK.TRANS64.TRYWAIT P0, [R9+URZ+0x16820], R0 ;  /* 0x01682000090075a7 */ /* 0x0010a4000800017f */
[----:B--2---:R-:W-:Y:S05]  /*f040*/  @!P0 NANOSLEEP.SYNCS 0x989680 ;  /* 0x009896800000895d */ /* 0x004fea0003900000 */
[----:B------:R-:W2:Y:S02]  /*f050*/  @!P0 SYNCS.PHASECHK.TRANS64 P0, [R9+URZ+0x16820], R0 ;  /* 0x01682000090085a7 */ /* 0x000ea4000800007f */
[----:B--2---:R-:W-:Y:S05]  /*f060*/  @!P0 BRA `(.L_x_1824) ;  /* 0xfffffffc00f08947 */ /* 0x004fea000383ffff */
[----:B------:R-:W-:Y:S05]  /*f070*/  BRA `(.L_x_1877) ;  /* 0xffffffec00307947 */ /* 0x000fea000383ffff */
.L_x_1825:
        /* <DEDUP_REMOVED lines=11> */
.L_x_1879:
[----:B------:R-:W-:Y:S05]  /*f130*/  BSYNC B0 ;  /* 0x0000000000007941 */ /* 0x000fea0003800000 */
.L_x_1878:
[----:B------:R-:W-:Y:S05]  /*f140*/  BRA `(.L_x_1880) ;  /* 0xffffffec00187947 */ /* 0x000fea000383ffff */
.L_x_1828:
[----:B------:R-:W-:Y:S01]  /*f150*/  BSSY B1, `(.L_x_1881) ;  /* 0x0000006000017945 */ /* 0x000fe20003800000 */
[----:B------:R-:W-:-:S07]  /*f160*/  IMAD.MOV.U32 R15, RZ, RZ, -0x1 ;  /* 0xffffffffff0f7424 */ /* 0x000fce00078e00ff */
[----:B01----:R-:W-:Y:S05]  /*f170*/  WARPSYNC.COLLECTIVE R15, `(.L_x_1882) ;  /* 0x000000000f0c7348 */ /* 0x003fea0003c00000 */
[----:B------:R-:W-:Y:S02]  /*f180*/  ELECT P6, UR62, PT ;  /* 0x00000000003e782f */ /* 0x000fe400038c0000 */
[----:B------:R-:W-:Y:S01]  /*f190*/  MOV R14, UR62 ;  /* 0x0000003e000e7c02 */ /* 0x000fe20008000f00 */
[----:B01----:R-:W-:Y:S10]  /*f1a0*/  ENDCOLLECTIVE ;  /* 0x000000000000791b */ /* 0x003ff40003800000 */
.L_x_1882:
[----:B------:R-:W-:Y:S05]  /*f1b0*/  BSYNC B1 ;  /* 0x0000000000017941 */ /* 0x000fea0003800000 */
.L_x_1881:
[----:B------:R-:W-:Y:S05]  /*f1c0*/  BRA `(.L_x_1883) ;  /* 0xffffffec00107947 */ /* 0x000fea000383ffff */
.L_x_1830:
[----:B0-----:R0:W2:Y:S02]  /*f1d0*/  SYNCS.PHASECHK.TRANS64.TRYWAIT P0, [R7+URZ], R2 ;  /* 0x00000002070075a7 */ /* 0x0010a4000800017f */
[----:B--2---:R-:W-:Y:S05]  /*f1e0*/  @!P0 NANOSLEEP.SYNCS 0x989680 ;  /* 0x009896800000895d */ /* 0x004fea0003900000 */
[----:B------:R-:W2:Y:S02]  /*f1f0*/  @!P0 SYNCS.PHASECHK.TRANS64 P0, [R7+URZ], R2 ;  /* 0x00000002070085a7 */ /* 0x000ea4000800007f */
[----:B--2---:R-:W-:Y:S05]  /*f200*/  @!P0 BRA `(.L_x_1830) ;  /* 0xfffffffc00f08947 */ /* 0x004fea000383ffff */
[----:B------:R-:W-:Y:S05]  /*f210*/  BRA `(.L_x_1884) ;  /* 0xffffffec00447947 */ /* 0x000fea000383ffff */
.L_x_1831:
[----:B--2---:R2:W3:Y:S02]  /*f220*/  SYNCS.PHASECHK.TRANS64.TRYWAIT P0, [R3+URZ], R0 ;  /* 0x00000000030075a7 */ /* 0x0044e4000800017f */
[----:B---3--:R-:W-:Y:S05]  /*f230*/  @!P0 NANOSLEEP.SYNCS 0x989680 ;  /* 0x009896800000895d */ /* 0x008fea0003900000 */
[----:B------:R-:W3:Y:S02]  /*f240*/  @!P0 SYNCS.PHASECHK.TRANS64 P0, [R3+URZ], R0 ;  /* 0x00000000030085a7 */ /* 0x000ee4000800007f */
[----:B---3--:R-:W-:Y:S05]  /*f250*/  @!P0 BRA `(.L_x_1831) ;  /* 0xfffffffc00f08947 */ /* 0x008fea000383ffff */
[----:B------:R-:W-:Y:S05]  /*f260*/  BRA `(.L_x_1885) ;  /* 0xffffffec00387947 */ /* 0x000fea000383ffff */
.L_x_1833:
[----:B--2---:R2:W3:Y:S02]  /*f270*/  SYNCS.PHASECHK.TRANS64.TRYWAIT P0, [R5+URZ], R2 ;  /* 0x00000002050075a7 */ /* 0x0044e4000800017f */
[----:B---3--:R-:W-:Y:S05]  /*f280*/  @!P0 NANOSLEEP.SYNCS 0x989680 ;  /* 0x009896800000895d */ /* 0x008fea0003900000 */
[----:B------:R-:W3:Y:S02]  /*f290*/  @!P0 SYNCS.PHASECHK.TRANS64 P0, [R5+URZ], R2 ;  /* 0x00000002050085a7 */ /* 0x000ee4000800007f */
[----:B---3--:R-:W-:Y:S05]  /*f2a0*/  @!P0 BRA `(.L_x_1833) ;  /* 0xfffffffc00f08947 */ /* 0x008fea000383ffff */
[----:B------:R-:W-:Y:S05]  /*f2b0*/  BRA `(.L_x_1886) ;  /* 0xffffffec003c7947 */ /* 0x000fea000383ffff */
.L_x_1887:
        /* <DEDUP_REMOVED lines=12> */
.L_x_2283:


//--------------------- .text._ZN7cutlass13device_kernelIN5flash11enable_sm90INS1_16FlashAttnFwdSm90INS1_25CollectiveMainloopFwdSm90ILi2EN4cute5tupleIJNS5_1CILi1EEES8_S8_EEENS6_IJNS7_ILi192EEENS7_ILi128EEENS7_ILi64EEEEEELi64ENS_10bfloat16_tEfNS_4arch4Sm90ELb1ELb0ELb0ELb1ELb0ELb1ELb0ELb1ELb1ELb0ELb0ELb0EEENS1_21CollectiveEpilogueFwdINS6_IJSA_SC_SB_EEES9_SE_SG_Li384ELb1ELb0ELb0ELb0EEENS1_36VarlenDynamicPersistentTileSchedulerILi192ELi128ELi384ELi32ELb0ELb0ELb1ELb1ELb1ELb1EEEEEEEEEvNT_6ParamsE --------------------------
	.section	.text._ZN7cutlass13device_kernelIN5flash11enable_sm90INS1_16FlashAttnFwdSm90INS1_25CollectiveMainloopFwdSm90ILi2EN4cute5tupleIJNS5_1CILi1EEES8_S8_EEENS6_IJNS7_ILi192EEENS7_ILi128EEENS7_ILi64EEEEEELi64ENS_10bfloat16_tEfNS_4arch4Sm90ELb1ELb0ELb0ELb1ELb0ELb1ELb0ELb1ELb1ELb0ELb0ELb0EEENS1_21CollectiveEpilogueFwdINS6_IJSA_SC_SB_EEES9_SE_SG_Li384ELb1ELb0ELb0ELb0EEENS1_36VarlenDynamicPersistentTileSchedulerILi192ELi128ELi384ELi32ELb0ELb0ELb1ELb1ELb1ELb1EEEEEEEEEvNT_6ParamsE,"ax",@progbits
	.align	128
.text._ZN7cutlass13device_kernelIN5flash11enable_sm90INS1_16FlashAttnFwdSm90INS1_25CollectiveMainloopFwdSm90ILi2EN4cute5tupleIJNS5_1CILi1EEES8_S8_EEENS6_IJNS7_ILi192EEENS7_ILi128EEENS7_ILi64EEEEEELi64ENS_10bfloat16_tEfNS_4arch4Sm90ELb1ELb0ELb0ELb1ELb0ELb1ELb0ELb1ELb1ELb0ELb0ELb0EEENS1_21CollectiveEpilogueFwdINS6_IJSA_SC_SB_EEES9_SE_SG_Li384ELb1ELb0ELb0ELb0EEENS1_36VarlenDynamicPersistentTileSchedulerILi192ELi128ELi384ELi32ELb0ELb0ELb1ELb1ELb1ELb1EEEEEEEEEvNT_6ParamsE:
        .type           _ZN7cutlass13device_kernelIN5flash11enable_sm90INS1_16FlashAttnFwdSm90INS1_25CollectiveMainloopFwdSm90ILi2EN4cute5tupleIJNS5_1CILi1EEES8_S8_EEENS6_IJNS7_ILi192EEENS7_ILi128EEENS7_ILi64EEEEEELi64ENS_10bfloat16_tEfNS_4arch4Sm90ELb1ELb0ELb0ELb1ELb0ELb1ELb0ELb1ELb1ELb0ELb0ELb0EEENS1_21CollectiveEpilogueFwdINS6_IJSA_SC_SB_EEES9_SE_SG_Li384ELb1ELb0ELb0ELb0EEENS1_36VarlenDynamicPersistentTileSchedulerILi192ELi128ELi384ELi32ELb0ELb0ELb1ELb1ELb1ELb1EEEEEEEEEvNT_6ParamsE,@function
        .size           _ZN7cutlass13device_kernelIN5flash11enable_sm90INS1_16FlashAttnFwdSm90INS1_25CollectiveMainloopFwdSm90ILi2EN4cute5tupleIJNS5_1CILi1EEES8_S8_EEENS6_IJNS7_ILi192EEENS7_ILi128EEENS7_ILi64EEEEEELi64ENS_10bfloat16_tEfNS_4arch4Sm90ELb1ELb0ELb0ELb1ELb0ELb1ELb0ELb1ELb1ELb0ELb0ELb0EEENS1_21CollectiveEpilogueFwdINS6_IJSA_SC_SB_EEES9_SE_SG_Li384ELb1ELb0ELb0ELb0EEENS1_36VarlenDynamicPersistentTileSchedulerILi192ELi128ELi384ELi32ELb0ELb0ELb1ELb1ELb1ELb1EEEEEEEEEvNT_6ParamsE,(.L_x_2284 - _ZN7cutlass13device_kernelIN5flash11enable_sm90INS1_16FlashAttnFwdSm90INS1_25CollectiveMainloopFwdSm90ILi2EN4cute5tupleIJNS5_1CILi1EEES8_S8_EEENS6_IJNS7_ILi192EEENS7_ILi128EEENS7_ILi64EEEEEELi64ENS_10bfloat16_tEfNS_4arch4Sm90ELb1ELb0ELb0ELb1ELb0ELb1ELb0ELb1ELb1ELb0ELb0ELb0EEENS1_21CollectiveEpilogueFwdINS6_IJSA_SC_SB_EEES9_SE_SG_Li384ELb1ELb0ELb0ELb0EEENS1_36VarlenDynamicPersistentTileSchedulerILi192ELi128ELi384ELi32ELb0ELb0ELb1ELb1ELb1ELb1EEEEEEEEEvNT_6ParamsE)
        .other          _ZN7cutlass13device_kernelIN5flash11enable_sm90INS1_16FlashAttnFwdSm90INS1_25CollectiveMainloopFwdSm90ILi2EN4cute5tupleIJNS5_1CILi1EEES8_S8_EEENS6_IJNS7_ILi192EEENS7_ILi128EEENS7_ILi64EEEEEELi64ENS_10bfloat16_tEfNS_4arch4Sm90ELb1ELb0ELb0ELb1ELb0ELb1ELb0ELb1ELb1ELb0ELb0ELb0EEENS1_21CollectiveEpilogueFwdINS6_IJSA_SC_SB_EEES9_SE_SG_Li384ELb1ELb0ELb0ELb0EEENS1_36VarlenDynamicPersistentTileSchedulerILi192ELi128ELi384ELi32ELb0ELb0ELb1ELb1ELb1ELb1EEEEEEEEEvNT_6ParamsE,@"STO_CUDA_ENTRY STV_DEFAULT"
_ZN7cutlass13device_kernelIN5flash11enable_sm90INS1_16FlashAttnFwdSm90INS1_25CollectiveMainloopFwdSm90ILi2EN4cute5tupleIJNS5_1CILi1EEES8_S8_EEENS6_IJNS7_ILi192EEENS7_ILi128EEENS7_ILi64EEEEEELi64ENS_10bfloat16_tEfNS_4arch4Sm90ELb1ELb0ELb0ELb1ELb0ELb1ELb0ELb1ELb1ELb0ELb0ELb0EEENS1_21CollectiveEpilogueFwdINS6_IJSA_SC_SB_EEES9_SE_SG_Li384ELb1ELb0ELb0ELb0EEENS1_36VarlenDynamicPersistentTileSchedulerILi192ELi128ELi384ELi32ELb0ELb0ELb1ELb1ELb1ELb1EEEEEEEEEvNT_6ParamsE:
        /* <DEDUP_REMOVED lines=26> */
.L_x_1889:
[----:B------:R-:W-:Y:S05]  /*01a0*/  BSYNC B0 ;  /* 0x0000000000007941 */ /* 0x000fea0003800000 */
.L_x_1888:
        /* <DEDUP_REMOVED lines=40> */
.L_x_1890:
        /* <DEDUP_REMOVED lines=22> */
.L_x_1891:
        /* <DEDUP_REMOVED lines=18> */
.L_x_1892:
        /* <DEDUP_REMOVED lines=22> */
.L_x_1893:
        /* <DEDUP_REMOVED lines=22> */
.L_x_1894:
        /* <DEDUP_REMOVED lines=9> */
.L_x_1897:
[----:B------:R-:W-:-:S08]  /*0a00*/  NOP ;  /* 0x0000000000007918 */ /* 0x000fd00000000000 */
[----:B------:R-:W0:Y:S02]  /*0a10*/  USETMAXREG.TRY_ALLOC.CTAPOOL UP0, 0xa0 ;  /* 0x000000a0000079c8 */ /* 0x000e240008000600 */
[----:B0-----:R-:W-:-:S13]  /*0a20*/  PLOP3.LUT P0, PT, PT, PT, UP0, 0x80, 0x0 ;  /* 0x000000000000781c */ /* 0x001fda0003f0f008 */
[----:B------:R-:W-:Y:S05]  /*0a30*/  @!P0 BRA `(.L_x_1897) ;  /* 0xfffffffc00f08947 */ /* 0x000fea000383ffff */
[----:B------:R-:W3:Y:S01]  /*0a40*/  LDL.LU R0, [R1+0x8] ;  /* 0x0000080001007983 */ /* 0x000ee20000300800 */
        /* <DEDUP_REMOVED lines=15> */
[----:B------:R4:W-:Y:S01]  /*0b40*/  STL [R1+0x8], R0 ;  /* 0x0000080001007387 */ /* 0x0009e20000100800 */
[----:B0-----:R-:W-:-:S13]  /*0b50*/  ISETP.GE.AND P0, PT, R155, UR4, PT ;  /* 0x000000049b007c0c */ /* 0x001fda000bf06270 */
[----:B----4-:R-:W-:Y:S05]  /*0b60*/  @P0 BRA `(.L_x_1898) ;  /* 0x0000016000400947 */ /* 0x010fea0003800000 */
[----:B------:R-:W2:Y:S01]  /*0b70*/  LDL.LU R14, [R1+0x14] ;  /* 0x00001400010e7983 */ /* 0x000ea20000300800 */
[----:B------:R-:W0:Y:S02]  /*0b80*/  S2R R0, SR_TID.X ;  /* 0x0000000000007919 */ /* 0x000e240000002100 */
[----:B0-----:R-:W-:-:S05]  /*0b90*/  VIADD R13, R0, 0xffffff80 ;  /* 0xffffff80000d7836 */ /* 0x001fca0000000000 */
[----:B------:R-:W-:-:S04]  /*0ba0*/  SHF.R.S32.HI R0, RZ, 0x1f, R13 ;  /* 0x0000001fff007819 */ /* 0x000fc8000001140d */
[----:B------:R-:W-:-:S04]  /*0bb0*/  LEA.HI R3, R0, R13, RZ, 0x7 ;  /* 0x0000000d00037211 */ /* 0x000fc800078f38ff */
[----:B------:R-:W-:Y:S02]  /*0bc0*/  LOP3.LUT R4, R3, 0xffffff80, RZ, 0xc0, !PT ;  /* 0xffffff8003047812 */ /* 0x000fe400078ec0ff */
[----:B------:R-:W-:-:S03]  /*0bd0*/  SHF.R.S32.HI R3, RZ, 0x7, R3 ;  /* 0x00000007ff037819 */ /* 0x000fc60000011403 */
[----:B------:R-:W-:Y:S02]  /*0be0*/  IMAD.IADD R6, R13, 0x1, -R4 ;  /* 0x000000010d067824 */ /* 0x000fe400078e0a04 */
[----:B------:R-:W-:-:S03]  /*0bf0*/  IMAD.HI R4, R3, 0x55555556, RZ ;  /* 0x5555555603047827 */ /* 0x000fc600078e02ff */
[----:B------:R-:W-:Y:S02]  /*0c00*/  SHF.R.S32.HI R9, RZ, 0x1f, R6 ;  /* 0x0000001fff097819 */ /* 0x000fe40000011406 */
[----:B------:R-:W-:Y:S02]  /*0c10*/  LEA.HI R8, R4, R4, RZ, 0x1 ;  /* 0x0000000404087211 */ /* 0x000fe400078f08ff */
[----:B------:R-:W-:Y:S02]  /*0c20*/  LEA.HI R10, R9, R6, RZ, 0x2 ;  /* 0x00000006090a7211 */ /* 0x000fe400078f10ff */
[----:B------:R-:W-:Y:S02]  /*0c30*/  LEA.HI R4, R0, R13, RZ, 0x4 ;  /* 0x0000000d00047211 */ /* 0x000fe400078f20ff */
[--C-:B------:R-:W-:Y:S02]  /*0c40*/  SHF.R.S32.HI R11, RZ, 0x2, R10.reuse ;  /* 0x00000002ff0b7819 */ /* 0x100fe4000001140a */
[----:B------:R-:W-:-:S02]  /*0c50*/  SHF.R.S32.HI R12, RZ, 0x1f, R10 ;  /* 0x0000001fff0c7819 */ /* 0x000fc4000001140a */
[----:B------:R-:W-:Y:S01]  /*0c60*/  SHF.R.S32.HI R7, RZ, 0x4, R4 ;  /* 0x00000004ff077819 */ /* 0x000fe20000011404 */
[----:B------:R-:W-:Y:S01]  /*0c70*/  IMAD R8, R8, -0x3, R3 ;  /* 0xfffffffd08087824 */ /* 0x000fe200078e0203 */
[----:B------:R-:W-:Y:S02]  /*0c80*/  LEA.HI R12, R12, R11, RZ, 0x3 ;  /* 0x0000000b0c0c7211 */ /* 0x000fe400078f18ff */
[----:B------:R-:W-:Y:S02]  /*0c90*/  LEA.HI R5, R0, R13, RZ, 0x5 ;  /* 0x0000000d00057211 */ /* 0x000fe400078f28ff */
[C---:B------:R-:W-:Y:S02]  /*0ca0*/  LOP3.LUT R3, R4.reuse, 0x3fffff0, RZ, 0xc0, !PT ;  /* 0x03fffff004037812 */ /* 0x040fe400078ec0ff */
[----:B------:R-:W-:Y:S02]  /*0cb0*/  LEA.HI R4, R4, R7, RZ, 0x1 ;  /* 0x0000000704047211 */ /* 0x000fe400078f08ff */
[----:B------:R-:W-:-:S02]  /*0cc0*/  LOP3.LUT R12, R12, 0xfffffff8, RZ, 0xc0, !PT ;  /* 0xfffffff80c0c7812 */ /* 0x000fc400078ec0ff */
[----:B------:R-:W-:Y:S01]  /*0cd0*/  LEA.HI R9, R9, R6, RZ, 0x5 ;  /* 0x0000000609097211 */ /* 0x000fe200078f28ff */
[----:B------:R-:W-:Y:S01]  /*0ce0*/  IMAD.IADD R3, R13, 0x1, -R3 ;  /* 0x000000010d037824 */ /* 0x000fe200078e0a03 */
[----:B------:R-:W-:Y:S02]  /*0cf0*/  SHF.R.S32.HI R15, RZ, 0x5, R5 ;  /* 0x00000005ff0f7819 */ /* 0x000fe40000011405 */
[----:B------:R-:W-:Y:S01]  /*0d00*/  LOP3.LUT R4, R4, 0x1ffffffe, RZ, 0xc0, !PT ;  /* 0x1ffffffe04047812 */ /* 0x000fe200078ec0ff */
[----:B------:R-:W-:Y:S01]  /*0d10*/  IMAD.IADD R12, R11, 0x1, -R12 ;  /* 0x000000010b0c7824 */ /* 0x000fe200078e0a0c */
[----:B------:R-:W-:Y:S01]  /*0d20*/  SHF.R.S32.HI R9, RZ, 0x5, R9 ;  /* 0x00000005ff097819 */ /* 0x000fe20000011409 */
[----:B------:R-:W-:Y:S01]  /*0d30*/  IMAD R5, R15, 0x10, R3 ;  /* 0x000000100f057824 */ /* 0x000fe200078e0203 */
[----:B------:R-:W-:Y:S01]  /*0d40*/  LOP3.LUT R3, R10, 0x7ffffffc, RZ, 0xc0, !PT ;  /* 0x7ffffffc0a037812 */ /* 0x000fe200078ec0ff */
[----:B------:R-:W-:Y:S02]  /*0d50*/  IMAD.IADD R4, R7, 0x1, -R4 ;  /* 0x0000000107047824 */ /* 0x000fe400078e0a04 */
[----:B------:R-:W-:-:S02]  /*0d60*/  IMAD R9, R9, 0x10, R12 ;  /* 0x0000001009097824 */ /* 0x000fc400078e020c */
[----:B------:R-:W-:Y:S02]  /*0d70*/  IMAD R7, R5, 0x8, R4 ;  /* 0x0000000805077824 */ /* 0x000fe400078e0204 */
[----:B------:R-:W-:Y:S02]  /*0d80*/  IMAD.IADD R4, R6, 0x1, -R3 ;  /* 0x0000000106047824 */ /* 0x000fe400078e0a03 */
[----:B------:R-:W-:-:S03]  /*0d90*/  IMAD R3, R8, 0x40, R9 ;  /* 0x0000004008037824 */ /* 0x000fc600078e0209 */
[----:B------:R-:W-:Y:S04]  /*0da0*/  STL [R1+0x24], R4 ;  /* 0x0000240401007387 */ /* 0x000fe80000100800 */
[----:B------:R0:W-:Y:S02]  /*0db0*/  STL [R1+0x28], R3 ;  /* 0x0000280301007387 */ /* 0x0001e40000100800 */
[----:B0-----:R-:W-:-:S04]  /*0dc0*/  LEA.HI R3, R0, R13, RZ, 0x2 ;  /* 0x0000000d00037211 */ /* 0x001fc800078f10ff */
[----:B------:R-:W-:-:S05]  /*0dd0*/  SHF.R.S32.HI R19, RZ, 0x2, R3 ;  /* 0x00000002ff137819 */ /* 0x000fca0000011403 */
[----:B------:R-:W-:Y:S01]  /*0de0*/  VIADD R8, R19, 0x60 ;  /* 0x0000006013087836 */ /* 0x000fe20000000000 */
[----:B------:R-:W-:-:S04]  /*0df0*/  LOP3.LUT R4, R3, 0xfffffffc, RZ, 0xc0, !PT ;  /* 0xfffffffc03047812 */ /* 0x000fc800078ec0ff */
[----:B------:R-:W-:Y:S02]  /*0e00*/  SHF.R.S32.HI R5, RZ, 0x1f, R8 ;  /* 0x0000001fff057819 */ /* 0x000fe40000011408 */
[----:B------:R-:W-:Y:S02]  /*0e10*/  LEA.HI R0, R0, R13, RZ, 0x3 ;  /* 0x0000000d00007211 */ /* 0x000fe400078f18ff */
[----:B------:R-:W-:Y:S01]  /*0e20*/  SHF.R.S32.HI R6, RZ, 0x1f, R3 ;  /* 0x0000001fff067819 */ /* 0x000fe20000011403 */
[----:B------:R-:W-:Y:S01]  /*0e30*/  IMAD.SHL.U32 R3, R8, 0x40, RZ ;  /* 0x0000004008037824 */ /* 0x000fe200078e00ff */
[----:B------:R-:W-:Y:S01]  /*0e40*/  LEA.HI R5, R5, R8, RZ, 0x3 ;  /* 0x0000000805057211 */ /* 0x000fe200078f18ff */
[----:B------:R-:W-:Y:S01]  /*0e50*/  IMAD.IADD R9, R13, 0x1, -R4 ;  /* 0x000000010d097824 */ /* 0x000fe200078e0a04 */
[----:B------:R-:W-:Y:S02]  /*0e60*/  LOP3.LUT R0, R0, 0x1ffffff8, RZ, 0xc0, !PT ;  /* 0x1ffffff800007812 */ /* 0x000fe400078ec0ff */
[----:B------:R-:W-:Y:S01]  /*0e70*/  LOP3.LUT R3, R3, 0x1c0, RZ, 0xc0, !PT ;  /* 0x000001c003037812 */ /* 0x000fe200078ec0ff */
[----:B------:R-:W-:-:S02]  /*0e80*/  IMAD.SHL.U32 R16, R9, 0x8, RZ ;  /* 0x0000000809107824 */ /* 0x000fc400078e00ff */
[----:B------:R-:W-:Y:S01]  /*0e90*/  IMAD.SHL.U32 R5, R5, 0x40, RZ ;  /* 0x0000004005057824 */ /* 0x000fe200078e00ff */
[----:B------:R-:W-:Y:S01]  /*0ea0*/  LEA.HI R6, R6, R19, RZ, 0x3 ;  /* 0x0000001306067211 */ /* 0x000fe200078f18ff */
[----:B------:R-:W-:Y:S01]  /*0eb0*/  IMAD.IADD R0, R13, 0x1, -R0 ;  /* 0x000000010d007824 */ /* 0x000fe200078e0a00 */
[----:B------:R-:W-:Y:S02]  /*0ec0*/  SHF.R.U32.HI R9, RZ, 0x3, R3 ;  /* 0x00000003ff097819 */ /* 0x000fe40000011603 */
[----:B------:R-:W-:Y:S02]  /*0ed0*/  LOP3.LUT R3, R3, 0x38, R16, 0xf8, !PT ;  /* 0x0000003803037812 */ /* 0x000fe400078ef810 */
[----:B------:R-:W-:Y:S01]  /*0ee0*/  LOP3.LUT R4, R5, 0xfffffe00, RZ, 0xc0, !PT ;  /* 0xfffffe0005047812 */ /* 0x000fe200078ec0ff */
[----:B------:R-:W-:Y:S01]  /*0ef0*/  IMAD.SHL.U32 R0, R0, 0x8, RZ ;  /* 0x0000000800007824 */ /* 0x000fe200078e00ff */
[----:B------:R-:W-:Y:S01]  /*0f00*/  LOP3.LUT R6, R6, 0xfffffff8, RZ, 0xc0, !PT ;  /* 0xfffffff806067812 */ /* 0x000fe200078ec0ff */
[----:B------:R-:W-:Y:S01]  /*0f10*/  STL [R1+0x38], RZ ;  /* 0x000038ff01007387 */ /* 0x000fe20000100800 */
[----:B------:R-:W-:-:S02]  /*0f20*/  LOP3.LUT R3, R4, R3, R9, 0xf6, !PT ;  /* 0x0000000304037212 */ /* 0x000fc400078ef609 */
[----:B------:R-:W-:Y:S01]  /*0f30*/  SHF.R.S32.HI R5, RZ, 0x1f, R19 ;  /* 0x0000001fff057819 */ /* 0x000fe20000011413 */
[----:B------:R0:W-:Y:S01]  /*0f40*/  STL [R1+0x20], R4 ;  /* 0x0000200401007387 */ /* 0x0001e20000100800 */
[----:B------:R-:W-:-:S03]  /*0f50*/  IMAD.IADD R5, R19, 0x1, -R6 ;  /* 0x0000000113057824 */ /* 0x000fc600078e0a06 */
[----:B------:R1:W-:Y:S01]  /*0f60*/  STL [R1+0x34], R0 ;  /* 0x0000340001007387 */ /* 0x0003e20000100800 */
[----:B0-----:R-:W-:Y:S01]  /*0f70*/  IMAD.SHL.U32 R4, R7, 0x8, RZ ;  /* 0x0000000807047824 */ /* 0x001fe200078e00ff */
[----:B-1----:R-:W-:Y:S01]  /*0f80*/  SHF.R.S32.HI R0, RZ, 0x1f, R8 ;  /* 0x0000001fff007819 */ /* 0x002fe20000011408 */
[----:B------:R-:W-:Y:S01]  /*0f90*/  IMAD R0, R3, 0x2, R2 ;  /* 0x0000000203007824 */ /* 0x000fe200078e0202 */
[----:B------:R0:W-:Y:S04]  /*0fa0*/  STL [R1+0x1c], R5 ;  /* 0x00001c0501007387 */ /* 0x0001e80000100800 */
[----:B------:R0:W-:Y:S04]  /*0fb0*/  STL [R1+0x40], R0 ;  /* 0x0000400001007387 */ /* 0x0001e80000100800 */
[----:B------:R0:W-:Y:S01]  /*0fc0*/  STL [R1+0x44], R4 ;  /* 0x0000440401007387 */ /* 0x0001e20000100800 */
[----:B------:R-:W-:Y:S01]  /*0fd0*/  CS2R R22, SRZ ;  /* 0x0000000000167805 */ /* 0x000fe2000001ff00 */
[----:B------:R-:W-:-:S02]  /*0fe0*/  IMAD.MOV.U32 R156, RZ, RZ, RZ ;  /* 0x000000ffff9c7224 */ /* 0x000fc400078e00ff */
[----:B------:R-:W-:Y:S01]  /*0ff0*/  IMAD.MOV.U32 R18, RZ, RZ, RZ ;  /* 0x000000ffff127224 */ /* 0x000fe200078e00ff */
[----:B0-2---:R-:W-:-:S07]  /*1000*/  LOP3.LUT R157, R14, 0x1, RZ, 0xfc, !PT ;  /* 0x000000010e9d7812 */ /* 0x005fce00078efcff */
.L_x_2053:
[----:B01---5:R-:W0:Y:S02]  /*1010*/  LDC.64 R4, c[0x0][0xc60] ;  /* 0x00031800ff047b82 */ /* 0x023e240000000a00 */
[----:B0-----:R-:W-:-:S05]  /*1020*/  IMAD.WIDE R4, R155, 0x4, R4 ;  /* 0x000000049b047825 */ /* 0x001fca00078e0204 */
[----:B--2---:R-:W2:Y:S01]  /*1030*/  LDG.E R10, desc[UR40][R4.64] ;  /* 0x00000028040a7981 */ /* 0x004ea2000c1e1900 */
[----:B------:R-:W-:Y:S05]  /*1040*/  YIELD ;  /* 0x0000000000007946 */ /* 0x000fea0003800000 */
[----:B------:R-:W-:Y:S01]  /*1050*/  ULDC.64 UR4, c[0x0][0xa28] ;  /* 0x00028a0000047ab9 */ /* 0x000fe20000000a00 */
[----:B------:R-:W-:Y:S01]  /*1060*/  ULDC.64 UR8, c[0x0][0xa18] ;  /* 0x0002860000087ab9 */ /* 0x000fe20000000a00 */
[----:B------:R-:W-:Y:S01]  /*1070*/  ISETP.NE.U32.AND P1, PT, RZ, UR4, PT ;  /* 0x00000004ff007c0c */ /* 0x000fe2000bf25070 */
[----:B------:R-:W-:Y:S01]  /*1080*/  IMAD.MOV.U32 R3, RZ, RZ, RZ ;  /* 0x000000ffff037224 */ /* 0x000fe200078e00ff */
[----:B------:R-:W-:Y:S01]  /*1090*/  ULDC.64 UR6, c[0x0][0xa08] ;  /* 0x0002820000067ab9 */ /* 0x000fe20000000a00 */
[----:B------:R-:W-:Y:S01]  /*10a0*/  IMAD.MOV.U32 R31, RZ, RZ, RZ ;  /* 0x000000ffff1f7224 */ /* 0x000fe200078e00ff */
[----:B------:R-:W-:-:S02]  /*10b0*/  ISETP.NE.AND.EX P1, PT, RZ, UR5, PT, P1 ;  /* 0x00000005ff007c0c */ /* 0x000fc4000bf25310 */
[----:B------:R-:W-:-:S04]  /*10c0*/  ISETP.NE.U32.AND P0, PT, RZ, UR6, PT ;  /* 0x00000006ff007c0c */ /* 0x000fc8000bf05070 */
[----:B------:R-:W-:Y:S02]  /*10d0*/  ISETP.NE.AND.EX P0, PT, RZ, UR7, PT, P0 ;  /* 0x00000007ff007c0c */ /* 0x000fe4000bf05300 */
[----:B--2---:R-:W-:Y:S01]  /*10e0*/  SHF.R.S32.HI R0, RZ, 0x1f, R10 ;  /* 0x0000001fff007819 */ /* 0x004fe2000001140a */
[----:B------:R-:W-:-:S04]  /*10f0*/  IMAD.SHL.U32 R32, R10, 0x4, RZ ;  /* 0x000000040a207824 */ /* 0x000fc800078e00ff */
        /* <DEDUP_REMOVED lines=15> */
[----:B------:R-:W2:Y:S01]  /*11f0*/  @P2 LDG.E R11, desc[UR40][R4.64] ;  /* 0x00000028040b2981 */ /* 0x000ea2000c1e1900 */
        /* <DEDUP_REMOVED lines=10> */
[----:B--2---:R0:W-:Y:S01]  /*12a0*/  STL [R1+0x10], R11 ;  /* 0x0000100b01007387 */ /* 0x0041e20000100800 */
[----:B------:R-:W-:Y:S05]  /*12b0*/  @P2 BRA `(.L_x_1899) ;  /* 0x0000000000282947 */ /* 0x000fea0003800000 */
[----:B------:R-:W-:Y:S02]  /*12c0*/  ULDC.64 UR4, c[0x0][0xa00] ;  /* 0x0002800000047ab9 */ /* 0x000fe40000000a00 */
[----:B------:R-:W-:-:S04]  /*12d0*/  ISETP.NE.U32.AND P1, PT, RZ, UR4, PT ;  /* 0x00000004ff007c0c */ /* 0x000fc8000bf25070 */
[----:B------:R-:W-:-:S13]  /*12e0*/  ISETP.NE.AND.EX P1, PT, RZ, UR5, PT, P1 ;  /* 0x00000005ff007c0c */ /* 0x000fda000bf25310 */
[----:B------:R-:W-:Y:S05]  /*12f0*/  @!P1 BRA `(.L_x_1899) ;  /* 0x0000000000189947 */ /* 0x000fea0003800000 */
[----:B------:R-:W1:Y:S02]  /*1300*/  LDC.64 R4, c[0x0][0xa00] ;  /* 0x00028000ff047b82 */ /* 0x000e640000000a00 */
[----:B-1----:R-:W-:-:S05]  /*1310*/  IMAD.WIDE R4, R29, 0x4, R4 ;  /* 0x000000041d047825 */ /* 0x002fca00078e0204 */
[----:B------:R-:W2:Y:S04]  /*1320*/  LDG.E R0, desc[UR40][R4.64] ;  /* 0x0000002804007981 */ /* 0x000ea8000c1e1900 */
[----:B0-----:R-:W2:Y:S02]  /*1330*/  LDG.E R7, desc[UR40][R4.64+0x4] ;  /* 0x0000042804077981 */ /* 0x001ea4000c1e1900 */
[----:B--2---:R-:W-:-:S05]  /*1340*/  IMAD.IADD R11, R7, 0x1, -R0 ;  /* 0x00000001070b7824 */ /* 0x004fca00078e0a00 */
[----:B------:R1:W-:Y:S02]  /*1350*/  STL [R1+0x10], R11 ;  /* 0x0000100b01007387 */ /* 0x0003e40000100800 */
.L_x_1899:
[----:B------:R-:W-:Y:S01]  /*1360*/  ULDC.64 UR4, c[0x0][0xa20] ;  /* 0x0002880000047ab9 */ /* 0x000fe20000000a00 */
[----:B------:R2:W-:Y:S01]  /*1370*/  STL [R1+0x3c], R153 ;  /* 0x00003c9901007387 */ /* 0x0005e20000100800 */
[----:B------:R-:W-:-:S03]  /*1380*/  ISETP.NE.U32.AND P1, PT, RZ, UR4, PT ;  /* 0x00000004ff007c0c */ /* 0x000fc6000bf25070 */
[----:B------:R2:W-:Y:S01]  /*1390*/  STL [R1+0x30], R154 ;  /* 0x0000309a01007387 */ /* 0x0005e20000100800 */
[----:B------:R-:W-:-:S13]  /*13a0*/  ISETP.NE.AND.EX P1, PT, RZ, UR5, PT, P1 ;  /* 0x00000005ff007c0c */ /* 0x000fda000bf25310 */
[----:B--2---:R-:W-:Y:S05]  /*13b0*/  @!P1 BRA `(.L_x_1900) ;  /* 0x0000000000109947 */ /* 0x004fea0003800000 */
[----:B------:R-:W-:-:S04]  /*13c0*/  IADD3 R4, P0, R32, UR4, RZ ;  /* 0x0000000420047c10 */ /* 0x000fc8000ff1e0ff */
[----:B------:R-:W-:-:S05]  /*13d0*/  IADD3.X R5, R33, UR5, RZ, P0, !PT ;  /* 0x0000000521057c10 */ /* 0x000fca00087fe4ff */
[----:B------:R2:W5:Y:S01]  /*13e0*/  LDG.E R30, desc[UR40][R4.64] ;  /* 0x00000028041e7981 */ /* 0x000562000c1e1900 */
[----:B------:R-:W-:Y:S05]  /*13f0*/  BRA `(.L_x_1901) ;  /* 0x0000000000107947 */ /* 0x000fea0003800000 */
.L_x_1900:
[----:B------:R-:W-:Y:S05]  /*1400*/  @!P0 BRA `(.L_x_1901) ;  /* 0x00000000000c8947 */ /* 0x000fea0003800000 */
[----:B------:R-:W2:Y:S04]  /*1410*/  LDG.E R5, desc[UR40][R8.64] ;  /* 0x0000002808057981 */ /* 0x000ea8000c1e1900 */
[----:B------:R-:W2:Y:S02]  /*1420*/  LDG.E R30, desc[UR40][R8.64+0x4] ;  /* 0x00000428081e7981 */ /* 0x000ea4000c1e1900 */
[----:B--2---:R-:W-:-:S07]  /*1430*/  IMAD.IADD R30, R30, 0x1, -R5 ;  /* 0x000000011e1e7824 */ /* 0x004fce00078e0a05 */
.L_x_1901:
[----:B------:R-:W-:Y:S02]  /*1440*/  ULDC.64 UR4, c[0x0][0xa10] ;  /* 0x0002840000047ab9 */ /* 0x000fe40000000a00 */
[----:B------:R-:W-:-:S04]  /*1450*/  ISETP.NE.U32.AND P0, PT, RZ, UR4, PT ;  /* 0x00000004ff007c0c */ /* 0x000fc8000bf05070 */
[----:B------:R-:W-:Y:S01]  /*1460*/  ISETP.NE.AND.EX P0, PT, RZ, UR5, PT, P0 ;  /* 0x00000005ff007c0c */ /* 0x000fe2000bf05300 */
[----:B0-----:R-:W-:Y:S01]  /*1470*/  IMAD.MOV.U32 R8, RZ, RZ, 0xc0 ;  /* 0x000000c0ff087424 */ /* 0x001fe200078e00ff */
[----:B------:R-:W-:-:S11]  /*1480*/  ULDC.64 UR4, c[0x0][0xa30] ;  /* 0x00028c0000047ab9 */ /* 0x000fd60000000a00 */
[----:B--2---:R-:W0:Y:S02]  /*1490*/  @P0 LDC.64 R4, c[0x0][0xa10] ;  /* 0x00028400ff040b82 */ /* 0x004e240000000a00 */
[----:B0-----:R-:W-:-:S05]  /*14a0*/  @P0 IMAD.WIDE R4, R29, 0x4, R4 ;  /* 0x000000041d040825 */ /* 0x001fca00078e0204 */
[----:B------:R-:W2:Y:S04]  /*14b0*/  @P0 LDG.E R0, desc[UR40][R4.64] ;  /* 0x0000002804000981 */ /* 0x000ea8000c1e1900 */
[----:B------:R-:W2:Y:S01]  /*14c0*/  @P0 LDG.E R9, desc[UR40][R4.64+0x4] ;  /* 0x0000042804090981 */ /* 0x000ea2000c1e1900 */
[----:B------:R-:W-:Y:S01]  /*14d0*/  ISETP.NE.U32.AND P1, PT, RZ, UR4, PT ;  /* 0x00000004ff007c0c */ /* 0x000fe2000bf25070 */
[----:B-----5:R-:W-:-:S03]  /*14e0*/  IMAD.MOV.U32 R24, RZ, RZ, R30 ;  /* 0x000000ffff187224 */ /* 0x020fc600078e001e */
[----:B------:R-:W-:-:S13]  /*14f0*/  ISETP.NE.AND.EX P1, PT, RZ, UR5, PT, P1 ;  /* 0x00000005ff007c0c */ /* 0x000fda000bf25310 */
[----:B------:R-:W-:-:S04]  /*1500*/  @P1 IADD3 R6, P2, R32, UR4, RZ ;  /* 0x0000000420061c10 */ /* 0x000fc8000ff5e0ff */
[----:B------:R-:W-:-:S05]  /*1510*/  @P1 IADD3.X R7, R33, UR5, RZ, P2, !PT ;  /* 0x0000000521071c10 */ /* 0x000fca00097fe4ff */
[----:B------:R0:W5:Y:S01]  /*1520*/  @P1 LDG.E R24, desc[UR40][R6.64] ;  /* 0x0000002806181981 */ /* 0x000162000c1e1900 */
[----:B--2---:R-:W-:Y:S02]  /*1530*/  @P0 IMAD.IADD R28, R9, 0x1, -R0 ;  /* 0x00000001091c0824 */ /* 0x004fe400078e0a00 */
[----:B------:R-:W-:Y:S02]  /*1540*/  IMAD.IADD R9, R30, 0x1, -R3 ;  /* 0x000000011e097824 */ /* 0x000fe400078e0a03 */
[----:B------:R-:W-:Y:S02]  /*1550*/  IMAD R3, R153, R8, 0x13f ;  /* 0x0000013f99037424 */ /* 0x000fe400078e0208 */
[----:B------:R-:W-:Y:S02]  /*1560*/  IMAD.IADD R10, R9, 0x1, R28 ;  /* 0x00000001090a7824 */ /* 0x000fe400078e021c */
[----:B------:R-:W-:Y:S02]  /*1570*/  IMAD.MOV R27, RZ, RZ, -R9 ;  /* 0x000000ffff1b7224 */ /* 0x000fe400078e0a09 */
[C---:B------:R-:W-:Y:S01]  /*1580*/  VIADD R0, R10.reuse, 0x7f ;  /* 0x0000007f0a007836 */ /* 0x040fe20000000000 */
[----:B------:R-:W-:Y:S01]  /*1590*/  IADD3 R4, R10, R3, -R11 ;  /* 0x000000030a047210 */ /* 0x000fe20007ffe80b */
[----:B------:R0:W-:Y:S01]  /*15a0*/  STL [R1+0x18], R10 ;  /* 0x0000180a01007387 */ /* 0x0001e20000100800 */
[----:B------:R-:W-:-:S02]  /*15b0*/  VIMNMX R27, RZ, R27, !PT ;  /* 0x0000001bff1b7248 */ /* 0x000fc40007fe0100 */
[----:B------:R-:W-:Y:S02]  /*15c0*/  SHF.R.S32.HI R3, RZ, 0x1f, R0 ;  /* 0x0000001fff037819 */ /* 0x000fe40000011400 */
[----:B------:R-:W-:Y:S02]  /*15d0*/  SHF.R.S32.HI R5, RZ, 0x1f, R4 ;  /* 0x0000001fff057819 */ /* 0x000fe40000011404 */
[----:B------:R-:W-:Y:S02]  /*15e0*/  LEA.HI R3, R3, R0, RZ, 0x7 ;  /* 0x0000000003037211 */ /* 0x000fe400078f38ff */
[----:B------:R-:W-:Y:S02]  /*15f0*/  LEA.HI R5, R5, R4, RZ, 0x7 ;  /* 0x0000000405057211 */ /* 0x000fe400078f38ff */
[----:B------:R-:W-:Y:S02]  /*1600*/  SHF.R.S32.HI R3, RZ, 0x7, R3 ;  /* 0x00000007ff037819 */ /* 0x000fe40000011403 */
[----:B------:R-:W-:-:S04]  /*1610*/  SHF.R.S32.HI R152, RZ, 0x7, R5 ;  /* 0x00000007ff987819 */ /* 0x000fc80000011405 */
[----:B------:R-:W-:-:S05]  /*1620*/  VIMNMX R152, R3, R152, PT ;  /* 0x0000009803987248 */ /* 0x000fca0003fe0100 */
[----:B------:R-:W-:-:S05]  /*1630*/  IMAD R3, R152, 0x80, -R9 ;  /* 0x0000008098037824 */ /* 0x000fca00078e0a09 */
[----:B------:R-:W-:-:S04]  /*1640*/  VIMNMX R0, R3, R28, PT ;  /* 0x0000001c03007248 */ /* 0x000fc80003fe0100 */
[----:B------:R-:W-:Y:S02]  /*1650*/  ISETP.GT.AND P0, PT, R0, R27, PT ;  /* 0x0000001b0000720c */ /* 0x000fe40003f04270 */
[----:B------:R-:W-:-:S05]  /*1660*/  SHF.R.U32.HI R27, RZ, 0x7, R27 ;  /* 0x00000007ff1b7819 */ /* 0x000fca000001161b */
[----:B------:R-:W-:-:S06]  /*1670*/  IMAD.MOV.U32 R26, RZ, RZ, R27 ;  /* 0x000000ffff1a7224 */ /* 0x000fcc00078e001b */
[----:B------:R-:W-:-:S05]  /*1680*/  @P0 VIADD R0, R0, 0x7f ;  /* 0x0000007f00000836 */ /* 0x000fca0000000000 */
[----:B------:R-:W-:-:S04]  /*1690*/  @P0 SHF.R.S32.HI R3, RZ, 0x1f, R0 ;  /* 0x0000001fff030819 */ /* 0x000fc80000011400 */
[----:B------:R-:W-:-:S04]  /*16a0*/  @P0 LEA.HI R3, R3, R0, RZ, 0x7 ;  /* 0x0000000003030211 */ /* 0x000fc800078f38ff */
[----:B------:R-:W-:Y:S02]  /*16b0*/  @P0 SHF.R.S32.HI R26, RZ, 0x7, R3 ;  /* 0x00000007ff1a0819 */ /* 0x000fe40000011403 */
        /* <DEDUP_REMOVED lines=17> */
[----:B-1----:R-:W-:Y:S02]  /*17d0*/  IMAD.U32 R11, RZ, RZ, UR7 ;  /* 0x00000007ff0b7e24 */ /* 0x002fe4000f8e00ff */
[----:B------:R-:W-:Y:S02]  /*17e0*/  IMAD.MOV.U32 R8, RZ, RZ, 0x70 ;  /* 0x00000070ff087424 */ /* 0x000fe400078e00ff */
[----:B------:R-:W-:Y:S02]  /*17f0*/  IMAD.MOV.U32 R12, RZ, RZ, 0x1 ;  /* 0x00000001ff0c7424 */ /* 0x000fe400078e00ff */
[----:B0-----:R-:W-:-:S07]  /*1800*/  IMAD.MOV.U32 R13, RZ, RZ, RZ ;  /* 0x000000ffff0d7224 */ /* 0x001fce00078e00ff */
[----:B------:R-:W-:-:S07]  /*1810*/  LEPC R20, `(.L_x_1904) ;  /* 0x000000001014794e */ /* 0x000fce0000000000 */
[----:B--2--5:R-:W-:Y:S05]  /*1820*/  CALL.ABS.NOINC R14 ;  /* 0x000000000e007343 */ /* 0x024fea0003c00000 */
.L_x_1904:
[----:B------:R-:W-:Y:S05]  /*1830*/  BSYNC B6 ;  /* 0x0000000000067941 */ /* 0x000fea0003800000 */
.L_x_1903:
        /* <DEDUP_REMOVED lines=20> */
.L_x_1906:
[----:B------:R-:W-:Y:S05]  /*1980*/  BSYNC B6 ;  /* 0x0000000000067941 */ /* 0x000fea0003800000 */
.L_x_1905:
[----:B------:R-:W-:Y:S01]  /*1990*/  ULDC.64 UR4, c[0x0][0x9f8] ;  /* 0x00027e0000047ab9 */ /* 0x000fe20000000a00 */
[----:B------:R-:W2:Y:S01]  /*19a0*/  LDL R41, [R1+0x1c] ;  /* 0x00001c0001297983 */ /* 0x000ea20000100800 */
[----:B------:R-:W-:Y:S01]  /*19b0*/  ISETP.NE.U32.AND P0, PT, RZ, UR4, PT ;  /* 0x00000004ff007c0c */ /* 0x000fe2000bf05070 */
[----:B------:R-:W0:Y:S01]  /*19c0*/  LDC R0, c[0x0][0x428] ;  /* 0x00010a00ff007b82 */ /* 0x000e220000000800 */
[----:B------:R-:W-:Y:S01]  /*19d0*/  ULDC.64 UR6, c[0x0][0xa08] ;  /* 0x0002820000067ab9 */ /* 0x000fe20000000a00 */
[----:B------:R-:W3:Y:S01]  /*19e0*/  LDL.LU R36, [R1+0x8] ;  /* 0x0000080001247983 */ /* 0x000ee20000300800 */
[----:B------:R-:W-:-:S03]  /*19f0*/  ISETP.NE.AND.EX P0, PT, RZ, UR5, PT, P0 ;  /* 0x00000005ff007c0c */ /* 0x000fc6000bf05300 */
[----:B------:R-:W4:Y:S02]  /*1a00*/  LDL R34, [R1+0x20] ;  /* 0x0000200001227983 */ /* 0x000f240000100800 */
[----:B------:R-:W1:Y:S08]  /*1a10*/  LDC.64 R4, c[0x0][0x2f0] ;  /* 0x0000bc00ff047b82 */ /* 0x000e700000000a00 */
[----:B------:R-:W-:Y:S01]  /*1a20*/  @P0 IADD3 R6, P1, R32, UR4, RZ ;  /* 0x0000000420060c10 */ /* 0x000fe2000ff3e0ff */
[----:B------:R-:W1:Y:S01]  /*1a30*/  S2R R20, SR_TID.X ;  /* 0x0000000000147919 */ /* 0x000e620000002100 */
[----:B------:R-:W1:Y:S02]  /*1a40*/  LDC R35, c[0x0][0x3d4] ;  /* 0x0000f500ff237b82 */ /* 0x000e640000000800 */
[----:B------:R-:W-:Y:S01]  /*1a50*/  @P0 IADD3.X R7, R33, UR5, RZ, P1, !PT ;  /* 0x0000000521070c10 */ /* 0x000fe20008ffe4ff */
[----:B------:R-:W-:Y:S01]  /*1a60*/  IMAD.IADD R32, R31, 0x1, R30 ;  /* 0x000000011f207824 */ /* 0x000fe200078e021e */
[----:B------:R-:W-:-:S03]  /*1a70*/  ULDC.64 UR4, c[0x0][0x2f8] ;  /* 0x0000be0000047ab9 */ /* 0x000fc60000000a00 */
[----:B------:R1:W2:Y:S01]  /*1a80*/  @P0 LDG.E R29, desc[UR40][R6.64] ;  /* 0x00000028061d0981 */ /* 0x0002a2000c1e1900 */
[----:B0-----:R-:W-:Y:S01]  /*1a90*/  ISETP.NE.AND P0, PT, R0, 0x1, PT ;  /* 0x000000010000780c */ /* 0x001fe20003f05270 */
[----:B------:R-:W0:Y:S01]  /*1aa0*/  LDC.64 R68, c[0x0][0x3e8] ;  /* 0x0000fa00ff447b82 */ /* 0x000e220000000a00 */
[----:B------:R-:W-:Y:S02]  /*1ab0*/  SHF.R.S32.HI R37, RZ, 0x1f, R32 ;  /* 0x0000001fff257819 */ /* 0x000fe40000011420 */
[----:B------:R-:W-:Y:S02]  /*1ac0*/  SHF.R.S32.HI R17, RZ, 0x1f, R16 ;  /* 0x0000001fff117819 */ /* 0x000fe40000011410 */
[----:B------:R-:W-:Y:S01]  /*1ad0*/  SHF.R.S32.HI R38, RZ, 0x1f, R19 ;  /* 0x0000001fff267819 */ /* 0x000fe20000011413 */
[-C--:B-1----:R-:W-:Y:S02]  /*1ae0*/  IMAD R8, R37, R4.reuse, RZ ;  /* 0x0000000425087224 */ /* 0x082fe400078e02ff */
[----:B------:R-:W-:-:S04]  /*1af0*/  IMAD.WIDE.U32 R6, R32, R4, RZ ;  /* 0x0000000420067225 */ /* 0x000fc800078e00ff */
[----:B------:R-:W1:Y:S08]  /*1b00*/  @P0 LDC R3, c[0x0][0x42c] ;  /* 0x00010b00ff030b82 */ /* 0x000e700000000800 */
[----:B------:R-:W0:Y:S01]  /*1b10*/  @P0 LDC R9, c[0x0][0x430] ;  /* 0x00010c00ff090b82 */ /* 0x000e220000000800 */
[----:B------:R-:W-:Y:S01]  /*1b20*/  SHF.R.U32.HI R39, RZ, 0x7, R20 ;  /* 0x00000007ff277819 */ /* 0x000fe20000011614 */
[----:B------:R-:W-:-:S03]  /*1b30*/  VIADD R21, R20, 0xffffff80 ;  /* 0xffffff8014157836 */ /* 0x000fc60000000000 */
[----:B------:R-:W-:Y:S02]  /*1b40*/  ISETP.NE.AND P6, PT, R39, 0x1, PT ;  /* 0x000000012700780c */ /* 0x000fe40003fc5270 */
[----:B------:R-:W-:Y:S01]  /*1b50*/  SHF.R.S32.HI R20, RZ, 0x1f, R21 ;  /* 0x0000001fff147819 */ /* 0x000fe20000011415 */
[----:B------:R-:W0:Y:S03]  /*1b60*/  S2R R40, SR_TID.X ;  /* 0x0000000000287919 */ /* 0x000e260000002100 */
[----:B------:R-:W-:Y:S01]  /*1b70*/  LEA.HI R20, R20, R21, RZ, 0x2 ;  /* 0x0000001514147211 */ /* 0x000fe200078f10ff */
[----:B-1----:R-:W-:-:S03]  /*1b80*/  @P0 IMAD.HI.U32 R0, R154, R3, RZ ;  /* 0x000000039a000227 */ /* 0x002fc600078e00ff */
[----:B------:R-:W-:Y:S01]  /*1b90*/  LOP3.LUT R20, R20, 0xfffffffc, RZ, 0xc0, !PT ;  /* 0xfffffffc14147812 */ /* 0x000fe200078ec0ff */
[----:B------:R-:W-:-:S04]  /*1ba0*/  IMAD R3, R32, R5, R8 ;  /* 0x0000000520037224 */ /* 0x000fc800078e0208 */
[----:B------:R-:W-:Y:S01]  /*1bb0*/  IMAD.IADD R20, R21, 0x1, -R20 ;  /* 0x0000000115147824 */ /* 0x000fe200078e0a14 */
[----:B0-----:R-:W-:Y:S01]  /*1bc0*/  @P0 SHF.R.U32.HI R154, RZ, R9, R0 ;  /* 0x00000009ff9a0219 */ /* 0x001fe20000011600 */
[----:B------:R-:W-:Y:S01]  /*1bd0*/  IMAD.IADD R7, R7, 0x1, R3 ;  /* 0x0000000107077824 */ /* 0x000fe200078e0203 */
[----:B------:R-:W-:Y:S01]  /*1be0*/  ISETP.NE.U32.AND P0, PT, RZ, UR6, PT ;  /* 0x00000006ff007c0c */ /* 0x000fe2000bf05070 */
[----:B------:R-:W-:Y:S01]  /*1bf0*/  IMAD.SHL.U32 R54, R20, 0x4, RZ ;  /* 0x0000000414367824 */ /* 0x000fe200078e00ff */
[----:B------:R-:W-:Y:S01]  /*1c00*/  SHF.R.S32.HI R8, RZ, 0x1f, R154 ;  /* 0x0000001fff087819 */ /* 0x000fe2000001149a */
[----:B------:R-:W-:Y:S01]  /*1c10*/  IMAD.WIDE.U32 R6, R154, UR4, R6 ;  /* 0x000000049a067c25 */ /* 0x000fe2000f8e0006 */
[----:B------:R-:W-:-:S03]  /*1c20*/  ISETP.NE.AND.EX P0, PT, RZ, UR7, PT, P0 ;  /* 0x00000007ff007c0c */ /* 0x000fc6000bf05300 */
[----:B------:R-:W-:-:S04]  /*1c30*/  IMAD R3, R8, UR4, RZ ;  /* 0x0000000408037c24 */ /* 0x000fc8000f8e02ff */
[----:B------:R-:W-:Y:S01]  /*1c40*/  IMAD R3, R154, UR5, R3 ;  /* 0x000000059a037c24 */ /* 0x000fe2000f8e0203 */
[----:B------:R-:W-:-:S03]  /*1c50*/  ULDC.64 UR4, c[0x0][0x300] ;  /* 0x0000c00000047ab9 */ /* 0x000fc60000000a00 */
[----:B------:R-:W-:Y:S01]  /*1c60*/  IMAD.IADD R7, R7, 0x1, R3 ;  /* 0x0000000107077824 */ /* 0x000fe200078e0203 */
[----:B------:R-:W-:Y:S01]  /*1c70*/  SHF.R.S32.HI R55, RZ, 0x1f, R54 ;  /* 0x0000001fff377819 */ /* 0x000fe20000011436 */
[----:B------:R-:W-:-:S04]  /*1c80*/  IMAD.WIDE.U32 R14, R19, R68, R16 ;  /* 0x00000044130e7225 */ /* 0x000fc800078e0010 */
[----:B------:R-:W-:Y:S01]  /*1c90*/  VIADD R40, R40, 0xffffff80 ;  /* 0xffffff8028287836 */ /* 0x000fe20000000000 */
[----:B------:R-:W-:Y:S01]  /*1ca0*/  SHF.L.U64.HI R74, R4, 0x7, R5 ;  /* 0x00000007044a7819 */ /* 0x000fe20000010205 */
[----:B------:R-:W-:Y:S02]  /*1cb0*/  VIADD R66, R16, 0x20 ;  /* 0x0000002010427836 */ /* 0x000fe40000000000 */
[----:B------:R-:W-:Y:S02]  /*1cc0*/  IMAD.SHL.U32 R73, R4, 0x80, RZ ;  /* 0x0000008004497824 */ /* 0x000fe400078e00ff */
[----:B------:R-:W-:Y:S02]  /*1cd0*/  VIADD R65, R39, 0x8 ;  /* 0x0000000827417836 */ /* 0x000fe40000000000 */
[----:B------:R-:W-:Y:S01]  /*1ce0*/  IMAD.SHL.U32 R64, R35, 0x2, RZ ;  /* 0x0000000223407824 */ /* 0x000fe200078e00ff */
[----:B--2---:R-:W-:Y:S02]  /*1cf0*/  SEL R53, R29, RZ, !P0 ;  /* 0x000000ff1d357207 */ /* 0x004fe40004000000 */
[----:B------:R-:W-:-:S03]  /*1d00*/  SHF.R.S32.HI R0, RZ, 0x1f, R29 ;  /* 0x0000001fff007819 */ /* 0x000fc6000001141d */
[----:B------:R-:W-:Y:S01]  /*1d10*/  IMAD.WIDE.U32 R56, R53, UR4, R6 ;  /* 0x0000000435387c25 */ /* 0x000fe2000f8e0006 */
[----:B------:R-:W-:Y:S01]  /*1d20*/  SEL R12, R0, RZ, !P0 ;  /* 0x000000ff000c7207 */ /* 0x000fe20004000000 */
[----:B------:R-:W0:Y:S04]  /*1d30*/  LDC.64 R6, c[0x0][0x3d8] ;  /* 0x0000f600ff067b82 */ /* 0x000e280000000a00 */
[----:B------:R-:W-:-:S04]  /*1d40*/  IMAD R0, R12, UR4, RZ ;  /* 0x000000040c007c24 */ /* 0x000fc8000f8e02ff */
[----:B------:R-:W-:Y:S01]  /*1d50*/  IMAD R77, R53, UR5, R0 ;  /* 0x00000005354d7c24 */ /* 0x000fe2000f8e0200 */
[----:B------:R-:W-:Y:S05]  /*1d60*/  @!P6 WARPSYNC.ALL ;  /* 0x000000000000e948 */ /* 0x000fea0003800000 */
[----:B------:R-:W-:Y:S01]  /*1d70*/  ULDC.64 UR4, c[0x0][0x320] ;  /* 0x0000c80000047ab9 */ /* 0x000fe20000000a00 */
[-C--:B------:R-:W-:Y:S02]  /*1d80*/  IMAD R0, R38, R4.reuse, RZ ;  /* 0x0000000426007224 */ /* 0x080fe400078e02ff */
[----:B------:R-:W-:Y:S02]  /*1d90*/  IMAD R3, R8, UR4, RZ ;  /* 0x0000000408037c24 */ /* 0x000fe4000f8e02ff */
[----:B------:R-:W-:-:S04]  /*1da0*/  IMAD.WIDE.U32 R8, R19, R4, R16 ;  /* 0x0000000413087225 */ /* 0x000fc800078e0010 */
[----:B------:R-:W-:Y:S01]  /*1db0*/  IMAD R0, R19, R5, R0 ;  /* 0x0000000513007224 */ /* 0x000fe200078e0200 */
[----:B------:R-:W-:Y:S01]  /*1dc0*/  IADD3 R76, P0, R56, R8, RZ ;  /* 0x00000008384c7210 */ /* 0x000fe20007f1e0ff */
[----:B------:R-:W-:Y:S02]  /*1dd0*/  IMAD.IADD R77, R57, 0x1, R77 ;  /* 0x00000001394d7824 */ /* 0x000fe400078e024d */
[C---:B------:R-:W-:Y:S02]  /*1de0*/  IMAD R3, R154.reuse, UR5, R3 ;  /* 0x000000059a037c24 */ /* 0x040fe4000f8e0203 */
[----:B------:R-:W-:Y:S01]  /*1df0*/  IMAD.WIDE.U32 R10, R154, UR4, R16 ;  /* 0x000000049a0a7c25 */ /* 0x000fe2000f8e0010 */
[----:B------:R-:W-:Y:S01]  /*1e00*/  ULDC.64 UR4, c[0x0][0x328] ;  /* 0x0000ca0000047ab9 */ /* 0x000fe20000000a00 */
[----:B------:R-:W-:Y:S02]  /*1e10*/  IADD3.X R75, R77, R9, R0, P0, !PT ;  /* 0x000000094d4b7210 */ /* 0x000fe400007fe400 */
[----:B------:R-:W-:Y:S01]  /*1e20*/  IMAD.IADD R11, R11, 0x1, R3 ;  /* 0x000000010b0b7824 */ /* 0x000fe200078e0203 */
[----:B------:R-:W-:Y:S01]  /*1e30*/  ISETP.GE.AND P0, PT, R16, R35, PT ;  /* 0x000000231000720c */ /* 0x000fe20003f06270 */
[----:B------:R-:W-:-:S02]  /*1e40*/  IMAD R3, R12, UR4, RZ ;  /* 0x000000040c037c24 */ /* 0x000fc4000f8e02ff */
[-C--:B0-----:R-:W-:Y:S02]  /*1e50*/  IMAD R0, R38, R6.reuse, RZ ;  /* 0x0000000626007224 */ /* 0x081fe400078e02ff */
[----:B------:R-:W-:Y:S01]  /*1e60*/  IMAD R33, R53, UR5, R3 ;  /* 0x0000000535217c24 */ /* 0x000fe2000f8e0203 */
[----:B------:R-:W-:Y:S01]  /*1e70*/  SEL R3, R35, RZ, P0 ;  /* 0x000000ff23037207 */ /* 0x000fe20000000000 */
[C---:B------:R-:W-:Y:S02]  /*1e80*/  IMAD R21, R19.reuse, R7, R0 ;  /* 0x0000000713157224 */ /* 0x040fe400078e0200 */
[----:B------:R-:W-:Y:S01]  /*1e90*/  IMAD.WIDE.U32 R12, R19, R6, R16 ;  /* 0x00000006130c7225 */ /* 0x000fe200078e0010 */
[----:B------:R-:W-:-:S03]  /*1ea0*/  LOP3.LUT P2, RZ, R41, 0x4, RZ, 0xc0, !PT ;  /* 0x0000000429ff7812 */ /* 0x000fc6000784c0ff */
[-C--:B------:R-:W-:Y:S02]  /*1eb0*/  IMAD R0, R38, R68.reuse, RZ ;  /* 0x0000004426007224 */ /* 0x080fe400078e02ff */
[----:B------:R-:W-:Y:S02]  /*1ec0*/  IMAD.IADD R31, R21, 0x1, R13 ;  /* 0x00000001151f7824 */ /* 0x000fe400078e020d */
[----:B------:R-:W-:Y:S01]  /*1ed0*/  IMAD.WIDE.U32 R52, R53, UR4, R10 ;  /* 0x0000000435347c25 */ /* 0x000fe2000f8e000a */
[----:B---3--:R-:W-:Y:S01]  /*1ee0*/  LOP3.LUT R36, R36, 0xfffffffb, RZ, 0xc0, !PT ;  /* 0xfffffffb24247812 */ /* 0x008fe200078ec0ff */
[----:B------:R-:W-:Y:S02]  /*1ef0*/  ULDC UR4, c[0x0][0x2e4] ;  /* 0x0000b90000047ab9 */ /* 0x000fe40000000800 */
[C---:B------:R-:W-:Y:S02]  /*1f00*/  IMAD R13, R19.reuse, R69, R0 ;  /* 0x00000045130d7224 */ /* 0x040fe400078e0200 */
[----:B------:R-:W-:-:S04]  /*1f10*/  IMAD.WIDE.U32 R10, R19, R68, R54 ;  /* 0x00000044130a7225 */ /* 0x000fc800078e0036 */
[----:B------:R-:W-:Y:S02]  /*1f20*/  IMAD.IADD R3, R16, 0x1, R3 ;  /* 0x0000000110037824 */ /* 0x000fe400078e0203 */
[----:B------:R-:W-:-:S04]  /*1f30*/  IMAD.WIDE.U32 R8, R19, R6, R54 ;  /* 0x0000000613087225 */ /* 0x000fc800078e0036 */
[----:B------:R-:W-:Y:S01]  /*1f40*/  IMAD.IADD R15, R13, 0x1, R15 ;  /* 0x000000010d0f7824 */ /* 0x000fe200078e020f */
[----:B------:R-:W-:Y:S01]  /*1f50*/  SHF.R.S32.HI R0, RZ, 0x1f, R3 ;  /* 0x0000001fff007819 */ /* 0x000fe20000011403 */
[----:B------:R-:W-:Y:S01]  /*1f60*/  IMAD.IADD R13, R11, 0x1, R13 ;  /* 0x000000010b0d7824 */ /* 0x000fe200078e020d */
[----:B-----5:R-:W-:Y:S01]  /*1f70*/  SHF.R.S32.HI R11, RZ, 0x1f, R24 ;  /* 0x0000001fff0b7819 */ /* 0x020fe20000011418 */
[----:B------:R-:W-:Y:S02]  /*1f80*/  IMAD.MOV.U32 R30, RZ, RZ, R12 ;  /* 0x000000ffff1e7224 */ /* 0x000fe400078e000c */
[----:B------:R-:W-:Y:S01]  /*1f90*/  IMAD.IADD R9, R9, 0x1, R21 ;  /* 0x0000000109097824 */ /* 0x000fe200078e0215 */
[----:B------:R-:W-:Y:S01]  /*1fa0*/  LEA.HI R3, R0, R3, RZ, 0x3 ;  /* 0x0000000300037211 */ /* 0x000fe200078f18ff */
[-C--:B------:R-:W-:Y:S01]  /*1fb0*/  IMAD R0, R11, R6.reuse, RZ ;  /* 0x000000060b007224 */ /* 0x080fe200078e02ff */
[----:B------:R-:W-:Y:S01]  /*1fc0*/  @P2 LOP3.LUT R36, R36, 0x4, RZ, 0xfc, !PT ;  /* 0x0000000424242812 */ /* 0x000fe200078efcff */
[----:B------:R-:W-:Y:S01]  /*1fd0*/  IMAD.SHL.U32 R70, R41, 0x40, RZ ;  /* 0x0000004029467824 */ /* 0x000fe200078e00ff */
[----:B------:R-:W-:Y:S01]  /*1fe0*/  SHF.L.U64.HI R72, R6, 0x7, R7 ;  /* 0x0000000706487819 */ /* 0x000fe20000010207 */
[----:B------:R-:W-:-:S04]  /*1ff0*/  IMAD.WIDE.U32 R30, R24, R6, R30 ;  /* 0x00000006181e7225 */ /* 0x000fc800078e001e */
[----:B------:R-:W-:-:S04]  /*2000*/  IMAD.WIDE.U32 R20, R24, R6, R8 ;  /* 0x0000000618147225 */ /* 0x000fc800078e0008 */
[----:B------:R-:W-:Y:S01]  /*2010*/  IMAD.SHL.U32 R71, R6, 0x80, RZ ;  /* 0x0000008006477824 */ /* 0x000fe200078e00ff */
[C---:B------:R-:W-:Y:S01]  /*2020*/  IADD3 R6, P1, R19.reuse, R32, RZ ;  /* 0x0000002013067210 */ /* 0x040fe20007f3e0ff */
[----:B------:R0:W-:Y:S01]  /*2030*/  STL [R1+0x8], R36 ;  /* 0x0000082401007387 */ /* 0x0001e20000100800 */
[----:B------:R-:W-:Y:S01]  /*2040*/  IMAD R5, R24, R7, R0 ;  /* 0x0000000718057224 */ /* 0x000fe200078e0200 */
[----:B------:R-:W-:Y:S02]  /*2050*/  LOP3.LUT R70, R70, 0x1c0, RZ, 0xc0, !PT ;  /* 0x000001c046467812 */ /* 0x000fe400078ec0ff */
[----:B------:R-:W-:Y:S02]  /*2060*/  IMAD.X R7, R38, 0x1, R37, P1 ;  /* 0x0000000126077824 */ /* 0x000fe400008e0625 */
[----:B------:R-:W-:Y:S01]  /*2070*/  VIADD R38, R19, 0x60 ;  /* 0x0000006013267836 */ /* 0x000fe20000000000 */
[----:B0-----:R-:W-:Y:S02]  /*2080*/  SHF.R.S32.HI R36, RZ, 0x1f, R40 ;  /* 0x0000001fff247819 */ /* 0x001fe40000011428 */
[----:B------:R-:W-:-:S02]  /*2090*/  SHF.R.U32.HI R67, RZ, 0x3, R70 ;  /* 0x00000003ff437819 */ /* 0x000fc40000011646 */
[----:B------:R-:W-:Y:S02]  /*20a0*/  LOP3.LUT R0, R70, 0x18, R16, 0xf8, !PT ;  /* 0x0000001846007812 */ /* 0x000fe400078ef810 */
[----:B------:R-:W-:Y:S01]  /*20b0*/  LEA.HI R36, R36, R40, RZ, 0x5 ;  /* 0x0000002824247211 */ /* 0x000fe200078f28ff */
[----:B------:R-:W-:Y:S01]  /*20c0*/  IMAD.SHL.U32 R38, R38, 0x40, RZ ;  /* 0x0000004026267824 */ /* 0x000fe200078e00ff */
[----:B------:R-:W-:Y:S02]  /*20d0*/  LOP3.LUT R0, R0, R67, RZ, 0x3c, !PT ;  /* 0x0000004300007212 */ /* 0x000fe400078e3cff */
[----:B------:R-:W-:Y:S02]  /*20e0*/  SHF.R.S32.HI R36, RZ, 0x5, R36 ;  /* 0x00000005ff247819 */ /* 0x000fe40000011424 */
[----:B------:R-:W-:Y:S02]  /*20f0*/  LOP3.LUT R38, R38, 0x1c0, RZ, 0xc0, !PT ;  /* 0x000001c026267812 */ /* 0x000fe400078ec0ff */
[--C-:B------:R-:W-:Y:S01]  /*2100*/  SHF.R.S32.HI R60, RZ, 0x3, R3.reuse ;  /* 0x00000003ff3c7819 */ /* 0x100fe20000011403 */
[----:B------:R-:W-:Y:S01]  /*2110*/  IMAD R63, R36, 0x200, R0 ;  /* 0x00000200243f7824 */ /* 0x000fe200078e0200 */
[----:B------:R-:W-:-:S02]  /*2120*/  LOP3.LUT R0, R70, 0x38, R3, 0xf8, !PT ;  /* 0x0000003846007812 */ /* 0x000fc400078ef803 */
[----:B------:R-:W-:Y:S02]  /*2130*/  LOP3.LUT R59, R3, 0xfffffff8, RZ, 0xc0, !PT ;  /* 0xfffffff8033b7812 */ /* 0x000fe400078ec0ff */
[----:B------:R-:W-:Y:S01]  /*2140*/  LOP3.LUT R3, R38, 0x38, R3, 0xf8, !PT ;  /* 0x0000003826037812 */ /* 0x000fe200078ef803 */
[----:B------:R-:W-:-:S04]  /*2150*/  VIADD R38, R19, 0x60 ;  /* 0x0000006013267836 */ /* 0x000fc80000000000 */
[----:B------:R-:W-:Y:S02]  /*2160*/  IMAD.SHL.U32 R38, R38, 0x40, RZ ;  /* 0x0000004026267824 */ /* 0x000fe400078e00ff */
[----:B------:R-:W-:-:S03]  /*2170*/  IMAD R11, R11, R68, RZ ;  /* 0x000000440b0b7224 */ /* 0x000fc600078e02ff */
[----:B------:R-:W-:Y:S01]  /*2180*/  LOP3.LUT R38, R38, 0x1c0, RZ, 0xc0, !PT ;  /* 0x000001c026267812 */ /* 0x000fe200078ec0ff */
[----:B------:R-:W-:-:S03]  /*2190*/  IMAD.MOV.U32 R12, RZ, RZ, R10 ;  /* 0x000000ffff0c7224 */ /* 0x000fc600078e000a */
[----:B------:R-:W-:Y:S01]  /*21a0*/  SHF.R.U32.HI R38, RZ, 0x3, R38 ;  /* 0x00000003ff267819 */ /* 0x000fe20000011626 */
[----:B------:R-:W-:Y:S01]  /*21b0*/  IMAD R29, R24, R69, R11 ;  /* 0x00000045181d7224 */ /* 0x000fe200078e020b */
[----:B------:R-:W-:Y:S01]  /*21c0*/  LOP3.LUT R0, R0, R67, RZ, 0x3c, !PT ;  /* 0x0000004300007212 */ /* 0x000fe200078e3cff */
[----:B------:R-:W-:Y:S01]  /*21d0*/  IMAD.WIDE.U32 R10, R24, R68, R14 ;  /* 0x00000044180a7225 */ /* 0x000fe200078e000e */
[----:B------:R-:W-:-:S03]  /*21e0*/  LOP3.LUT R3, R3, R38, RZ, 0x3c, !PT ;  /* 0x0000002603037212 */ /* 0x000fc600078e3cff */
[----:B------:R-:W-:Y:S01]  /*21f0*/  IMAD.WIDE.U32 R8, R24, R68, R12 ;  /* 0x0000004418087225 */ /* 0x000fe200078e000c */
[----:B------:R-:W-:Y:S02]  /*2200*/  SHF.L.U64.HI R69, R68, 0x7, R69 ;  /* 0x0000000744457819 */ /* 0x000fe40000010245 */
[----:B------:R-:W-:Y:S01]  /*2210*/  ISETP.GE.AND P1, PT, R16, UR4, PT ;  /* 0x0000000410007c0c */ /* 0x000fe2000bf26270 */
[----:B------:R-:W-:Y:S01]  /*2220*/  IMAD.IADD R62, R5, 0x1, R31 ;  /* 0x00000001053e7824 */ /* 0x000fe200078e021f */
[----:B------:R-:W-:Y:S01]  /*2230*/  @!P6 BAR.SYNC.DEFER_BLOCKING 0x9, 0x100 ;  /* 0x024400000000eb1d */ /* 0x000fe20000010000 */
[----:B------:R-:W-:Y:S01]  /*2240*/  IMAD.IADD R61, R29, 0x1, R11 ;  /* 0x000000011d3d7824 */ /* 0x000fe200078e020b */
[----:B------:R-:W-:Y:S01]  /*2250*/  ISETP.GE.AND P2, PT, R66, UR4, PT ;  /* 0x0000000442007c0c */ /* 0x000fe2000bf46270 */
[----:B------:R-:W-:Y:S01]  /*2260*/  IMAD.IADD R58, R21, 0x1, R5 ;  /* 0x00000001153a7824 */ /* 0x000fe200078e0205 */
[----:B------:R-:W-:Y:S01]  /*2270*/  SHF.R.S32.HI R5, RZ, 0x1f, R59 ;  /* 0x0000001fff057819 */ /* 0x000fe2000001143b */
[----:B------:R-:W-:-:S02]  /*2280*/  IMAD R4, R36, 0x200, R0 ;  /* 0x0000020024047824 */ /* 0x000fc400078e0200 */
[----:B------:R-:W-:Y:S02]  /*2290*/  IMAD.SHL.U32 R68, R68, 0x80, RZ ;  /* 0x0000008044447824 */ /* 0x000fe400078e00ff */
[----:B------:R-:W-:Y:S02]  /*22a0*/  IMAD.IADD R29, R9, 0x1, R29 ;  /* 0x00000001091d7824 */ /* 0x000fe400078e021d */
[----:B----4-:R-:W-:Y:S02]  /*22b0*/  IMAD.IADD R3, R34, 0x1, R3 ;  /* 0x0000000122037824 */ /* 0x010fe400078e0203 */
[----:B------:R-:W-:-:S07]  /*22c0*/  IMAD.IADD R0, R53, 0x1, R33 ;  /* 0x0000000135007824 */ /* 0x000fce00078e0221 */
.L_x_1956:
[----:B------:R-:W2:Y:S01]  /*22d0*/  LDL R34, [R1+0x1c] ;  /* 0x00001c0001227983 */ /* 0x000ea20000100800 */
[----:B------:R-:W0:Y:S03]  /*22e0*/  LDC.64 R86, c[0x0][0x2f0] ;  /* 0x0000bc00ff567b82 */ /* 0x000e260000000a00 */
[----:B------:R-:W3:Y:S01]  /*22f0*/  LDL.LU R33, [R1+0x8] ;  /* 0x0000080001217983 */ /* 0x000ee20000300800 */
[----:B------:R-:W-:Y:S01]  /*2300*/  VIADD R26, R26, 0xffffffff ;  /* 0xffffffff1a1a7836 */ /* 0x000fe20000000000 */
[----:B------:R-:W-:Y:S05]  /*2310*/  YIELD ;  /* 0x0000000000007946 */ /* 0x000fea0003800000 */
[----:B------:R-:W1:Y:S01]  /*2320*/  LDC.64 R80, c[0x0][0x2d8] ;  /* 0x0000b600ff507b82 */ /* 0x000e620000000a00 */
[----:B------:R-:W-:Y:S01]  /*2330*/  SHF.R.S32.HI R32, RZ, 0x1f, R26 ;  /* 0x0000001fff207819 */ /* 0x000fe2000001141a */
[-C--:B------:R-:W-:Y:S01]  /*2340*/  IMAD R12, R74, R26.reuse, RZ ;  /* 0x0000001a4a0c7224 */ /* 0x080fe200078e02ff */
[----:B------:R-:W-:Y:S01]  /*2350*/  BSSY B0, `(.L_x_1907) ;  /* 0x00002f7000007945 */ /* 0x000fe20003800000 */
[----:B------:R-:W-:-:S04]  /*2360*/  IMAD.WIDE.U32 R84, R73, R26, RZ ;  /* 0x0000001a49547225 */ /* 0x000fc800078e00ff */
[----:B------:R-:W-:Y:S01]  /*2370*/  IMAD R13, R32, R73, R12 ;  /* 0x00000049200d7224 */ /* 0x000fe200078e020c */
[----:B------:R-:W4:Y:S01]  /*2380*/  LDC R88, c[0x0][0x3d4] ;  /* 0x0000f500ff587b82 */ /* 0x000f220000000800 */
[----:B------:R-:W-:Y:S02]  /*2390*/  IMAD R82, R22, 0x2000, R63 ;  /* 0x0000200016527824 */ /* 0x000fe400078e023f */
[----:B------:R-:W-:Y:S02]  /*23a0*/  IMAD.IADD R85, R85, 0x1, R13 ;  /* 0x0000000155557824 */ /* 0x000fe400078e020d */
[----:B0-----:R-:W-:Y:S02]  /*23b0*/  IMAD R15, R87, 0x60, RZ ;  /* 0x00000060570f7824 */ /* 0x001fe400078e02ff */
[----:B------:R-:W-:-:S03]  /*23c0*/  IMAD.WIDE.U32 R12, R86, 0x60, R84 ;  /* 0x00000060560c7825 */ /* 0x000fc600078e0054 */
[C---:B------:R-:W-:Y:S02]  /*23d0*/  IADD3 R14, P4, R76.reuse, R12, RZ ;  /* 0x0000000c4c0e7210 */ /* 0x040fe40007f9e0ff */
[----:B------:R-:W-:Y:S02]  /*23e0*/  IADD3 R12, P3, R76, R84, RZ ;  /* 0x000000544c0c7210 */ /* 0x000fe40007f7e0ff */
[----:B------:R-:W-:Y:S02]  /*23f0*/  IADD3.X R13, R75, R13, R15, P4, !PT ;  /* 0x0000000d4b0d7210 */ /* 0x000fe400027fe40f */
[-C--:B-1----:R-:W-:Y:S01]  /*2400*/  LEA R36, P4, R14, R80.reuse, 0x1 ;  /* 0x000000500e247211 */ /* 0x082fe200078808ff */
[----:B------:R-:W-:Y:S01]  /*2410*/  IMAD.X R15, R85, 0x1, R75, P3 ;  /* 0x00000001550f7824 */ /* 0x000fe200018e064b */
[----:B------:R-:W-:Y:S02]  /*2420*/  LEA R38, P3, R12, R80, 0x1 ;  /* 0x000000500c267211 */ /* 0x000fe400078608ff */
[----:B------:R-:W-:-:S02]  /*2430*/  LEA.HI.X R37, R14, R81, R13, 0x1, P4 ;  /* 0x000000510e257211 */ /* 0x000fc400020f0c0d */
[----:B------:R-:W-:Y:S02]  /*2440*/  ISETP.GT.AND P4, PT, R26, R27, PT ;  /* 0x0000001b1a00720c */ /* 0x000fe40003f84270 */
[----:B------:R-:W-:Y:S01]  /*2450*/  LEA.HI.X R39, R12, R81, R15, 0x1, P3 ;  /* 0x000000510c277211 */ /* 0x000fe200018f0c0f */
[----:B------:R-:W-:Y:S01]  /*2460*/  VIADD R12, R82, 0x20 ;  /* 0x00000020520c7836 */ /* 0x000fe20000000000 */
[----:B----4-:R-:W-:Y:S02]  /*2470*/  ISETP.GE.AND P3, PT, R88, 0x1, PT ;  /* 0x000000015800780c */ /* 0x010fe40003f66270 */
[----:B--2---:R-:W-:Y:S02]  /*2480*/  LOP3.LUT P5, RZ, R34, 0x4, RZ, 0xc0, !PT ;  /* 0x0000000422ff7812 */ /* 0x004fe400078ac0ff */
[----:B---3--:R-:W-:-:S05]  /*2490*/  LOP3.LUT R33, R33, 0xfffffffd, RZ, 0xc0, !PT ;  /* 0xfffffffd21217812 */ /* 0x008fca00078ec0ff */
[----:B------:R-:W-:-:S05]  /*24a0*/  @P4 LOP3.LUT R33, R33, 0x2, RZ, 0xfc, !PT ;  /* 0x0000000221214812 */ /* 0x000fca00078efcff */
[----:B------:R0:W-:Y:S01]  /*24b0*/  STL [R1+0x8], R33 ;  /* 0x0000082101007387 */ /* 0x0001e20000100800 */
        /* <DEDUP_REMOVED lines=19> */
[----:B0-----:R-:W-:Y:S02]  /*25f0*/  CS2R R32, SRZ ;  /* 0x0000000000207805 */ /* 0x001fe4000001ff00 */
        /* <DEDUP_REMOVED lines=29> */
.L_x_1911:
[----:B------:R-:W-:Y:S05]  /*27d0*/  BSYNC B1 ;  /* 0x0000000000017941 */ /* 0x000fea0003800000 */
.L_x_1910:
        /* <DEDUP_REMOVED lines=35> */
.L_x_1913:
[----:B------:R-:W-:Y:S05]  /*2a10*/  BSYNC B1 ;  /* 0x0000000000017941 */ /* 0x000fea0003800000 */
.L_x_1912:
        /* <DEDUP_REMOVED lines=33> */
.L_x_1914:
[----:B------:R-:W-:Y:S01]  /*2c30*/  IMAD R78, R22, 0x8, R2 ;  /* 0x00000008164e7824 */ /* 0x000fe200078e0202 */
[----:B------:R-:W-:Y:S01]  /*2c40*/  SHF.L.U32 R90, R156, 0x1f, RZ ;  /* 0x0000001f9c5a7819 */ /* 0x000fe200000006ff */
[----:B------:R-:W-:Y:S03]  /*2c50*/  BSSY B1, `(.L_x_1915) ;  /* 0x0000003000017945 */ /* 0x000fe60003800000 */
[----:B------:R-:W0:Y:S02]  /*2c60*/  SYNCS.PHASECHK.TRANS64.TRYWAIT P6, [R78+URZ+0x16890], R90 ;  /* 0x0168905a4e0075a7 */ /* 0x000e2400080c017f */
[----:B0-----:R-:W-:Y:S05]  /*2c70*/  @!P6 BRA `(.L_x_1916) ;  /* 0x000001400004e947 */ /* 0x001fea0003800000 */
.L_x_2156:
[----:B------:R-:W-:Y:S05]  /*2c80*/  BSYNC B1 ;  /* 0x0000000000017941 */ /* 0x000fea0003800000 */
.L_x_1915:
        /* <DEDUP_REMOVED lines=8> */
[--C-:B------:R-:W-:Y:S02]  /*2d10*/  SHF.R.U64 R100, R84, 0x10, R85.reuse ;  /* 0x0000001054647819 */ /* 0x100fe40000001255 */
[----:B------:R-:W-:Y:S02]  /*2d20*/  SHF.R.U32.HI R102, RZ, 0x10, R85 ;  /* 0x00000010ff667819 */ /* 0x000fe40000011655 */
[--C-:B------:R-:W-:Y:S02]  /*2d30*/  SHF.R.U64 R96, R80, 0x10, R81.reuse ;  /* 0x0000001050607819 */ /* 0x100fe40000001251 */
[----:B------:R-:W-:Y:S01]  /*2d40*/  SHF.R.U32.HI R98, RZ, 0x10, R81 ;  /* 0x00000010ff627819 */ /* 0x000fe20000011651 */
[----:B--2---:R-:W-:Y:S01]  /*2d50*/  IMAD.U32 R81, R14, 0x10000, RZ ;  /* 0x000100000e517824 */ /* 0x004fe200078e00ff */
[----:B------:R-:W-:Y:S02]  /*2d60*/  PRMT R100, R46, 0x5432, R100 ;  /* 0x000054322e647816 */ /* 0x000fe40000000064 */
[----:B------:R-:W-:-:S02]  /*2d70*/  PRMT R102, R47, 0x5432, R102 ;  /* 0x000054322f667816 */ /* 0x000fc40000000066 */
[----:B------:R-:W-:Y:S02]  /*2d80*/  PRMT R96, R44, 0x5432, R96 ;  /* 0x000054322c607816 */ /* 0x000fe40000000060 */
[----:B------:R-:W-:Y:S01]  /*2d90*/  PRMT R98, R45, 0x5432, R98 ;  /* 0x000054322d627816 */ /* 0x000fe20000000062 */
[----:B------:R-:W-:Y:S01]  /*2da0*/  IMAD.U32 R103, R102, 0x10000, RZ ;  /* 0x0001000066677824 */ /* 0x000fe200078e00ff */
[----:B------:R-:W-:Y:S02]  /*2db0*/  LOP3.LUT R80, R13, 0xffff0000, RZ, 0xc0, !PT ;  /* 0xffff00000d507812 */ /* 0x000fe400078ec0ff */
[----:B------:R-:W-:Y:S01]  /*2dc0*/  LOP3.LUT R101, R100, 0xffff0000, RZ, 0xc0, !PT ;  /* 0xffff000064657812 */ /* 0x000fe200078ec0ff */
[----:B------:R-:W-:Y:S01]  /*2dd0*/  IMAD.U32 R99, R98, 0x10000, RZ ;  /* 0x0001000062637824 */ /* 0x000fe200078e00ff */
[----:B------:R-:W-:Y:S01]  /*2de0*/  LOP3.LUT R84, R14, 0xffff0000, RZ, 0xc0, !PT ;  /* 0xffff00000e547812 */ /* 0x000fe200078ec0ff */
[C---:B------:R-:W-:Y:S01]  /*2df0*/  IMAD.U32 R14, R15.reuse, 0x10000, RZ ;  /* 0x000100000f0e7824 */ /* 0x040fe200078e00ff */
[----:B------:R-:W-:Y:S01]  /*2e00*/  LOP3.LUT R85, R15, 0xffff0000, RZ, 0xc0, !PT ;  /* 0xffff00000f557812 */ /* 0x000fe200078ec0ff */
[----:B------:R-:W-:Y:S01]  /*2e10*/  IMAD.U32 R15, R13, 0x10000, RZ ;  /* 0x000100000d0f7824 */ /* 0x000fe200078e00ff */
[----:B------:R-:W-:Y:S01]  /*2e20*/  LOP3.LUT R97, R96, 0xffff0000, RZ, 0xc0, !PT ;  /* 0xffff000060617812 */ /* 0x000fe200078ec0ff */
[----:B------:R-:W-:Y:S01]  /*2e30*/  FMUL.FTZ R104, R80, R101 ;  /* 0x0000006550687220 */ /* 0x000fe20000410000 */
[----:B------:R-:W-:Y:S01]  /*2e40*/  LOP3.LUT R102, R102, 0xffff0000, RZ, 0xc0, !PT ;  /* 0xffff000066667812 */ /* 0x000fe200078ec0ff */
[----:B------:R-:W-:Y:S01]  /*2e50*/  IMAD.U32 R13, R12, 0x10000, RZ ;  /* 0x000100000c0d7824 */ /* 0x000fe200078e00ff */
[----:B------:R-:W-:Y:S01]  /*2e60*/  LOP3.LUT R98, R98, 0xffff0000, RZ, 0xc0, !PT ;  /* 0xffff000062627812 */ /* 0x000fe200078ec0ff */
[-C--:B------:R-:W-:Y:S01]  /*2e70*/  FMUL.FTZ R80, R80, R97.reuse ;  /* 0x0000006150507220 */ /* 0x080fe20000410000 */
[----:B------:R-:W-:Y:S01]  /*2e80*/  FFMA.FTZ R104, R15, R97, -R104 ;  /* 0x000000610f687223 */ /* 0x000fe20000010868 */
[----:B------:R-:W-:Y:S01]  /*2e90*/  LOP3.LUT R12, R12, 0xffff0000, RZ, 0xc0, !PT ;  /* 0xffff00000c0c7812 */ /* 0x000fe200078ec0ff */
[----:B------:R-:W-:Y:S01]  /*2ea0*/  FMUL.FTZ R97, R85, R102 ;  /* 0x0000006655617220 */ /* 0x000fe20000410000 */
[----:B------:R-:W-:-:S02]  /*2eb0*/  IMAD.U32 R100, R100, 0x10000, RZ ;  /* 0x0001000064647824 */ /* 0x000fc400078e00ff */
[-C--:B------:R-:W-:Y:S01]  /*2ec0*/  FMUL.FTZ R85, R85, R98.reuse ;  /* 0x0000006255557220 */ /* 0x080fe20000410000 */
[----:B------:R-:W-:Y:S02]  /*2ed0*/  IMAD.U32 R96, R96, 0x10000, RZ ;  /* 0x0001000060607824 */ /* 0x000fe400078e00ff */
[----:B------:R-:W-:Y:S01]  /*2ee0*/  FFMA.FTZ R101, R15, R101, R80 ;  /* 0x000000650f657223 */ /* 0x000fe20000010050 */
[----:B------:R-:W-:Y:S01]  /*2ef0*/  FFMA.FTZ R97, R14, R98, -R97 ;  /* 0x000000620e617223 */ /* 0x000fe20000010861 */
[----:B------:R-:W-:Y:S01]  /*2f00*/  FMUL.FTZ R106, R84, R103 ;  /* 0x00000067546a7220 */ /* 0x000fe20000410000 */
[C---:B------:R-:W-:Y:S01]  /*2f10*/  FMUL.FTZ R80, R12.reuse, R100 ;  /* 0x000000640c507220 */ /* 0x040fe20000410000 */
[----:B------:R-:W-:Y:S01]  /*2f20*/  FMUL.FTZ R15, R12, R96 ;  /* 0x000000600c0f7220 */ /* 0x000fe20000410000 */
[----:B------:R-:W-:Y:S01]  /*2f30*/  FFMA.FTZ R14, R14, R102, R85 ;  /* 0x000000660e0e7223 */ /* 0x000fe20000010055 */
[-C--:B------:R-:W-:Y:S01]  /*2f40*/  FMUL.FTZ R84, R84, R99.reuse ;  /* 0x0000006354547220 */ /* 0x080fe20000410000 */
[----:B------:R-:W-:Y:S01]  /*2f50*/  FFMA.FTZ R106, R81, R99, -R106 ;  /* 0x00000063516a7223 */ /* 0x000fe2000001086a */
[C---:B------:R-:W-:Y:S01]  /*2f60*/  FFMA.FTZ R80, R13.reuse, R96, -R80 ;  /* 0x000000600d507223 */ /* 0x040fe20000010850 */
[----:B------:R-:W-:Y:S01]  /*2f70*/  FFMA.FTZ R15, R13, R100, R15 ;  /* 0x000000640d0f7223 */ /* 0x000fe2000001000f */
[----:B------:R-:W-:Y:S01]  /*2f80*/  FFMA.FTZ R81, R81, R103, R84 ;  /* 0x0000006751517223 */ /* 0x000fe20000010054 */
[----:B------:R-:W-:-:S02]  /*2f90*/  F2FP.BF16.F32.PACK_AB R97, R14, R97 ;  /* 0x000000610e61723e */ /* 0x000fc400000010ff */
[----:B------:R-:W-:Y:S02]  /*2fa0*/  F2FP.BF16.F32.PACK_AB R13, R101, R104 ;  /* 0x00000068650d723e */ /* 0x000fe400000010ff */
[----:B------:R-:W-:Y:S01]  /*2fb0*/  F2FP.BF16.F32.PACK_AB R12, R15, R80 ;  /* 0x000000500f0c723e */ /* 0x000fe200000010ff */
[----:B------:R-:W-:Y:S01]  /*2fc0*/  IMAD.MOV.U32 R15, RZ, RZ, R97 ;  /* 0x000000ffff0f7224 */ /* 0x000fe200078e0061 */
[----:B------:R-:W-:-:S07]  /*2fd0*/  F2FP.BF16.F32.PACK_AB R14, R81, R106 ;  /* 0x0000006a510e723e */ /* 0x000fce00000010ff */
.L_x_1922:
[----:B------:R-:W-:Y:S05]  /*2fe0*/  BSYNC B3 ;  /* 0x0000000000037941 */ /* 0x000fea0003800000 */
.L_x_1921:
[----:B--2---:R1:W-:Y:S02]  /*2ff0*/  STG.E.128 desc[UR40][R38.64], R12 ;  /* 0x0000000c26007986 */ /* 0x0043e4000c101d28 */
.L_x_1920:
[----:B------:R-:W-:Y:S05]  /*3000*/  BSYNC B2 ;  /* 0x0000000000027941 */ /* 0x000fea0003800000 */
.L_x_1919:
[----:B------:R-:W-:Y:S05]  /*3010*/  @P2 BRA `(.L_x_1918) ;  /* 0x0000000000d42947 */ /* 0x000fea0003800000 */
[----:B-1----:R1:W2:Y:S01]  /*3020*/  LDS.128 R12, [R79+0xe000] ;  /* 0x00e000004f0c7984 */ /* 0x0022a20000000c00 */
[----:B------:R-:W-:Y:S01]  /*3030*/  VIADD R81, R54, 0x10 ;  /* 0x0000001036517836 */ /* 0x000fe20000000000 */
[----:B------:R-:W-:Y:S04]  /*3040*/  BSSY B2, `(.L_x_1923) ;  /* 0x0000031000027945 */ /* 0x000fe80003800000 */
[----:B------:R-:W-:-:S13]  /*3050*/  ISETP.GE.AND P4, PT, R81, R88, PT ;  /* 0x000000585100720c */ /* 0x000fda0003f86270 */
        /* <DEDUP_REMOVED lines=47> */
.L_x_1924:
[----:B------:R-:W-:Y:S05]  /*3350*/  BSYNC B2 ;  /* 0x0000000000027941 */ /* 0x000fea0003800000 */
.L_x_1923:
[----:B--2---:R2:W-:Y:S02]  /*3360*/  STG.E.128 desc[UR40][R38.64+0x40], R12 ;  /* 0x0000400c26007986 */ /* 0x0045e4000c101d28 */
.L_x_1918:
[----:B------:R-:W-:Y:S05]  /*3370*/  BSYNC B1 ;  /* 0x0000000000017941 */ /* 0x000fea0003800000 */
.L_x_1917:
        /* <DEDUP_REMOVED lines=53> */
.L_x_1929:
[----:B------:R-:W-:Y:S05]  /*36d0*/  BSYNC B2 ;  /* 0x0000000000027941 */ /* 0x000fea0003800000 */
.L_x_1928:
[----:B--2---:R3:W-:Y:S02]  /*36e0*/  STG.E.128 desc[UR40][R36.64], R12 ;  /* 0x0000000c24007986 */ /* 0x0047e4000c101d28 */
.L_x_1927:
[----:B------:R-:W-:Y:S05]  /*36f0*/  BSYNC B1 ;  /* 0x0000000000017941 */ /* 0x000fea0003800000 */
.L_x_1926:
        /* <DEDUP_REMOVED lines=52> */
.L_x_1931:
[----:B------:R-:W-:Y:S05]  /*3a40*/  BSYNC B1 ;  /* 0x0000000000017941 */ /* 0x000fea0003800000 */
.L_x_1930:
[----:B--2---:R1:W-:Y:S01]  /*3a50*/  STG.E.128 desc[UR40][R36.64+0x40], R12 ;  /* 0x0000400c24007986 */ /* 0x0043e2000c101d28 */
[----:B------:R-:W-:Y:S05]  /*3a60*/  BRA `(.L_x_1925) ;  /* 0x0000001800147947 */ /* 0x000fea0003800000 */
.L_x_1909:
[C---:B------:R-:W-:Y:S02]  /*3a70*/  ISETP.GE.AND P3, PT, R19.reuse, R83, PT ;  /* 0x000000531300720c */ /* 0x040fe40003f66270 */
[----:B------:R-:W-:Y:S02]  /*3a80*/  CS2R R34, SRZ ;  /* 0x0000000000227805 */ /* 0x000fe4000001ff00 */
[----:B0-----:R-:W-:Y:S01]  /*3a90*/  CS2R R32, SRZ ;  /* 0x0000000000207805 */ /* 0x001fe2000001ff00 */
        /* <DEDUP_REMOVED lines=45> */
.L_x_1933:
[----:B------:R-:W-:Y:S05]  /*3d70*/  BSYNC B1 ;  /* 0x0000000000017941 */ /* 0x000fea0003800000 */
.L_x_1932:
        /* <DEDUP_REMOVED lines=35> */
.L_x_1934:
[----:B------:R-:W-:Y:S01]  /*3fb0*/  IMAD R78, R22, 0x8, R2 ;  /* 0x00000008164e7824 */ /* 0x000fe200078e0202 */
[----:B------:R-:W-:Y:S01]  /*3fc0*/  SHF.L.U32 R90, R156, 0x1f, RZ ;  /* 0x0000001f9c5a7819 */ /* 0x000fe200000006ff */
[----:B------:R-:W0:Y:S01]  /*3fd0*/  LDC R91, c[0x0][0x2e4] ;  /* 0x0000b900ff5b7b82 */ /* 0x000e220000000800 */
[----:B------:R-:W-:Y:S02]  /*3fe0*/  BSSY B1, `(.L_x_1935) ;  /* 0x0000004000017945 */ /* 0x000fe40003800000 */
[----:B------:R-:W1:Y:S01]  /*3ff0*/  SYNCS.PHASECHK.TRANS64.TRYWAIT P5, [R78+URZ+0x16890], R90 ;  /* 0x0168905a4e0075a7 */ /* 0x000e6200080a017f */
[----:B0-----:R-:W-:Y:S01]  /*4000*/  IMAD.IADD R93, R91, 0x1, -R64 ;  /* 0x000000015b5d7824 */ /* 0x001fe200078e0a40 */
[----:B-1----:R-:W-:Y:S06]  /*4010*/  @!P5 BRA `(.L_x_1936) ;  /* 0x0000012c0030d947 */ /* 0x002fec0003800000 */
.L_x_2157:
[----:B------:R-:W-:Y:S05]  /*4020*/  BSYNC B1 ;  /* 0x0000000000017941 */ /* 0x000fea0003800000 */
.L_x_1935:
        /* <DEDUP_REMOVED lines=11> */
[----:B------:R-:W-:Y:S01]  /*40e0*/  IMAD.IADD R96, R45, 0x1, R89 ;  /* 0x000000012d607824 */ /* 0x000fe200078e0259 */
[----:B------:R-:W-:-:S04]  /*40f0*/  SHF.R.S32.HI R45, RZ, 0x1f, R44 ;  /* 0x0000001fff2d7819 */ /* 0x000fc8000001142c */
[----:B------:R-:W-:Y:S02]  /*4100*/  LEA.HI R45, R45, R44, RZ, 0x4 ;  /* 0x0000002c2d2d7211 */ /* 0x000fe400078f20ff */
[----:B------:R-:W-:Y:S02]  /*4110*/  IADD3.X R94, R77, R96, R5, P5, P6 ;  /* 0x000000604d5e7210 */ /* 0x000fe40002fec405 */
[----:B------:R-:W-:-:S05]  /*4120*/  LEA.HI.SX32 R45, R45, R60, 0x1c ;  /* 0x0000003c2d2d7211 */ /* 0x000fca00078fe2ff */
[----:B------:R-:W-:Y:S02]  /*4130*/  IMAD.SHL.U32 R95, R45, 0x8, RZ ;  /* 0x000000082d5f7824 */ /* 0x000fe400078e00ff */
[----:B------:R-:W-:Y:S02]  /*4140*/  IMAD R45, R22, 0x2000, R4 ;  /* 0x00002000162d7824 */ /* 0x000fe400078e0204 */
[----:B-1----:R-:W-:Y:S01]  /*4150*/  VIADD R47, R46, 0xffffff80 ;  /* 0xffffff802e2f7836 */ /* 0x002fe20000000000 */
[----:B------:R-:W-:Y:S01]  /*4160*/  LOP3.LUT R44, R70, 0x38, R95, 0xf8, !PT ;  /* 0x00000038462c7812 */ /* 0x000fe200078ef85f */
[----:B------:R-:W-:-:S03]  /*4170*/  IMAD R45, R45, 0x2, R2 ;  /* 0x000000022d2d7824 */ /* 0x000fc600078e0202 */
[----:B------:R-:W-:Y:S02]  /*4180*/  SHF.R.S32.HI R46, RZ, 0x1f, R47 ;  /* 0x0000001fff2e7819 */ /* 0x000fe4000001142f */
[----:B------:R-:W-:Y:S02]  /*4190*/  LOP3.LUT R44, R44, R67, RZ, 0x3c, !PT ;  /* 0x000000432c2c7212 */ /* 0x000fe400078e3cff */
[----:B------:R-:W-:-:S04]  /*41a0*/  LEA.HI R46, R46, R47, RZ, 0x5 ;  /* 0x0000002f2e2e7211 */ /* 0x000fc800078f28ff */
[----:B------:R-:W-:-:S05]  /*41b0*/  SHF.R.S32.HI R46, RZ, 0x5, R46 ;  /* 0x00000005ff2e7819 */ /* 0x000fca000001142e */
[----:B------:R-:W-:-:S04]  /*41c0*/  IMAD R47, R46, 0x200, R44 ;  /* 0x000002002e2f7824 */ /* 0x000fc800078e022c */
[----:B------:R-:W-:-:S04]  /*41d0*/  IMAD R47, R22, 0x2000, R47 ;  /* 0x00002000162f7824 */ /* 0x000fc800078e022f */
[----:B------:R-:W-:Y:S02]  /*41e0*/  IMAD R48, R47, 0x2, R2 ;  /* 0x000000022f307824 */ /* 0x000fe400078e0202 */
[----:B------:R-:W1:Y:S04]  /*41f0*/  LDS.128 R44, [R45+0xe400] ;  /* 0x00e400002d2c7984 */ /* 0x000e680000000c00 */
[----:B------:R-:W2:Y:S01]  /*4200*/  LDS.128 R48, [R48+0xe400] ;  /* 0x00e4000030307984 */ /* 0x000ea20000000c00 */
[----:B------:R-:W-:Y:S05]  /*4210*/  @P4 BRA `(.L_x_1940) ;  /* 0x0000000400644947 */ /* 0x000fea0003800000 */
[--C-:B------:R-:W-:Y:S01]  /*4220*/  SHF.R.U64 R106, R14, 0x10, R15.reuse ;  /* 0x000000100e6a7819 */ /* 0x100fe2000000120f */
[----:B-1----:R-:W-:Y:S01]  /*4230*/  IMAD.U32 R109, R45, 0x10000, RZ ;  /* 0x000100002d6d7824 */ /* 0x002fe200078e00ff */
[----:B------:R-:W-:Y:S01]  /*4240*/  SHF.R.U32.HI R107, RZ, 0x10, R15 ;  /* 0x00000010ff6b7819 */ /* 0x000fe2000001160f */
[----:B--2---:R-:W-:Y:S01]  /*4250*/  IMAD.U32 R113, R49, 0x10000, RZ ;  /* 0x0001000031717824 */ /* 0x004fe200078e00ff */
[--C-:B------:R-:W-:Y:S02]  /*4260*/  SHF.R.U32.HI R112, RZ, 0x10, R33.reuse ;  /* 0x00000010ff707819 */ /* 0x100fe40000011621 */
[----:B------:R-:W-:Y:S01]  /*4270*/  SHF.R.U64 R15, R32, 0x10, R33 ;  /* 0x00000010200f7819 */ /* 0x000fe20000001221 */
[----:B------:R-:W-:Y:S01]  /*4280*/  IMAD.U32 R33, R46, 0x10000, RZ ;  /* 0x000100002e217824 */ /* 0x000fe200078e00ff */
[--C-:B------:R-:W-:Y:S01]  /*4290*/  SHF.R.U64 R108, R34, 0x10, R35.reuse ;  /* 0x00000010226c7819 */ /* 0x100fe20000001223 */
[----:B------:R-:W-:Y:S01]  /*42a0*/  IMAD.U32 R34, R50, 0x10000, RZ ;  /* 0x0001000032227824 */ /* 0x000fe200078e00ff */
[----:B------:R-:W-:Y:S01]  /*42b0*/  SHF.R.U32.HI R111, RZ, 0x10, R35 ;  /* 0x00000010ff6f7819 */ /* 0x000fe20000011623 */
[----:B------:R-:W-:Y:S01]  /*42c0*/  IMAD.U32 R35, R47, 0x10000, RZ ;  /* 0x000100002f237824 */ /* 0x000fe200078e00ff */
[----:B------:R-:W-:-:S02]  /*42d0*/  SHF.R.U32.HI R110, RZ, 0x10, R13 ;  /* 0x00000010ff6e7819 */ /* 0x000fc4000001160d */
[----:B------:R-:W-:Y:S02]  /*42e0*/  LOP3.LUT R14, R45, 0xffff0000, RZ, 0xc0, !PT ;  /* 0xffff00002d0e7812 */ /* 0x000fe400078ec0ff */
[----:B------:R-:W-:Y:S01]  /*42f0*/  LOP3.LUT R32, R47, 0xffff0000, RZ, 0xc0, !PT ;  /* 0xffff00002f207812 */ /* 0x000fe200078ec0ff */
[C---:B------:R-:W-:Y:S01]  /*4300*/  IMAD.U32 R47, R51.reuse, 0x10000, RZ ;  /* 0x00010000332f7824 */ /* 0x040fe200078e00ff */
[----:B------:R-:W-:Y:S02]  /*4310*/  LOP3.LUT R45, R51, 0xffff0000, RZ, 0xc0, !PT ;  /* 0xffff0000332d7812 */ /* 0x000fe400078ec0ff */
[----:B------:R-:W-:Y:S02]  /*4320*/  PRMT R51, R100, 0x5432, R112 ;  /* 0x0000543264337816 */ /* 0x000fe40000000070 */
[----:B------:R-:W-:Y:S02]  /*4330*/  PRMT R110, R99, 0x5432, R110 ;  /* 0x00005432636e7816 */ /* 0x000fe4000000006e */
[----:B------:R-:W-:Y:S01]  /*4340*/  PRMT R107, R116, 0x5410, R107 ;  /* 0x00005410746b7816 */ /* 0x000fe2000000006b */
[----:B------:R-:W-:Y:S01]  /*4350*/  IMAD.U32 R112, R51, 0x10000, RZ ;  /* 0x0001000033707824 */ /* 0x000fe200078e00ff */
[----:B------:R-:W-:Y:S01]  /*4360*/  PRMT R114, R114, 0x5410, R111 ;  /* 0x0000541072727816 */ /* 0x000fe2000000006f */
[C---:B------:R-:W-:Y:S01]  /*4370*/  IMAD.U32 R116, R110.reuse, 0x10000, RZ ;  /* 0x000100006e747824 */ /* 0x040fe200078e00ff */
[----:B------:R-:W-:Y:S01]  /*4380*/  LOP3.LUT R49, R49, 0xffff0000, RZ, 0xc0, !PT ;  /* 0xffff000031317812 */ /* 0x000fe200078ec0ff */
[----:B------:R-:W-:Y:S01]  /*4390*/  FMUL.FTZ R118, R113, R112 ;  /* 0x0000007071767220 */ /* 0x000fe20000410000 */
[----:B------:R-:W-:Y:S01]  /*43a0*/  LOP3.LUT R111, R51, 0xffff0000, RZ, 0xc0, !PT ;  /* 0xffff0000336f7812 */ /* 0x000fe200078ec0ff */
[-C--:B------:R-:W-:Y:S01]  /*43b0*/  FMUL.FTZ R120, R113, R116.reuse ;  /* 0x0000007471787220 */ /* 0x080fe20000410000 */
[----:B------:R-:W-:Y:S01]  /*43c0*/  LOP3.LUT R110, R110, 0xffff0000, RZ, 0xc0, !PT ;  /* 0xffff00006e6e7812 */ /* 0x000fe200078ec0ff */
[----:B------:R-:W-:Y:S01]  /*43d0*/  FFMA.FTZ R51, R109, R116, -R118 ;  /* 0x000000746d337223 */ /* 0x000fe20000010876 */
[----:B------:R-:W-:-:S02]  /*43e0*/  IMAD.U32 R116, R114, 0x10000, RZ ;  /* 0x0001000072747824 */ /* 0x000fc400078e00ff */
[----:B------:R-:W-:Y:S01]  /*43f0*/  FMUL.FTZ R113, R49, R111 ;  /* 0x0000006f31717220 */ /* 0x000fe20000410000 */
[----:B------:R-:W-:Y:S01]  /*4400*/  FFMA.FTZ R109, R109, R112, R120 ;  /* 0x000000706d6d7223 */ /* 0x000fe20000010078 */
[----:B------:R-:W-:Y:S01]  /*4410*/  IMAD.U32 R112, R107, 0x10000, RZ ;  /* 0x000100006b707824 */ /* 0x000fe200078e00ff */
[----:B------:R-:W-:Y:S01]  /*4420*/  PRMT R15, R115, 0x5410, R15 ;  /* 0x00005410730f7816 */ /* 0x000fe2000000000f */
[----:B------:R-:W-:Y:S01]  /*4430*/  FMUL.FTZ R115, R49, R110 ;  /* 0x0000006e31737220 */ /* 0x000fe20000410000 */
[C---:B------:R-:W-:Y:S01]  /*4440*/  FMUL.FTZ R118, R47.reuse, R116 ;  /* 0x000000742f767220 */ /* 0x040fe20000410000 */
[----:B------:R-:W-:Y:S01]  /*4450*/  FFMA.FTZ R110, R14, R110, -R113 ;  /* 0x0000006e0e6e7223 */ /* 0x000fe20000010871 */
[----:B------:R-:W-:Y:S01]  /*4460*/  LOP3.LUT R49, R114, 0xffff0000, RZ, 0xc0, !PT ;  /* 0xffff000072317812 */ /* 0x000fe200078ec0ff */
[-C--:B------:R-:W-:Y:S01]  /*4470*/  FMUL.FTZ R113, R47, R112.reuse ;  /* 0x000000702f717220 */ /* 0x080fe20000410000 */
[----:B------:R-:W-:Y:S01]  /*4480*/  SHF.R.U64 R105, R12, 0x10, R13 ;  /* 0x000000100c697819 */ /* 0x000fe2000000120d */
[----:B------:R-:W-:Y:S01]  /*4490*/  FFMA.FTZ R47, R35, R112, -R118 ;  /* 0x00000070232f7223 */ /* 0x000fe20000010876 */
[----:B------:R-:W-:Y:S01]  /*44a0*/  LOP3.LUT R112, R107, 0xffff0000, RZ, 0xc0, !PT ;  /* 0xffff00006b707812 */ /* 0x000fe200078ec0ff */
[----:B------:R-:W-:Y:S01]  /*44b0*/  FFMA.FTZ R35, R35, R116, R113 ;  /* 0x0000007423237223 */ /* 0x000fe20000010071 */
[----:B------:R-:W-:Y:S01]  /*44c0*/  PRMT R105, R117, 0x5410, R105 ;  /* 0x0000541075697816 */ /* 0x000fe20000000069 */
[C---:B------:R-:W-:Y:S01]  /*44d0*/  FMUL.FTZ R113, R45.reuse, R49 ;  /* 0x000000312d717220 */ /* 0x040fe20000410000 */
[----:B------:R-:W-:Y:S01]  /*44e0*/  FFMA.FTZ R14, R14, R111, R115 ;  /* 0x0000006f0e0e7223 */ /* 0x000fe20000010073 */
[----:B------:R-:W-:Y:S01]  /*44f0*/  FMUL.FTZ R45, R45, R112 ;  /* 0x000000702d2d7220 */ /* 0x000fe20000410000 */
[----:B------:R-:W-:-:S02]  /*4500*/  IMAD.U32 R13, R48, 0x10000, RZ ;  /* 0x00010000300d7824 */ /* 0x000fc400078e00ff */
[----:B------:R-:W-:Y:S01]  /*4510*/  FFMA.FTZ R112, R32, R112, -R113 ;  /* 0x0000007020707223 */ /* 0x000fe20000010871 */
[----:B------:R-:W-:Y:S01]  /*4520*/  IMAD.U32 R111, R15, 0x10000, RZ ;  /* 0x000100000f6f7824 */ /* 0x000fe200078e00ff */
[----:B------:R-:W-:Y:S01]  /*4530*/  LOP3.LUT R48, R48, 0xffff0000, RZ, 0xc0, !PT ;  /* 0xffff000030307812 */ /* 0x000fe200078ec0ff */
[----:B------:R-:W-:Y:S01]  /*4540*/  IMAD.U32 R107, R105, 0x10000, RZ ;  /* 0x00010000696b7824 */ /* 0x000fe200078e00ff */
[----:B------:R-:W-:Y:S01]  /*4550*/  LOP3.LUT R113, R15, 0xffff0000, RZ, 0xc0, !PT ;  /* 0xffff00000f717812 */ /* 0x000fe200078ec0ff */
[C---:B------:R-:W-:Y:S02]  /*4560*/  IMAD.U32 R12, R44.reuse, 0x10000, RZ ;  /* 0x000100002c0c7824 */ /* 0x040fe400078e00ff */
[C---:B------:R-:W-:Y:S01]  /*4570*/  FMUL.FTZ R15, R13.reuse, R111 ;  /* 0x0000006f0d0f7220 */ /* 0x040fe20000410000 */
[----:B------:R-:W-:Y:S01]  /*4580*/  LOP3.LUT R44, R44, 0xffff0000, RZ, 0xc0, !PT ;  /* 0xffff00002c2c7812 */ /* 0x000fe200078ec0ff */
[----:B------:R-:W-:Y:S01]  /*4590*/  FMUL.FTZ R114, R13, R107 ;  /* 0x0000006b0d727220 */ /* 0x000fe20000410000 */
[----:B------:R-:W-:Y:S01]  /*45a0*/  LOP3.LUT R105, R105, 0xffff0000, RZ, 0xc0, !PT ;  /* 0xffff000069697812 */ /* 0x000fe200078ec0ff */
[----:B------:R-:W-:Y:S01]  /*45b0*/  FFMA.FTZ R32, R32, R49, R45 ;  /* 0x0000003120207223 */ /* 0x000fe2000001002d */
[----:B------:R-:W-:Y:S01]  /*45c0*/  PRMT R108, R97, 0x5432, R108 ;  /* 0x00005432616c7816 */ /* 0x000fe2000000006c */
[----:B------:R-:W-:Y:S01]  /*45d0*/  FMUL.FTZ R45, R48, R113 ;  /* 0x00000071302d7220 */ /* 0x000fe20000410000 */
[----:B------:R-:W-:Y:S01]  /*45e0*/  PRMT R106, R98, 0x5432, R106 ;  /* 0x00005432626a7816 */ /* 0x000fe2000000006a */
[C---:B------:R-:W-:Y:S01]  /*45f0*/  FFMA.FTZ R13, R12.reuse, R107, -R15 ;  /* 0x0000006b0c0d7223 */ /* 0x040fe2000001080f */
[----:B------:R-:W-:Y:S01]  /*4600*/  FFMA.FTZ R12, R12, R111, R114 ;  /* 0x0000006f0c0c7223 */ /* 0x000fe20000010072 */
[----:B------:R-:W-:Y:S01]  /*4610*/  LOP3.LUT R50, R50, 0xffff0000, RZ, 0xc0, !PT ;  /* 0xffff000032327812 */ /* 0x000fe200078ec0ff */
[-C--:B------:R-:W-:Y:S01]  /*4620*/  FMUL.FTZ R107, R48, R105.reuse ;  /* 0x00000069306b7220 */ /* 0x080fe20000410000 */
[----:B------:R-:W-:Y:S01]  /*4630*/  FFMA.FTZ R114, R44, R105, -R45 ;  /* 0x000000692c727223 */ /* 0x000fe2000001082d */
[C---:B------:R-:W-:Y:S01]  /*4640*/  LOP3.LUT R49, R108.reuse, 0xffff0000, RZ, 0xc0, !PT ;  /* 0xffff00006c317812 */ /* 0x040fe200078ec0ff */
[----:B------:R-:W-:Y:S01]  /*4650*/  IMAD.U32 R48, R108, 0x10000, RZ ;  /* 0x000100006c307824 */ /* 0x000fe200078e00ff */
[C---:B------:R-:W-:Y:S01]  /*4660*/  LOP3.LUT R45, R106.reuse, 0xffff0000, RZ, 0xc0, !PT ;  /* 0xffff00006a2d7812 */ /* 0x040fe200078ec0ff */
[----:B------:R-:W-:Y:S01]  /*4670*/  IMAD.U32 R15, R106, 0x10000, RZ ;  /* 0x000100006a0f7824 */ /* 0x000fe200078e00ff */
[----:B------:R-:W-:Y:S01]  /*4680*/  LOP3.LUT R46, R46, 0xffff0000, RZ, 0xc0, !PT ;  /* 0xffff00002e2e7812 */ /* 0x000fe200078ec0ff */
[----:B------:R-:W-:Y:S01]  /*4690*/  FFMA.FTZ R107, R44, R113, R107 ;  /* 0x000000712c6b7223 */ /* 0x000fe2000001006b */
[-C--:B------:R-:W-:Y:S01]  /*46a0*/  FMUL.FTZ R44, R34, R48.reuse ;  /* 0x00000030222c7220 */ /* 0x080fe20000410000 */
[----:B------:R-:W-:Y:S01]  /*46b0*/  FMUL.FTZ R111, R50, R49 ;  /* 0x00000031326f7220 */ /* 0x000fe20000410000 */
[----:B------:R-:W-:Y:S01]  /*46c0*/  FMUL.FTZ R105, R34, R15 ;  /* 0x0000000f22697220 */ /* 0x000fe20000410000 */
[----:B------:R-:W-:Y:S01]  /*46d0*/  FMUL.FTZ R50, R50, R45 ;  /* 0x0000002d32327220 */ /* 0x000fe20000410000 */
        /* <DEDUP_REMOVED lines=8> */
[----:B------:R-:W-:Y:S02]  /*4760*/  F2FP.BF16.F32.PACK_AB R47, R112, R47 ;  /* 0x0000002f702f723e */ /* 0x000fe400000010ff */
[----:B------:R-:W-:Y:S02]  /*4770*/  F2FP.BF16.F32.PACK_AB R49, R14, R109 ;  /* 0x0000006d0e31723e */ /* 0x000fe400000010ff */
[----:B------:R-:W-:Y:S02]  /*4780*/  F2FP.BF16.F32.PACK_AB R51, R32, R35 ;  /* 0x000000232033723e */ /* 0x000fe400000010ff */
[----:B------:R-:W-:-:S02]  /*4790*/  F2FP.BF16.F32.PACK_AB R48, R107, R12 ;  /* 0x0000000c6b30723e */ /* 0x000fc400000010ff */
[----:B------:R-:W-:-:S07]  /*47a0*/  F2FP.BF16.F32.PACK_AB R50, R50, R105 ;  /* 0x000000693232723e */ /* 0x000fce00000010ff */
.L_x_1940:
[----:B------:R-:W-:Y:S05]  /*47b0*/  BSYNC B2 ;  /* 0x0000000000027941 */ /* 0x000fea0003800000 */
.L_x_1939:
[----:B------:R-:W-:Y:S02]  /*47c0*/  ISETP.GE.AND P5, PT, R95, R91, PT ;  /* 0x0000005b5f00720c */ /* 0x000fe40003fa6270 */
[----:B------:R-:W-:-:S11]  /*47d0*/  P2R R13, PR, RZ, 0x1 ;  /* 0x00000001ff0d7803 */ /* 0x000fd60000000000 */
[--C-:B------:R-:W-:Y:S02]  /*47e0*/  @!P5 SHF.R.S32.HI R12, RZ, 0x1f, R95.reuse ;  /* 0x0000001fff0cd819 */ /* 0x100fe4000001145f */
[----:B------:R-:W-:-:S04]  /*47f0*/  @!P5 IADD3 R88, P0, P6, R56, R88, R95 ;  /* 0x000000583858d210 */ /* 0x000fc80007e1e05f */
[----:B------:R-:W-:Y:S02]  /*4800*/  @!P5 IADD3.X R96, R77, R96, R12, P0, P6 ;  /* 0x000000604d60d210 */ /* 0x000fe400007ec40c */
[CC--:B------:R-:W-:Y:S02]  /*4810*/  LEA R12, P6, R92.reuse, R80.reuse, 0x1 ;  /* 0x000000505c0c7211 */ /* 0x0c0fe400078c08ff */
[----:B------:R-:W-:Y:S02]  /*4820*/  ISETP.NE.AND P0, PT, R13, RZ, PT ;  /* 0x000000ff0d00720c */ /* 0x000fe40003f05270 */
[----:B------:R-:W-:Y:S02]  /*4830*/  LEA.HI.X R13, R92, R81, R94, 0x1, P6 ;  /* 0x000000515c0d7211 */ /* 0x000fe400030f0c5e */
[----:B------:R-:W-:-:S03]  /*4840*/  @!P5 LEA R14, P6, R88, R80, 0x1 ;  /* 0x00000050580ed211 */ /* 0x000fc600078c08ff */
[----:B-1----:R1:W-:Y:S01]  /*4850*/  STG.E.128 desc[UR40][R12.64], R44 ;  /* 0x0000002c0c007986 */ /* 0x0023e2000c101d28 */
[----:B------:R-:W-:-:S05]  /*4860*/  @!P5 LEA.HI.X R15, R88, R81, R96, 0x1, P6 ;  /* 0x00000051580fd211 */ /* 0x000fca00030f0c60 */
[----:B--2---:R1:W-:Y:S04]  /*4870*/  @!P5 STG.E.128 desc[UR40][R14.64], R48 ;  /* 0x000000300e00d986 */ /* 0x0043e8000c101d28 */
.L_x_1938:
[----:B------:R-:W-:Y:S05]  /*4880*/  BSYNC B1 ;  /* 0x0000000000017941 */ /* 0x000fea0003800000 */
.L_x_1937:
[C---:B-1----:R-:W-:Y:S02]  /*4890*/  VIADD R13, R19.reuse, 0x60 ;  /* 0x00000060130d7836 */ /* 0x042fe40000000000 */
[----:B------:R-:W-:Y:S02]  /*48a0*/  VIADD R12, R19, 0x60 ;  /* 0x00000060130c7836 */ /* 0x000fe40000000000 */
        /* <DEDUP_REMOVED lines=9> */
[C---:B------:R-:W-:Y:S01]  /*4940*/  VIADD R15, R19.reuse, 0x60 ;  /* 0x00000060130f7836 */ /* 0x040fe20000000000 */
[----:B------:R-:W-:Y:S01]  /*4950*/  SEL R93, R64, R93, !P0 ;  /* 0x0000005d405d7207 */ /* 0x000fe20004000000 */
[----:B------:R-:W-:Y:S01]  /*4960*/  VIADD R32, R19, 0x60 ;  /* 0x0000006013207836 */ /* 0x000fe20000000000 */
[----:B------:R-:W-:Y:S01]  /*4970*/  IADD3.X R13, R77, R46, R5, P5, P6 ;  /* 0x0000002e4d0d7210 */ /* 0x000fe20002fec405 */
[----:B------:R-:W-:Y:S01]  /*4980*/  IMAD.SHL.U32 R15, R15, 0x40, RZ ;  /* 0x000000400f0f7824 */ /* 0x000fe200078e00ff */
[----:B------:R-:W-:Y:S01]  /*4990*/  LEA R44, P5, R12, R80, 0x1 ;  /* 0x000000500c2c7211 */ /* 0x000fe200078a08ff */
[----:B------:R-:W-:Y:S01]  /*49a0*/  IMAD.SHL.U32 R32, R32, 0x40, RZ ;  /* 0x0000004020207824 */ /* 0x000fe200078e00ff */
[----:B------:R-:W-:Y:S02]  /*49b0*/  BSSY B1, `(.L_x_1941) ;  /* 0x000006c000017945 */ /* 0x000fe40003800000 */
[----:B------:R-:W-:Y:S01]  /*49c0*/  LEA.HI.X R45, R12, R81, R13, 0x1, P5 ;  /* 0x000000510c2d7211 */ /* 0x000fe200028f0c0d */
[----:B------:R-:W-:Y:S01]  /*49d0*/  IMAD R13, R22, 0x2000, R3 ;  /* 0x00002000160d7824 */ /* 0x000fe200078e0203 */
[----:B------:R-:W-:-:S02]  /*49e0*/  SHF.R.S32.HI R12, RZ, 0x1f, R93 ;  /* 0x0000001fff0c7819 */ /* 0x000fc4000001145d */
[----:B------:R-:W-:Y:S01]  /*49f0*/  LOP3.LUT R15, R15, 0x1c0, RZ, 0xc0, !PT ;  /* 0x000001c00f0f7812 */ /* 0x000fe200078ec0ff */
[----:B------:R-:W-:Y:S01]  /*4a00*/  IMAD R13, R13, 0x2, R2 ;  /* 0x000000020d0d7824 */ /* 0x000fe200078e0202 */
[----:B------:R-:W-:Y:S02]  /*4a10*/  LEA.HI R93, R12, R93, RZ, 0x4 ;  /* 0x0000005d0c5d7211 */ /* 0x000fe400078f20ff */
[----:B------:R-:W-:Y:S02]  /*4a20*/  LOP3.LUT R32, R32, 0x1c0, RZ, 0xc0, !PT ;  /* 0x000001c020207812 */ /* 0x000fe400078ec0ff */
[----:B------:R-:W-:Y:S02]  /*4a30*/  LEA.HI.SX32 R47, R93, R60, 0x1c ;  /* 0x0000003c5d2f7211 */ /* 0x000fe400078fe2ff */
[----:B------:R-:W-:-:S03]  /*4a40*/  SHF.R.U32.HI R15, RZ, 0x3, R15 ;  /* 0x00000003ff0f7819 */ /* 0x000fc6000001160f */
[----:B------:R-:W-:-:S05]  /*4a50*/  IMAD.SHL.U32 R47, R47, 0x8, RZ ;  /* 0x000000082f2f7824 */ /* 0x000fca00078e00ff */
[----:B------:R-:W-:-:S04]  /*4a60*/  LOP3.LUT R12, R32, 0x38, R47, 0xf8, !PT ;  /* 0x00000038200c7812 */ /* 0x000fc800078ef82f */
        /* <DEDUP_REMOVED lines=17> */
[C---:B------:R-:W-:Y:S01]  /*4b80*/  IMAD.U32 R43, R33.reuse, 0x10000, RZ ;  /* 0x00010000212b7824 */ /* 0x040fe200078e00ff */
        /* <DEDUP_REMOVED lines=9> */
[----:B------:R-:W-:Y:S01]  /*4c20*/  FFMA.FTZ R35, R42, R35, R89 ;  /* 0x000000232a237223 */ /* 0x000fe20000010059 */
[----:B------:R-:W-:Y:S01]  /*4c30*/  LOP3.LUT R51, R104, 0xffff0000, RZ, 0xc0, !PT ;  /* 0xffff000068337812 */ /* 0x000fe200078ec0ff */
[----:B------:R-:W-:Y:S01]  /*4c40*/  FFMA.FTZ R33, R42, R33, -R87 ;  /* 0x000000212a217223 */ /* 0x000fe20000010857 */
[----:B------:R-:W-:Y:S01]  /*4c50*/  LOP3.LUT R43, R100, 0xffff0000, RZ, 0xc0, !PT ;  /* 0xffff0000642b7812 */ /* 0x000fe200078ec0ff */
[----:B------:R-:W-:Y:S01]  /*4c60*/  IMAD.U32 R50, R102, 0x10000, RZ ;  /* 0x0001000066327824 */ /* 0x000fe200078e00ff */
[----:B------:R-:W-:Y:S01]  /*4c70*/  SHF.R.U64 R92, R36, 0x10, R37 ;  /* 0x00000010245c7819 */ /* 0x000fe20000001225 */
[----:B------:R-:W-:Y:S01]  /*4c80*/  IMAD.U32 R42, R98, 0x10000, RZ ;  /* 0x00010000622a7824 */ /* 0x000fe200078e00ff */
[----:B------:R-:W-:Y:S01]  /*4c90*/  SHF.R.U64 R86, R40, 0x10, R41 ;  /* 0x0000001028567819 */ /* 0x000fe20000001229 */
[----:B------:R-:W-:Y:S01]  /*4ca0*/  IMAD.U32 R41, R15, 0x10000, RZ ;  /* 0x000100000f297824 */ /* 0x000fe200078e00ff */
[----:B------:R-:W-:Y:S01]  /*4cb0*/  PRMT R97, R97, 0x5410, R88 ;  /* 0x0000541061617816 */ /* 0x000fe20000000058 */
[----:B------:R-:W-:Y:S01]  /*4cc0*/  FMUL.FTZ R88, R49, R50 ;  /* 0x0000003231587220 */ /* 0x000fe20000410000 */
[----:B------:R-:W-:Y:S01]  /*4cd0*/  LOP3.LUT R40, R13, 0xffff0000, RZ, 0xc0, !PT ;  /* 0xffff00000d287812 */ /* 0x000fe200078ec0ff */
[C---:B------:R-:W-:Y:S01]  /*4ce0*/  FMUL.FTZ R87, R48.reuse, R51 ;  /* 0x0000003330577220 */ /* 0x040fe20000410000 */
[----:B------:R-:W-:Y:S01]  /*4cf0*/  PRMT R99, R99, 0x5410, R92 ;  /* 0x0000541063637816 */ /* 0x000fe2000000005c */
[-C--:B------:R-:W-:Y:S01]  /*4d00*/  FMUL.FTZ R89, R48, R43.reuse ;  /* 0x0000002b30597220 */ /* 0x080fe20000410000 */
[----:B------:R-:W-:Y:S01]  /*4d10*/  PRMT R103, R103, 0x5410, R86 ;  /* 0x0000541067677816 */ /* 0x000fe20000000056 */
[-C--:B------:R-:W-:Y:S01]  /*4d20*/  FMUL.FTZ R49, R49, R42.reuse ;  /* 0x0000002a31317220 */ /* 0x080fe20000410000 */
[----:B------:R-:W-:Y:S01]  /*4d30*/  LOP3.LUT R102, R102, 0xffff0000, RZ, 0xc0, !PT ;  /* 0xffff000066667812 */ /* 0x000fe200078ec0ff */
[----:B------:R-:W-:Y:S01]  /*4d40*/  FFMA.FTZ R48, R40, R43, -R87 ;  /* 0x0000002b28307223 */ /* 0x000fe20000010857 */
[----:B------:R-:W-:Y:S01]  /*4d50*/  LOP3.LUT R98, R98, 0xffff0000, RZ, 0xc0, !PT ;  /* 0xffff000062627812 */ /* 0x000fe200078ec0ff */
[----:B------:R-:W-:Y:S01]  /*4d60*/  FFMA.FTZ R86, R40, R51, R89 ;  /* 0x0000003328567223 */ /* 0x000fe20000010059 */
[C---:B------:R-:W-:Y:S01]  /*4d70*/  FFMA.FTZ R88, R41.reuse, R42, -R88 ;  /* 0x0000002a29587223 */ /* 0x040fe20000010858 */
[----:B------:R-:W-:Y:S01]  /*4d80*/  FFMA.FTZ R49, R41, R50, R49 ;  /* 0x0000003229317223 */ /* 0x000fe20000010031 */
[----:B------:R-:W-:-:S02]  /*4d90*/  IMAD.U32 R37, R32, 0x10000, RZ ;  /* 0x0001000020257824 */ /* 0x000fc400078e00ff */
[----:B------:R-:W-:Y:S01]  /*4da0*/  FMUL.FTZ R43, R39, R102 ;  /* 0x00000066272b7220 */ /* 0x000fe20000410000 */
[----:B------:R-:W-:Y:S02]  /*4db0*/  IMAD.U32 R40, R99, 0x10000, RZ ;  /* 0x0001000063287824 */ /* 0x000fe400078e00ff */
[----:B------:R-:W-:Y:S01]  /*4dc0*/  FMUL.FTZ R51, R39, R98 ;  /* 0x0000006227337220 */ /* 0x000fe20000410000 */
[C---:B------:R-:W-:Y:S01]  /*4dd0*/  IMAD.U32 R41, R103.reuse, 0x10000, RZ ;  /* 0x0001000067297824 */ /* 0x040fe200078e00ff */
[----:B------:R-:W-:Y:S01]  /*4de0*/  LOP3.LUT R32, R32, 0xffff0000, RZ, 0xc0, !PT ;  /* 0xffff000020207812 */ /* 0x000fe200078ec0ff */
[----:B------:R-:W-:Y:S01]  /*4df0*/  IMAD.U32 R36, R12, 0x10000, RZ ;  /* 0x000100000c247824 */ /* 0x000fe200078e00ff */
[----:B------:R-:W-:Y:S01]  /*4e00*/  LOP3.LUT R103, R103, 0xffff0000, RZ, 0xc0, !PT ;  /* 0xffff000067677812 */ /* 0x000fe200078ec0ff */
[-C--:B------:R-:W-:Y:S01]  /*4e10*/  FMUL.FTZ R39, R37, R41.reuse ;  /* 0x0000002925277220 */ /* 0x080fe20000410000 */
        /* <DEDUP_REMOVED lines=37> */
.L_x_1942:
[----:B------:R-:W-:Y:S05]  /*5070*/  BSYNC B1 ;  /* 0x0000000000017941 */ /* 0x000fea0003800000 */
.L_x_1941:
        /* <DEDUP_REMOVED lines=10> */
.L_x_1908:
[----:B------:R-:W-:-:S13]  /*5120*/  ISETP.NE.AND P3, PT, R157, 0x3, PT ;  /* 0x000000039d00780c */ /* 0x000fda0003f65270 */
[----:B------:R-:W-:Y:S05]  /*5130*/  @!P3 BRA `(.L_x_1943) ;  /* 0x000000000004b947 */ /* 0x000fea0003800000 */
[----:B------:R-:W-:Y:S01]  /*5140*/  BPT.TRAP 0x1 ;  /* 0x000000040000795c */ /* 0x000fe20000300000 */
.L_x_1943:
[----:B------:R-:W-:Y:S01]  /*5150*/  IMAD R78, R22, 0x8, R2 ;  /* 0x00000008164e7824 */ /* 0x000fe200078e0202 */
[----:B------:R-:W-:Y:S01]  /*5160*/  SHF.L.U32 R90, R156, 0x1f, RZ ;  /* 0x0000001f9c5a7819 */ /* 0x000fe200000006ff */
[----:B------:R-:W-:Y:S01]  /*5170*/  IMAD R83, R26, -0x80, R28 ;  /* 0xffffff801a537824 */ /* 0x000fe200078e021c */
[----:B------:R-:W-:Y:S02]  /*5180*/  BSSY B1, `(.L_x_1944) ;  /* 0x0000004000017945 */ /* 0x000fe40003800000 */
[----:B------:R-:W1:Y:S02]  /*5190*/  SYNCS.PHASECHK.TRANS64.TRYWAIT P4, [R78+URZ+0x16890], R90 ;  /* 0x0168905a4e0075a7 */ /* 0x000e64000808017f */
[----:B------:R-:W-:Y:S01]  /*51a0*/  VIMNMX R83, R83, 0x80, PT ;  /* 0x0000008053537848 */ /* 0x000fe20003fe0100 */
[----:B-1----:R-:W-:Y:S06]  /*51b0*/  @!P4 BRA `(.L_x_1945) ;  /* 0x0000011800dcc947 */ /* 0x002fec0003800000 */
.L_x_2158:
[----:B------:R-:W-:Y:S05]  /*51c0*/  BSYNC B1 ;  /* 0x0000000000017941 */ /* 0x000fea0003800000 */
.L_x_1944:
[----:B------:R-:W-:Y:S01]  /*51d0*/  ISETP.GE.AND P4, PT, R19, R83, PT ;  /* 0x000000531300720c */ /* 0x000fe20003f86270 */
[----:B------:R-:W-:-:S12]  /*51e0*/  BSSY B1, `(.L_x_1946) ;  /* 0x0000006000017945 */ /* 0x000fd80003800000 */
[----:B------:R-:W-:Y:S05]  /*51f0*/  @P4 BRA `(.L_x_1947) ;  /* 0x0000000000104947 */ /* 0x000fea0003800000 */
[----:B------:R-:W2:Y:S04]  /*5200*/  @!P1 LDS.128 R12, [R82+0xe000] ;  /* 0x00e00000520c9984 */ /* 0x000ea80000000c00 */
[----:B0-----:R-:W0:Y:S04]  /*5210*/  @!P2 LDS.128 R32, [R79+0xe000] ;  /* 0x00e000004f20a984 */ /* 0x001e280000000c00 */
[----:B--2---:R2:W-:Y:S04]  /*5220*/  @!P1 STG.E.128 desc[UR40][R38.64], R12 ;  /* 0x0000000c26009986 */ /* 0x0045e8000c101d28 */
[----:B0-----:R2:W-:Y:S02]  /*5230*/  @!P2 STG.E.128 desc[UR40][R38.64+0x40], R32 ;  /* 0x000040202600a986 */ /* 0x0015e4000c101d28 */
.L_x_1947:
[----:B------:R-:W-:Y:S05]  /*5240*/  BSYNC B1 ;  /* 0x0000000000017941 */ /* 0x000fea0003800000 */
.L_x_1946:
[----:B--2---:R-:W-:-:S05]  /*5250*/  VIADD R12, R19, 0x60 ;  /* 0x00000060130c7836 */ /* 0x004fca0000000000 */
[----:B------:R-:W-:-:S13]  /*5260*/  ISETP.GE.AND P4, PT, R12, R83, PT ;  /* 0x000000530c00720c */ /* 0x000fda0003f86270 */
[----:B------:R-:W-:Y:S05]  /*5270*/  @P4 BRA `(.L_x_1925) ;  /* 0x0000000000104947 */ /* 0x000fea0003800000 */
[----:B------:R-:W2:Y:S04]  /*5280*/  @!P1 LDS.128 R12, [R82+0x11000] ;  /* 0x01100000520c9984 */ /* 0x000ea80000000c00 */
[----:B0-----:R-:W0:Y:S04]  /*5290*/  @!P2 LDS.128 R32, [R79+0x11000] ;  /* 0x011000004f20a984 */ /* 0x001e280000000c00 */
[----:B--2---:R2:W-:Y:S04]  /*52a0*/  @!P1 STG.E.128 desc[UR40][R36.64], R12 ;  /* 0x0000000c24009986 */ /* 0x0045e8000c101d28 */
[----:B0-----:R2:W-:Y:S02]  /*52b0*/  @!P2 STG.E.128 desc[UR40][R36.64+0x40], R32 ;  /* 0x000040202400a986 */ /* 0x0015e4000c101d28 */
.L_x_1925:
[----:B------:R-:W-:Y:S05]  /*52c0*/  BSYNC B0 ;  /* 0x0000000000007941 */ /* 0x000fea0003800000 */
.L_x_1907:
        /* <DEDUP_REMOVED lines=17> */
.L_x_1949:
[----:B------:R-:W-:Y:S05]  /*53e0*/  BSYNC B0 ;  /* 0x0000000000007941 */ /* 0x000fea0003800000 */
.L_x_1948:
[----:B------:R-:W2:Y:S01]  /*53f0*/  SYNCS.PHASECHK.TRANS64.TRYWAIT P3, [R78+URZ+0x168b0], R90 ;  /* 0x0168b05a4e0075a7 */ /* 0x000ea2000806017f */
[----:B------:R-:W-:Y:S01]  /*5400*/  ULDC UR42, c[0x0][0x2e4] ;  /* 0x0000b900002a7ab9 */ /* 0x000fe20000000800 */
[----:B------:R-:W-:Y:S01]  /*5410*/  ULDC.64 UR38, c[0x0][0x318] ;  /* 0x0000c60000267ab9 */ /* 0x000fe20000000a00 */
[----:B------:R-:W-:Y:S01]  /*5420*/  ULDC.64 UR36, c[0x0][0x308] ;  /* 0x0000c20000247ab9 */ /* 0x000fe20000000a00 */
[----:B------:R-:W-:Y:S01]  /*5430*/  BSSY B0, `(.L_x_1950) ;  /* 0x0000003000007945 */ /* 0x000fe20003800000 */
[----:B0---4-:R-:W-:-:S03]  /*5440*/  IMAD.WIDE R32, R26, 0x80, R6 ;  /* 0x000000801a207825 */ /* 0x011fc600078e0206 */
[----:B--2---:R-:W-:Y:S05]  /*5450*/  @!P3 BRA `(.L_x_1951) ;  /* 0x000001180048b947 */ /* 0x004fea0003800000 */
.L_x_2159:
[----:B------:R-:W-:Y:S05]  /*5460*/  BSYNC B0 ;  /* 0x0000000000007941 */ /* 0x000fea0003800000 */
.L_x_1950:
        /* <DEDUP_REMOVED lines=17> */
.L_x_1953:
[----:B------:R-:W-:Y:S05]  /*5580*/  BSYNC B0 ;  /* 0x0000000000007941 */ /* 0x000fea0003800000 */
.L_x_1952:
[----:B-12---:R-:W-:Y:S01]  /*5590*/  VIADD R12, R19, 0x60 ;  /* 0x00000060130c7836 */ /* 0x006fe20000000000 */
        /* <DEDUP_REMOVED lines=19> */
.L_x_1955:
[----:B------:R-:W-:Y:S05]  /*56d0*/  BSYNC B0 ;  /* 0x0000000000007941 */ /* 0x000fea0003800000 */
.L_x_1954:
[----:B-1----:R-:W2:Y:S01]  /*56e0*/  LDL R12, [R1+0x8] ;  /* 0x00000800010c7983 */ /* 0x002ea20000100800 */
[----:B------:R-:W-:Y:S02]  /*56f0*/  VIADD R22, R22, 0x1 ;  /* 0x0000000116167836 */ /* 0x000fe40000000000 */
[----:B0-----:R-:W-:Y:S01]  /*5700*/  @!P4 VIADD R78, R78, 0x168c0 ;  /* 0x000168c04e4ec836 */ /* 0x001fe20000000000 */
        /* <DEDUP_REMOVED lines=10> */
[----:B------:R-:W-:Y:S02]  /*57b0*/  SEL R22, R22, RZ, P3 ;  /* 0x000000ff16167207 */ /* 0x000fe40001800000 */
[----:B------:R-:W-:Y:S01]  /*57c0*/  LOP3.LUT R156, R156, R13, RZ, 0x3c, !PT ;  /* 0x0000000d9c9c7212 */ /* 0x000fe200078e3cff */
[----:B------:R0:W-:Y:S01]  /*57d0*/  @!P4 SYNCS.ARRIVE.TRANS64.RED.A1T0 RZ, [R78+URZ], RZ ;  /* 0x000000ff4effc9a7 */ /* 0x0001e2000810043f */
[----:B--2---:R-:W-:-:S13]  /*57e0*/  LOP3.LUT P5, RZ, R12, 0x2, RZ, 0xc0, !PT ;  /* 0x000000020cff7812 */ /* 0x004fda00078ac0ff */
[----:B0-----:R-:W-:Y:S05]  /*57f0*/  @P5 BRA `(.L_x_1956) ;  /* 0xffffffc800b45947 */ /* 0x001fea000383ffff */
[----:B------:R-:W0:Y:S01]  /*5800*/  S2R R12, SR_TID.X ;  /* 0x00000000000c7919 */ /* 0x000e220000002100 */
[----:B------:R-:W-:Y:S02]  /*5810*/  PLOP3.LUT P0, PT, PT, PT, PT, 0x8, 0x0 ;  /* 0x000000000000781c */ /* 0x000fe40003f0e170 */
[----:B0-----:R-:W-:-:S04]  /*5820*/  SHF.R.U32.HI R12, RZ, 0x7, R12 ;  /* 0x00000007ff0c7819 */ /* 0x001fc8000001160c */
[----:B------:R-:W-:-:S13]  /*5830*/  ISETP.NE.AND P5, PT, R12, 0x1, PT ;  /* 0x000000010c00780c */ /* 0x000fda0003fa5270 */
[----:B------:R-:W-:Y:S06]  /*5840*/  @!P5 BAR.ARV 0x9, 0x100 ;  /* 0x024400000000db1d */ /* 0x000fec0000002000 */
.L_x_1902:
[----:B------:R-:W-:Y:S02]  /*5850*/  ISETP.GE.AND P2, PT, R152, 0x1, PT ;  /* 0x000000019800780c */ /* 0x000fe40003f46270 */
[----:B------:R-:W-:Y:S02]  /*5860*/  CS2R R28, SRZ ;  /* 0x00000000001c7805 */ /* 0x000fe4000001ff00 */
[----:B------:R-:W-:Y:S01]  /*5870*/  PLOP3.LUT P1, PT, PT, PT, PT, 0x80, 0x0 ;  /* 0x000000000000781c */ /* 0x000fe20003f2f070 */
[----:B------:R-:W-:Y:S01]  /*5880*/  IMAD.MOV.U32 R21, RZ, RZ, RZ ;  /* 0x000000ffff157224 */ /* 0x000fe200078e00ff */
[----:B------:R-:W-:Y:S01]  /*5890*/  CS2R R26, SRZ ;  /* 0x00000000001a7805 */ /* 0x000fe2000001ff00 */
[----:B------:R-:W-:Y:S01]  /*58a0*/  IMAD.MOV.U32 R119, RZ, RZ, RZ ;  /* 0x000000ffff777224 */ /* 0x000fe200078e00ff */
[----:B------:R-:W-:Y:S01]  /*58b0*/  CS2R R32, SRZ ;  /* 0x0000000000207805 */ /* 0x000fe2000001ff00 */
[----:B------:R-:W-:Y:S01]  /*58c0*/  IMAD.MOV.U32 R0, RZ, RZ, RZ ;  /* 0x000000ffff007224 */ /* 0x000fe200078e00ff */
[----:B------:R-:W-:Y:S01]  /*58d0*/  CS2R R30, SRZ ;  /* 0x00000000001e7805 */ /* 0x000fe2000001ff00 */
[----:B------:R-:W-:Y:S01]  /*58e0*/  IMAD.MOV.U32 R3, RZ, RZ, RZ ;  /* 0x000000ffff037224 */ /* 0x000fe200078e00ff */
[----:B------:R-:W-:-:S02]  /*58f0*/  CS2R R34, SRZ ;  /* 0x0000000000227805 */ /* 0x000fc4000001ff00 */
[----:B------:R-:W-:Y:S02]  /*5900*/  CS2R R36, SRZ ;  /* 0x0000000000247805 */ /* 0x000fe4000001ff00 */
[----:B------:R-:W-:Y:S02]  /*5910*/  CS2R R38, SRZ ;  /* 0x0000000000267805 */ /* 0x000fe4000001ff00 */
[----:B------:R-:W-:Y:S02]  /*5920*/  CS2R R40, SRZ ;  /* 0x0000000000287805 */ /* 0x000fe4000001ff00 */
[----:B------:R-:W-:Y:S02]  /*5930*/  CS2R R42, SRZ ;  /* 0x00000000002a7805 */ /* 0x000fe4000001ff00 */
[----:B------:R-:W-:Y:S02]  /*5940*/  CS2R R44, SRZ ;  /* 0x00000000002c7805 */ /* 0x000fe4000001ff00 */
[----:B------:R-:W-:Y:S01]  /*5950*/  CS2R R46, SRZ ;  /* 0x00000000002e7805 */ /* 0x000fe2000001ff00 */
[----:B------:R-:W-:Y:S01]  /*5960*/  IMAD.MOV.U32 R48, RZ, RZ, RZ ;  /* 0x000000ffff307224 */ /* 0x000fe200078e00ff */
[----:B------:R-:W-:Y:S01]  /*5970*/  CS2R R14, SRZ ;  /* 0x00000000000e7805 */ /* 0x000fe2000001ff00 */
[----:B------:R-:W-:-:S02]  /*5980*/  IMAD.MOV.U32 R50, RZ, RZ, RZ ;  /* 0x000000ffff327224 */ /* 0x000fc400078e00ff */
[----:B------:R-:W-:Y:S02]  /*5990*/  IMAD.MOV.U32 R13, RZ, RZ, RZ ;  /* 0x000000ffff0d7224 */ /* 0x000fe400078e00ff */
[----:B------:R-:W-:Y:S01]  /*59a0*/  IMAD.MOV.U32 R52, RZ, RZ, RZ ;  /* 0x000000ffff347224 */ /* 0x000fe200078e00ff */
[----:B------:R-:W-:Y:S06]  /*59b0*/  @P0 BRA `(.L_x_1957) ;  /* 0x00000000000c0947 */ /* 0x000fec0003800000 */
[----:B------:R-:W0:Y:S01]  /*59c0*/  FENCE.VIEW.ASYNC.G ;  /* 0x00000000000073c6 */ /* 0x000e220000000100 */
[----:B------:R-:W-:Y:S05]  /*59d0*/  WARPSYNC.ALL ;  /* 0x0000000000007948 */ /* 0x000fea0003800000 */
[----:B0-----:R-:W-:Y:S06]  /*59e0*/  BAR.ARV 0xc, 0x1a0 ;  /* 0x0306800000007b1d */ /* 0x001fec0000002000 */
.L_x_1957:
[----:B------:R-:W-:Y:S02]  /*59f0*/  IMAD.MOV.U32 R12, RZ, RZ, RZ ;  /* 0x000000ffff0c7224 */ /* 0x000fe400078e00ff */
[----:B------:R-:W-:Y:S01]  /*5a00*/  IMAD.MOV.U32 R49, RZ, RZ, RZ ;  /* 0x000000ffff317224 */ /* 0x000fe200078e00ff */
[----:B------:R-:W-:Y:S06]  /*5a10*/  @!P2 BRA `(.L_x_1958) ;  /* 0x000000a80098a947 */ /* 0x000fec0003800000 */
[----:B------:R-:W0:Y:S01]  /*5a20*/  S2R R4, SR_TID.X ;  /* 0x0000000000047919 */ /* 0x000e220000002100 */
[----:B------:R-:W-:Y:S01]  /*5a30*/  UMOV UR4, 0xffffffff ;  /* 0xffffffff00047882 */ /* 0x000fe20000000000 */
[----:B0-----:R-:W-:-:S05]  /*5a40*/  VIADD R4, R4, 0xffffff80 ;  /* 0xffffff8004047836 */ /* 0x001fca0000000000 */
[----:B------:R-:W-:-:S04]  /*5a50*/  SHF.R.S32.HI R0, RZ, 0x1f, R4 ;  /* 0x0000001fff007819 */ /* 0x000fc80000011404 */
[----:B------:R-:W-:-:S04]  /*5a60*/  LEA.HI R0, R0, R4, RZ, 0x7 ;  /* 0x0000000400007211 */ /* 0x000fc800078f38ff */
[----:B------:R-:W-:Y:S01]  /*5a70*/  SHF.R.S32.HI R13, RZ, 0x7, R0 ;  /* 0x00000007ff0d7819 */ /* 0x000fe20000011400 */
[----:B------:R-:W-:Y:S06]  /*5a80*/  BRA.DIV UR4, `(.L_x_1959) ;  /* 0x0000011204d07947 */ /* 0x000fec000b800000 */
[----:B------:R0:W2:Y:S02]  /*5a90*/  SHFL.IDX PT, R155, R13, RZ, 0x1f ;  /* 0x00001fff0d9b7589 */ /* 0x0000a400000e0000 */
.L_x_2162:
[----:B------:R-:W3:Y:S01]  /*5aa0*/  LDL.LU R4, [R1+0x8] ;  /* 0x0000080001047983 */ /* 0x000ee20000300800 */
[----:B------:R-:W-:Y:S01]  /*5ab0*/  VIADD R3, R2, 0x8400 ;  /* 0x0000840002037836 */ /* 0x000fe20000000000 */
[----:B------:R-:W-:Y:S01]  /*5ac0*/  BSSY B6, `(.L_x_1960) ;  /* 0x000001c000067945 */ /* 0x000fe20003800000 */
[----:B--2---:R-:W-:-:S03]  /*5ad0*/  IMAD.HI R0, R155, 0x55555556, RZ ;  /* 0x555555569b007827 */ /* 0x004fc600078e02ff */
[----:B------:R-:W-:Y:S02]  /*5ae0*/  LOP3.LUT P0, RZ, R3, 0x3ff, RZ, 0xc0, !PT ;  /* 0x000003ff03ff7812 */ /* 0x000fe4000780c0ff */
[----:B------:R-:W-:-:S05]  /*5af0*/  LEA.HI R0, R0, R0, RZ, 0x1 ;  /* 0x0000000000007211 */ /* 0x000fca00078f08ff */
[----:B------:R-:W-:-:S04]  /*5b00*/  IMAD R0, R0, -0x3, R155 ;  /* 0xfffffffd00007824 */ /* 0x000fc800078e029b */
[----:B------:R-:W-:-:S05]  /*5b10*/  IMAD R0, R0, 0x2000, R3 ;  /* 0x0000200000007824 */ /* 0x000fca00078e0203 */
[----:B------:R-:W-:-:S04]  /*5b20*/  SHF.R.U32.HI R0, RZ, 0x4, R0 ;  /* 0x00000004ff007819 */ /* 0x000fc80000011600 */
[----:B------:R-:W-:Y:S02]  /*5b30*/  LOP3.LUT R36, R0, 0x3fff, RZ, 0xc0, !PT ;  /* 0x00003fff00247812 */ /* 0x000fe400078ec0ff */
[----:B---3--:R-:W-:-:S04]  /*5b40*/  LOP3.LUT R4, R4, 0xfffffffe, RZ, 0xc0, !PT ;  /* 0xfffffffe04047812 */ /* 0x008fc800078ec0ff */
[----:B------:R-:W-:-:S05]  /*5b50*/  @P0 LOP3.LUT R4, R4, 0x1, RZ, 0xfc, !PT ;  /* 0x0000000104040812 */ /* 0x000fca00078efcff */
[----:B------:R2:W-:Y:S01]  /*5b60*/  STL [R1+0x8], R4 ;  /* 0x0000080401007387 */ /* 0x0005e20000100800 */
[----:B------:R-:W-:Y:S05]  /*5b70*/  @!P0 BRA `(.L_x_1961) ;  /* 0x0000000000408947 */ /* 0x000fea0003800000 */
[----:B------:R-:W-:Y:S01]  /*5b80*/  MOV R0, 0x0 ;  /* 0x0000000000007802 */ /* 0x000fe20000000f00 */
[----:B------:R-:W-:Y:S01]  /*5b90*/  ULDC.64 UR4, c[0x4][0xa8] ;  /* 0x01002a0000047ab9 */ /* 0x000fe20000000a00 */
[----:B------:R-:W-:Y:S01]  /*5ba0*/  ULDC.64 UR6, c[0x4][0xb0] ;  /* 0x01002c0000067ab9 */ /* 0x000fe20000000a00 */
[----:B--2---:R-:W-:Y:S01]  /*5bb0*/  IMAD.U32 R4, RZ, RZ, UR4 ;  /* 0x00000004ff047e24 */ /* 0x004fe2000f8e00ff */
[----:B------:R2:W3:Y:S01]  /*5bc0*/  LDC.64 R14, c[0x4][R0] ;  /* 0x01000000000e7b82 */ /* 0x0004e20000000a00 */
        /* <DEDUP_REMOVED lines=8> */
[----:B0-2---:R-:W-:-:S07]  /*5c50*/  IMAD.MOV.U32 R13, RZ, RZ, RZ ;  /* 0x000000ffff0d7224 */ /* 0x005fce00078e00ff */
[----:B------:R-:W-:-:S07]  /*5c60*/  LEPC R20, `(.L_x_1961) ;  /* 0x000000001014794e */ /* 0x000fce0000000000 */
[----:B---3-5:R-:W-:Y:S05]  /*5c70*/  CALL.ABS.NOINC R14 ;  /* 0x000000000e007343 */ /* 0x028fea0003c00000 */
.L_x_1961:
[----:B------:R-:W-:Y:S05]  /*5c80*/  BSYNC B6 ;  /* 0x0000000000067941 */ /* 0x000fea0003800000 */
.L_x_1960:
        /* <DEDUP_REMOVED lines=8> */
[----:B------:R3:W4:Y:S03]  /*5d10*/  SYNCS.PHASECHK.TRANS64.TRYWAIT P0, [R2+URZ+0x16800], R3 ;  /* 0x01680003020075a7 */ /* 0x000726000800017f */
[----:B----4-:R-:W-:Y:S05]  /*5d20*/  @!P0 NANOSLEEP.SYNCS 0x989680 ;  /* 0x009896800000895d */ /* 0x010fea0003900000 */
[----:B------:R-:W4:Y:S01]  /*5d30*/  @!P0 SYNCS.PHASECHK.TRANS64 P0, [R2+URZ+0x16800], R3 ;  /* 0x01680003020085a7 */ /* 0x000f22000800007f */
[----:B------:R-:W-:Y:S04]  /*5d40*/  BSSY B0, `(.L_x_1963) ;  /* 0x0000006000007945 */ /* 0x000fe80003800000 */
[----:B----4-:R-:W-:Y:S05]  /*5d50*/  @P0 BRA `(.L_x_1964) ;  /* 0x0000000000100947 */ /* 0x010fea0003800000 */
.L_x_1965:
[----:B----4-:R4:W0:Y:S02]  /*5d60*/  SYNCS.PHASECHK.TRANS64.TRYWAIT P0, [R2+URZ+0x16800], R3 ;  /* 0x01680003020075a7 */ /* 0x010824000800017f */
[----:B0-----:R-:W-:Y:S05]  /*5d70*/  @!P0 NANOSLEEP.SYNCS 0x989680 ;  /* 0x009896800000895d */ /* 0x001fea0003900000 */
[----:B------:R-:W0:Y:S02]  /*5d80*/  @!P0 SYNCS.PHASECHK.TRANS64 P0, [R2+URZ+0x16800], R3 ;  /* 0x01680003020085a7 */ /* 0x000e24000800007f */
[----:B0-----:R-:W-:Y:S05]  /*5d90*/  @!P0 BRA `(.L_x_1965) ;  /* 0xfffffffc00f08947 */ /* 0x001fea000383ffff */
.L_x_1964:
[----:B------:R-:W-:Y:S05]  /*5da0*/  BSYNC B0 ;  /* 0x0000000000007941 */ /* 0x000fea0003800000 */
.L_x_1963:
[----:B------:R-:W-:Y:S05]  /*5db0*/  BRA `(.L_x_1966) ;  /* 0x0000003000cc7947 */ /* 0x000fea0003800000 */
.L_x_1962:
[----:B------:R-:W3:Y:S01]  /*5dc0*/  S2R R0, SR_TID.X ;  /* 0x0000000000007919 */ /* 0x000ee20000002100 */
[----:B------:R-:W-:Y:S01]  /*5dd0*/  ULDC.64 UR6, c[0x0][0x3e8] ;  /* 0x0000fa0000067ab9 */ /* 0x000fe20000000a00 */
[--C-:B------:R-:W-:Y:S01]  /*5de0*/  SHF.R.S32.HI R7, RZ, 0x1f, R16.reuse ;  /* 0x0000001fff077819 */ /* 0x100fe20000011410 */
[----:B------:R-:W-:Y:S01]  /*5df0*/  ULDC.64 UR4, c[0x0][0x3d8] ;  /* 0x0000f60000047ab9 */ /* 0x000fe20000000a00 */
[----:B---3--:R-:W-:Y:S02]  /*5e00*/  VIADD R3, R0, 0xffffff80 ;  /* 0xffffff8000037836 */ /* 0x008fe40000000000 */
[----:B------:R-:W3:Y:S01]  /*5e10*/  LDL R0, [R1+0x8] ;  /* 0x0000080001007983 */ /* 0x000ee20000100800 */
[----:B------:R-:W-:Y:S01]  /*5e20*/  SHF.R.S32.HI R10, RZ, 0x1f, R19 ;  /* 0x0000001fff0a7819 */ /* 0x000fe20000011413 */
[----:B------:R-:W-:Y:S01]  /*5e30*/  IMAD.MOV.U32 R6, RZ, RZ, R16 ;  /* 0x000000ffff067224 */ /* 0x000fe200078e0010 */
[----:B------:R-:W-:Y:S01]  /*5e40*/  SHF.R.S32.HI R30, RZ, 0x1f, R3 ;  /* 0x0000001fff1e7819 */ /* 0x000fe20000011403 */
[----:B-----5:R-:W-:Y:S01]  /*5e50*/  IMAD.WIDE.U32 R42, R24, UR4, RZ ;  /* 0x00000004182a7c25 */ /* 0x020fe2000f8e00ff */
[----:B------:R-:W-:Y:S02]  /*5e60*/  BSSY B6, `(.L_x_1967) ;  /* 0x0000030000067945 */ /* 0x000fe40003800000 */
[----:B------:R-:W-:Y:S01]  /*5e70*/  LEA.HI R30, R30, R3, RZ, 0x2 ;  /* 0x000000031e1e7211 */ /* 0x000fe200078f10ff */
[----:B------:R-:W-:-:S02]  /*5e80*/  IMAD R12, R10, UR6, RZ ;  /* 0x000000060a0c7c24 */ /* 0x000fc4000f8e02ff */
[----:B------:R-:W-:Y:S01]  /*5e90*/  IMAD.WIDE.U32 R8, R19, UR4, R6 ;  /* 0x0000000413087c25 */ /* 0x000fe2000f8e0006 */
[----:B------:R-:W-:-:S03]  /*5ea0*/  LOP3.LUT R30, R30, 0xfffffffc, RZ, 0xc0, !PT ;  /* 0xfffffffc1e1e7812 */ /* 0x000fc600078ec0ff */
[----:B------:R-:W-:Y:S01]  /*5eb0*/  IMAD.WIDE.U32 R40, R24, UR6, RZ ;  /* 0x0000000618287c25 */ /* 0x000fe2000f8e00ff */
[----:B------:R-:W-:-:S03]  /*5ec0*/  IADD3 R25, P2, R8, R42, RZ ;  /* 0x0000002a08197210 */ /* 0x000fc60007f5e0ff */
[----:B------:R-:W-:Y:S02]  /*5ed0*/  IMAD.IADD R30, R3, 0x1, -R30 ;  /* 0x00000001031e7824 */ /* 0x000fe400078e0a1e */
[----:B------:R-:W-:Y:S02]  /*5ee0*/  IMAD R12, R19, UR7, R12 ;  /* 0x00000007130c7c24 */ /* 0x000fe4000f8e020c */
[----:B------:R-:W-:-:S05]  /*5ef0*/  IMAD.SHL.U32 R26, R30, 0x4, RZ ;  /* 0x000000041e1a7824 */ /* 0x000fca00078e00ff */
[----:B------:R-:W-:-:S03]  /*5f00*/  SHF.R.S32.HI R27, RZ, 0x1f, R26 ;  /* 0x0000001fff1b7819 */ /* 0x000fc6000001141a */
[----:B--2---:R-:W-:-:S03]  /*5f10*/  IMAD.WIDE.U32 R4, R19, UR4, R26 ;  /* 0x0000000413047c25 */ /* 0x004fc6000f8e001a */
[----:B------:R-:W-:Y:S02]  /*5f20*/  IADD3 R38, P0, R4, R42, RZ ;  /* 0x0000002a04267210 */ /* 0x000fe40007f1e0ff */
[----:B---3--:R-:W-:Y:S02]  /*5f30*/  LOP3.LUT P4, RZ, R0, 0x1, RZ, 0xc0, !PT ;  /* 0x0000000100ff7812 */ /* 0x008fe4000788c0ff */
[----:B------:R-:W-:-:S05]  /*5f40*/  SHF.R.S32.HI R0, RZ, 0x1f, R24 ;  /* 0x0000001fff007819 */ /* 0x000fca0000011418 */
[C---:B-1----:R-:W-:Y:S02]  /*5f50*/  IMAD R11, R0.reuse, UR6, RZ ;  /* 0x00000006000b7c24 */ /* 0x042fe4000f8e02ff */
[----:B------:R-:W-:Y:S02]  /*5f60*/  IMAD R3, R0, UR4, RZ ;  /* 0x0000000400037c24 */ /* 0x000fe4000f8e02ff */
[----:B------:R-:W-:Y:S02]  /*5f70*/  IMAD R0, R10, UR4, RZ ;  /* 0x000000040a007c24 */ /* 0x000fe4000f8e02ff */
[----:B------:R-:W-:Y:S02]  /*5f80*/  IMAD R45, R24, UR7, R11 ;  /* 0x00000007182d7c24 */ /* 0x000fe4000f8e020b */
[----:B------:R-:W-:-:S04]  /*5f90*/  IMAD.WIDE.U32 R10, R19, UR6, R6 ;  /* 0x00000006130a7c25 */ /* 0x000fc8000f8e0006 */
[----:B------:R-:W-:Y:S01]  /*5fa0*/  IMAD R3, R24, UR5, R3 ;  /* 0x0000000518037c24 */ /* 0x000fe2000f8e0203 */
[----:B------:R-:W-:Y:S01]  /*5fb0*/  IADD3 R33, P3, R10, R40, RZ ;  /* 0x000000280a217210 */ /* 0x000fe20007f7e0ff */
[----:B------:R-:W-:-:S04]  /*5fc0*/  IMAD.WIDE.U32 R6, R19, UR6, R26 ;  /* 0x0000000613067c25 */ /* 0x000fc8000f8e001a */
[----:B------:R-:W-:Y:S01]  /*5fd0*/  IMAD R0, R19, UR5, R0 ;  /* 0x0000000513007c24 */ /* 0x000fe2000f8e0200 */
[----:B------:R-:W-:Y:S01]  /*5fe0*/  IADD3 R34, P1, R6, R40, RZ ;  /* 0x0000002806227210 */ /* 0x000fe20007f3e0ff */
[----:B------:R-:W-:Y:S02]  /*5ff0*/  IMAD.IADD R37, R3, 0x1, R43 ;  /* 0x0000000103257824 */ /* 0x000fe400078e022b */
        /* <DEDUP_REMOVED lines=19> */
[----:B01----:R-:W-:-:S07]  /*6130*/  IMAD.MOV.U32 R13, RZ, RZ, RZ ;  /* 0x000000ffff0d7224 */ /* 0x003fce00078e00ff */
[----:B------:R-:W-:-:S07]  /*6140*/  LEPC R20, `(.L_x_1968) ;  /* 0x000000001014794e */ /* 0x000fce0000000000 */
[----:B--2---:R-:W-:Y:S05]  /*6150*/  CALL.ABS.NOINC R14 ;  /* 0x000000000e007343 */ /* 0x004fea0003c00000 */
.L_x_1968:
[----:B------:R-:W-:Y:S05]  /*6160*/  BSYNC B6 ;  /* 0x0000000000067941 */ /* 0x000fea0003800000 */
.L_x_1967:
[----:B------:R-:W2:Y:S01]  /*6170*/  LDL R20, [R1+0x10] ;  /* 0x0000100001147983 */ /* 0x000ea20000100800 */
[----:B------:R-:W1:Y:S01]  /*6180*/  LDC.64 R10, c[0x0][0x3d8] ;  /* 0x0000f600ff0a7b82 */ /* 0x000e620000000a00 */
[----:B------:R-:W-:Y:S01]  /*6190*/  SHF.R.S32.HI R3, RZ, 0x1f, R153 ;  /* 0x0000001fff037819 */ /* 0x000fe20000011499 */
[----:B------:R-:W-:Y:S01]  /*61a0*/  ULDC.U8 UR4, c[0x0][0x3f0] ;  /* 0x0000fc0000047ab9 */ /* 0x000fe20000000000 */
[----:B------:R-:W-:Y:S01]  /*61b0*/  BSSY B0, `(.L_x_1969) ;  /* 0x00002eb000007945 */ /* 0x000fe20003800000 */
[----:B------:R-:W-:-:S04]  /*61c0*/  ISETP.NE.AND P0, PT, RZ, UR4, PT ;  /* 0x00000004ff007c0c */ /* 0x000fc8000bf05270 */
[----:B0-----:R-:W0:Y:S01]  /*61d0*/  LDC.64 R12, c[0x0][0x3e8] ;  /* 0x0000fa00ff0c7b82 */ /* 0x001e220000000a00 */
[-C--:B-1----:R-:W-:Y:S02]  /*61e0*/  IMAD R0, R3, R10.reuse, RZ ;  /* 0x0000000a03007224 */ /* 0x082fe400078e02ff */
[----:B------:R-:W-:-:S04]  /*61f0*/  IMAD.WIDE.U32 R28, R153, R10, RZ ;  /* 0x0000000a991c7225 */ /* 0x000fc800078e00ff */
[-C--:B0-----:R-:W-:Y:S02]  /*6200*/  IMAD R4, R3, R12.reuse, RZ ;  /* 0x0000000c03047224 */ /* 0x081fe400078e02ff */
[----:B------:R-:W-:-:S04]  /*6210*/  IMAD.WIDE.U32 R8, R153, R12, RZ ;  /* 0x0000000c99087225 */ /* 0x000fc800078e00ff */
[C---:B------:R-:W-:Y:S02]  /*6220*/  IMAD R3, R153.reuse, R11, R0 ;  /* 0x0000000b99037224 */ /* 0x040fe400078e0200 */
[----:B------:R-:W-:Y:S02]  /*6230*/  IMAD R5, R153, R13, R4 ;  /* 0x0000000d99057224 */ /* 0x000fe400078e0204 */
[----:B------:R-:W-:Y:S02]  /*6240*/  IMAD.IADD R3, R29, 0x1, R3 ;  /* 0x000000011d037824 */ /* 0x000fe400078e0203 */
[----:B------:R-:W-:Y:S02]  /*6250*/  IMAD.IADD R47, R9, 0x1, R5 ;  /* 0x00000001092f7824 */ /* 0x000fe400078e0205 */
[----:B------:R-:W-:-:S04]  /*6260*/  IMAD.WIDE.U32 R14, R28, 0xc0, RZ ;  /* 0x000000c01c0e7825 */ /* 0x000fc800078e00ff */
[----:B------:R-:W-:-:S04]  /*6270*/  IMAD.WIDE.U32 R4, R8, 0xc0, RZ ;  /* 0x000000c008047825 */ /* 0x000fc800078e00ff */
[----:B------:R-:W-:Y:S02]  /*6280*/  IMAD R21, R3, 0xc0, RZ ;  /* 0x000000c003157824 */ /* 0x000fe400078e02ff */
[----:B------:R-:W-:Y:S02]  /*6290*/  IMAD R47, R47, 0xc0, RZ ;  /* 0x000000c02f2f7824 */ /* 0x000fe400078e02ff */
[----:B------:R-:W-:Y:S02]  /*62a0*/  IMAD.IADD R51, R15, 0x1, R21 ;  /* 0x000000010f337824 */ /* 0x000fe400078e0215 */
[----:B------:R-:W-:Y:S02]  /*62b0*/  IMAD.IADD R53, R5, 0x1, R47 ;  /* 0x0000000105357824 */ /* 0x000fe400078e022f */
[----:B--2---:R-:W-:-:S05]  /*62c0*/  IMAD R20, R153, -0xc0, R20 ;  /* 0xffffff4099147824 */ /* 0x004fca00078e0214 */
[----:B------:R-:W-:Y:S01]  /*62d0*/  VIMNMX R20, R20, 0xc0, PT ;  /* 0x000000c014147848 */ /* 0x000fe20003fe0100 */
[----:B------:R-:W-:Y:S06]  /*62e0*/  @!P0 BRA `(.L_x_1970) ;  /* 0x0000001400d08947 */ /* 0x000fec0003800000 */
[----:B------:R-:W0:Y:S01]  /*62f0*/  LDC R0, c[0x0][0x428] ;  /* 0x00010a00ff007b82 */ /* 0x000e220000000800 */
[CC--:B------:R-:W-:Y:S01]  /*6300*/  ISETP.GE.AND P0, PT, R19.reuse, R20.reuse, PT ;  /* 0x000000141300720c */ /* 0x0c0fe20003f06270 */
[----:B------:R-:W-:Y:S01]  /*6310*/  VIADD R24, R19, 0x60 ;  /* 0x0000006013187836 */ /* 0x000fe20000000000 */
[----:B------:R-:W-:Y:S01]  /*6320*/  BSSY B1, `(.L_x_1971) ;  /* 0x0000028000017945 */ /* 0x000fe20003800000 */
[----:B------:R-:W-:Y:S01]  /*6330*/  IMAD.MOV.U32 R44, RZ, RZ, R40 ;  /* 0x000000ffff2c7224 */ /* 0x000fe200078e0028 */
[----:B------:R-:W-:Y:S01]  /*6340*/  CS2R R40, SRZ ;  /* 0x0000000000287805 */ /* 0x000fe2000001ff00 */
[----:B------:R-:W-:Y:S01]  /*6350*/  IMAD.MOV.U32 R7, RZ, RZ, R37 ;  /* 0x000000ffff077224 */ /* 0x000fe200078e0025 */
[----:B------:R-:W-:Y:S02]  /*6360*/  ISETP.GE.AND P1, PT, R24, R20, PT ;  /* 0x000000141800720c */ /* 0x000fe40003f26270 */
[----:B------:R-:W-:Y:S02]  /*6370*/  CS2R R32, SRZ ;  /* 0x0000000000207805 */ /* 0x000fe4000001ff00 */
[----:B0-----:R-:W-:Y:S01]  /*6380*/  ISETP.NE.AND P2, PT, R0, 0x1, PT ;  /* 0x000000010000780c */ /* 0x001fe20003f45270 */
[----:B------:R-:W-:-:S04]  /*6390*/  IMAD R0, R153, 0xc0, R19 ;  /* 0x000000c099007824 */ /* 0x000fc800078e0213 */
[----:B------:R-:W-:Y:S01]  /*63a0*/  IMAD R3, R30, 0x60, R0 ;  /* 0x000000601e037824 */ /* 0x000fe200078e0200 */
[----:B------:R-:W-:-:S07]  /*63b0*/  CS2R R30, SRZ ;  /* 0x00000000001e7805 */ /* 0x000fce000001ff00 */
[----:B------:R-:W0:Y:S08]  /*63c0*/  @P2 LDC R6, c[0x0][0x42c] ;  /* 0x00010b00ff062b82 */ /* 0x000e300000000800 */
        /* <DEDUP_REMOVED lines=29> */
.L_x_1972:
[----:B------:R-:W-:Y:S05]  /*65a0*/  BSYNC B1 ;  /* 0x0000000000017941 */ /* 0x000fea0003800000 */
.L_x_1971:
[----:B------:R-:W-:Y:S01]  /*65b0*/  BSSY B1, `(.L_x_1973) ;  /* 0x0000023000017945 */ /* 0x000fe20003800000 */
[----:B0-----:R-:W-:Y:S02]  /*65c0*/  CS2R R20, SRZ ;  /* 0x0000000000147805 */ /* 0x001fe4000001ff00 */
[----:B------:R-:W-:Y:S02]  /*65d0*/  CS2R R28, SRZ ;  /* 0x00000000001c7805 */ /* 0x000fe4000001ff00 */
        /* <DEDUP_REMOVED lines=10> */
[----:B------:R-:W-:-:S03]  /*6680*/  CS2R R28, SRZ ;  /* 0x00000000001c7805 */ /* 0x000fc6000001ff00 */
        /* <DEDUP_REMOVED lines=9> */
[----:B------:R-:W-:Y:S02]  /*6720*/  CS2R R20, SRZ ;  /* 0x0000000000147805 */ /* 0x000fe4000001ff00 */
[----:B------:R-:W-:-:S02]  /*6730*/  IADD3.X R9, R35, R25, R9, P4, !PT ;  /* 0x0000001923097210 */ /* 0x000fc400027fe409 */
[----:B------:R-:W-:Y:S02]  /*6740*/  CS2R R24, SRZ ;  /* 0x0000000000187805 */ /* 0x000fe4000001ff00 */
[C---:B------:R-:W-:Y:S02]  /*6750*/  LEA R4, P3, R15.reuse, UR6, 0x1 ;  /* 0x000000060f047c11 */ /* 0x040fe4000f8608ff */
[C---:B------:R-:W-:Y:S02]  /*6760*/  LEA R14, P4, R0.reuse, UR4, 0x1 ;  /* 0x00000004000e7c11 */ /* 0x040fe4000f8808ff */
[----:B------:R-:W-:Y:S02]  /*6770*/  LEA.HI.X R5, R15, UR7, R38, 0x1, P3 ;  /* 0x000000070f057c11 */ /* 0x000fe400098f0c26 */
[----:B------:R-:W-:Y:S02]  /*6780*/  LEA.HI.X R15, R0, UR5, R9, 0x1, P4 ;  /* 0x00000005000f7c11 */ /* 0x000fe4000a0f0c09 */
[----:B------:R-:W-:Y:S01]  /*6790*/  CS2R R8, SRZ ;  /* 0x0000000000087805 */ /* 0x000fe2000001ff00 */
[----:B------:R0:W5:Y:S05]  /*67a0*/  @!P5 LDG.E.64 R28, desc[UR40][R4.64] ;  /* 0x00000028041cd981 */ /* 0x00016a000c1e1b00 */
[----:B------:R0:W5:Y:S04]  /*67b0*/  @!P2 LDG.E.64 R8, desc[UR40][R4.64+0x20] ;  /* 0x000020280408a981 */ /* 0x000168000c1e1b00 */
[----:B------:R0:W5:Y:S04]  /*67c0*/  @!P5 LDG.E.64 R24, desc[UR40][R14.64] ;  /* 0x000000280e18d981 */ /* 0x000168000c1e1b00 */
[----:B------:R0:W5:Y:S02]  /*67d0*/  @!P2 LDG.E.64 R20, desc[UR40][R14.64+0x20] ;  /* 0x000020280e14a981 */ /* 0x000164000c1e1b00 */
.L_x_1974:
[----:B------:R-:W-:Y:S05]  /*67e0*/  BSYNC B1 ;  /* 0x0000000000017941 */ /* 0x000fea0003800000 */
.L_x_1973:
[----:B0-----:R-:W2:Y:S04]  /*67f0*/  LDL R14, [R1+0x38] ;  /* 0x00003800010e7983 */ /* 0x001ea80000100800 */
[----:B------:R-:W3:Y:S01]  /*6800*/  LDL R34, [R1+0x1c] ;  /* 0x00001c0001227983 */ /* 0x000ee20000100800 */
[C---:B------:R-:W-:Y:S01]  /*6810*/  IMAD.WIDE.U32 R6, R3.reuse, R10, R6 ;  /* 0x0000000a03067225 */ /* 0x040fe200078e0006 */
[----:B------:R-:W-:Y:S01]  /*6820*/  ULDC.64 UR4, c[0x0][0x3c8] ;  /* 0x0000f20000047ab9 */ /* 0x000fe20000000a00 */
[----:B------:R-:W-:Y:S02]  /*6830*/  ULDC.64 UR6, c[0x0][0x3e0] ;  /* 0x0000f80000067ab9 */ /* 0x000fe40000000a00 */
[----:B------:R-:W-:-:S04]  /*6840*/  IMAD.WIDE.U32 R44, R3, R12, R44 ;  /* 0x0000000c032c7225 */ /* 0x000fc800078e002c */
[C---:B------:R-:W-:Y:S02]  /*6850*/  IMAD R10, R37.reuse, R10, RZ ;  /* 0x0000000a250a7224 */ /* 0x040fe400078e02ff */
[----:B------:R-:W-:Y:S02]  /*6860*/  IMAD R12, R37, R12, RZ ;  /* 0x0000000c250c7224 */ /* 0x000fe400078e02ff */
[C---:B------:R-:W-:Y:S02]  /*6870*/  IMAD R5, R3.reuse, R11, R10 ;  /* 0x0000000b03057224 */ /* 0x040fe400078e020a */
[----:B------:R-:W-:Y:S02]  /*6880*/  IMAD R3, R3, R13, R12 ;  /* 0x0000000d03037224 */ /* 0x000fe400078e020c */
[----:B------:R-:W-:Y:S02]  /*6890*/  IMAD.IADD R5, R7, 0x1, R5 ;  /* 0x0000000107057824 */ /* 0x000fe400078e0205 */
[----:B------:R-:W-:Y:S01]  /*68a0*/  IMAD.IADD R3, R45, 0x1, R3 ;  /* 0x000000012d037824 */ /* 0x000fe200078e0203 */
[----:B--2---:R-:W-:Y:S01]  /*68b0*/  LEA.HI R0, R14, R14, RZ, 0x1 ;  /* 0x0000000e0e007211 */ /* 0x004fe200078f08ff */
[----:B---3--:R-:W-:-:S03]  /*68c0*/  IMAD.SHL.U32 R4, R34, 0x40, RZ ;  /* 0x0000004022047824 */ /* 0x008fc600078e00ff */
[----:B------:R-:W-:Y:S02]  /*68d0*/  LOP3.LUT R10, R0, 0xfffffffe, RZ, 0xc0, !PT ;  /* 0xfffffffe000a7812 */ /* 0x000fe400078ec0ff */
[----:B------:R-:W-:Y:S02]  /*68e0*/  LEA R0, P3, R44, UR6, 0x1 ;  /* 0x000000062c007c11 */ /* 0x000fe4000f8608ff */
[----:B------:R-:W-:Y:S01]  /*68f0*/  LOP3.LUT R15, R4, 0x1c0, RZ, 0xc0, !PT ;  /* 0x000001c0040f7812 */ /* 0x000fe200078ec0ff */
[----:B------:R-:W-:Y:S01]  /*6900*/  IMAD.IADD R7, R14, 0x1, -R10 ;  /* 0x000000010e077824 */ /* 0x000fe200078e0a0a */
[----:B------:R-:W-:Y:S01]  /*6910*/  LEA R4, P2, R6, UR4, 0x1 ;  /* 0x0000000406047c11 */ /* 0x000fe2000f8408ff */
[----:B------:R-:W-:Y:S01]  /*6920*/  UMOV UR4, 0xffffffff ;  /* 0xffffffff00047882 */ /* 0x000fe20000000000 */
[----:B------:R-:W-:Y:S02]  /*6930*/  LOP3.LUT R11, R15, 0x18, R16, 0xf8, !PT ;  /* 0x000000180f0b7812 */ /* 0x000fe400078ef810 */
[----:B------:R-:W-:-:S02]  /*6940*/  SHF.R.U32.HI R12, RZ, 0x3, R15 ;  /* 0x00000003ff0c7819 */ /* 0x000fc4000001160f */
[----:B------:R-:W-:Y:S02]  /*6950*/  LEA.HI.X R5, R6, UR5, R5, 0x1, P2 ;  /* 0x0000000506057c11 */ /* 0x000fe400090f0c05 */
[----:B------:R-:W-:Y:S02]  /*6960*/  LEA.HI.X R3, R44, UR7, R3, 0x1, P3 ;  /* 0x000000072c037c11 */ /* 0x000fe400098f0c03 */
[----:B------:R-:W-:Y:S02]  /*6970*/  LOP3.LUT R10, R11, R12, RZ, 0x3c, !PT ;  /* 0x0000000c0b0a7212 */ /* 0x000fe400078e3cff */
[----:B------:R-:W-:Y:S01]  /*6980*/  SHF.L.U32 R7, R7, 0x1f, RZ ;  /* 0x0000001f07077819 */ /* 0x000fe200000006ff */
[----:B------:R-:W-:Y:S06]  /*6990*/  BRA.DIV UR4, `(.L_x_1975) ;  /* 0x0000010604347947 */ /* 0x000fec000b800000 */
.L_x_2165:
[----:B------:R-:W-:-:S03]  /*69a0*/  UMOV UR4, 0xffffffff ;  /* 0xffffffff00047882 */ /* 0x000fc60000000000 */
[----:B------:R-:W-:Y:S05]  /*69b0*/  BRA.DIV UR4, `(.L_x_1976) ;  /* 0x0000010604547947 */ /* 0x000fea000b800000 */
.L_x_2168:
[----:B------:R-:W-:-:S03]  /*69c0*/  UMOV UR4, 0xffffffff ;  /* 0xffffffff00047882 */ /* 0x000fc60000000000 */
[----:B------:R-:W-:Y:S05]  /*69d0*/  BRA.DIV UR4, `(.L_x_1977) ;  /* 0x0000010604747947 */ /* 0x000fea000b800000 */
.L_x_2171:
[----:B------:R-:W-:-:S03]  /*69e0*/  UMOV UR4, 0xffffffff ;  /* 0xffffffff00047882 */ /* 0x000fc60000000000 */
[----:B------:R-:W-:Y:S05]  /*69f0*/  BRA.DIV UR4, `(.L_x_1978) ;  /* 0x0000010604947947 */ /* 0x000fea000b800000 */
.L_x_2174:
[----:B------:R-:W-:-:S03]  /*6a00*/  UMOV UR4, 0xffffffff ;  /* 0xffffffff00047882 */ /* 0x000fc60000000000 */
[----:B------:R-:W-:Y:S05]  /*6a10*/  BRA.DIV UR4, `(.L_x_1979) ;  /* 0x0000010604b47947 */ /* 0x000fea000b800000 */
.L_x_2177:
[----:B------:R-:W-:-:S03]  /*6a20*/  UMOV UR4, 0xffffffff ;  /* 0xffffffff00047882 */ /* 0x000fc60000000000 */
[----:B------:R-:W-:Y:S05]  /*6a30*/  BRA.DIV UR4, `(.L_x_1980) ;  /* 0x0000010604d47947 */ /* 0x000fea000b800000 */
.L_x_2180:
[----:B------:R-:W-:-:S03]  /*6a40*/  UMOV UR4, 0xffffffff ;  /* 0xffffffff00047882 */ /* 0x000fc60000000000 */
[----:B------:R-:W-:Y:S05]  /*6a50*/  BRA.DIV UR4, `(.L_x_1981) ;  /* 0x0000010604f47947 */ /* 0x000fea000b800000 */
.L_x_2183:
[----:B------:R-:W-:-:S03]  /*6a60*/  UMOV UR4, 0xffffffff ;  /* 0xffffffff00047882 */ /* 0x000fc60000000000 */
[----:B------:R-:W-:Y:S05]  /*6a70*/  BRA.DIV UR4, `(.L_x_1982) ;  /* 0x0000010a04147947 */ /* 0x000fea000b800000 */
.L_x_2186:
        /* <DEDUP_REMOVED lines=17> */
[----:B------:R-:W-:Y:S01]  /*6b90*/  IMAD.MOV.U32 R34, RZ, RZ, R29 ;  /* 0x000000ffff227224 */ /* 0x000fe200078e001d */
[----:B------:R-:W-:Y:S01]  /*6ba0*/  PRMT R39, R0, 0x7610, R39 ;  /* 0x0000761000277816 */ /* 0x000fe20000000027 */
[----:B0-----:R-:W-:-:S05]  /*6bb0*/  VIADD R13, R6, 0xffffff80 ;  /* 0xffffff80060d7836 */ /* 0x001fca0000000000 */
[----:B------:R-:W-:-:S04]  /*6bc0*/  SHF.R.S32.HI R6, RZ, 0x1f, R13 ;  /* 0x0000001fff067819 */ /* 0x000fc8000001140d */
[----:B------:R-:W-:Y:S01]  /*6bd0*/  LEA.HI R6, R6, R13, RZ, 0x5 ;  /* 0x0000000d06067211 */ /* 0x000fe200078f28ff */
[----:B------:R-:W-:-:S03]  /*6be0*/  IMAD.MOV.U32 R13, RZ, RZ, R25 ;  /* 0x000000ffff0d7224 */ /* 0x000fc600078e0019 */
[----:B------:R-:W-:Y:S02]  /*6bf0*/  SHF.R.S32.HI R6, RZ, 0x5, R6 ;  /* 0x00000005ff067819 */ /* 0x000fe40000011406 */
[----:B------:R-:W-:Y:S01]  /*6c00*/  PRMT R13, R13, 0x5410, R5 ;  /* 0x000054100d0d7816 */ /* 0x000fe20000000005 */
[----:B------:R-:W-:Y:S02]  /*6c10*/  IMAD.MOV.U32 R5, RZ, RZ, R21 ;  /* 0x000000ffff057224 */ /* 0x000fe400078e0015 */
[----:B------:R-:W-:Y:S01]  /*6c20*/  IMAD R3, R6, 0x200, R10 ;  /* 0x0000020006037824 */ /* 0x000fe200078e020a */
        /* <DEDUP_REMOVED lines=8> */
[----:B------:R-:W-:Y:S02]  /*6cb0*/  VIADD R0, R3, 0x8440 ;  /* 0x0000844003007836 */ /* 0x000fe40000000000 */
[----:B------:R-:W-:Y:S02]  /*6cc0*/  @P3 VIADD R0, R4, 0xffffffc0 ;  /* 0xffffffc004003836 */ /* 0x000fe40000000000 */
[----:B------:R-:W-:Y:S02]  /*6cd0*/  IMAD.MOV.U32 R4, RZ, RZ, R20 ;  /* 0x000000ffff047224 */ /* 0x000fe400078e0014 */
[----:B------:R-:W-:-:S03]  /*6ce0*/  IMAD.MOV.U32 R6, RZ, RZ, R28 ;  /* 0x000000ffff067224 */ /* 0x000fc600078e001c */
[----:B------:R-:W-:Y:S01]  /*6cf0*/  PRMT R10, R4, 0x7610, R10 ;  /* 0x00007610040a7816 */ /* 0x000fe2000000000a */
[----:B------:R-:W-:Y:S01]  /*6d00*/  IMAD.MOV.U32 R4, RZ, RZ, R8 ;  /* 0x000000ffff047224 */ /* 0x000fe200078e0008 */
[----:B------:R-:W-:Y:S01]  /*6d10*/  PRMT R35, R6, 0x7610, R35 ;  /* 0x0000761006237816 */ /* 0x000fe20000000023 */
[----:B-1----:R-:W-:Y:S06]  /*6d20*/  @!P2 BRA `(.L_x_1984) ;  /* 0x000001040090a947 */ /* 0x002fec0003800000 */
.L_x_2187:
[----:B------:R-:W-:Y:S05]  /*6d30*/  BSYNC B1 ;  /* 0x0000000000017941 */ /* 0x000fea0003800000 */
.L_x_1983:
        /* <DEDUP_REMOVED lines=11> */
[----:B------:R-:W-:Y:S02]  /*6df0*/  SHF.R.U64 R37, R42, 0x10, R43 ;  /* 0x000000102a257819 */ /* 0x000fe4000000122b */
        /* <DEDUP_REMOVED lines=9> */
[----:B------:R-:W-:Y:S02]  /*6e90*/  PRMT R44, R11, 0x5432, R44 ;  /* 0x000054320b2c7816 */ /* 0x000fe4000000002c */
[----:B------:R-:W-:Y:S02]  /*6ea0*/  LOP3.LUT R42, R42, 0xffff0000, RZ, 0xc0, !PT ;  /* 0xffff00002a2a7812 */ /* 0x000fe400078ec0ff */
        /* <DEDUP_REMOVED lines=32> */
[----:B------:R1:W-:Y:S02]  /*70b0*/  STS.128 [R3+0x8400], R4 ;  /* 0x0084000403007388 */ /* 0x0003e40000000c00 */
.L_x_1988:
[----:B------:R-:W-:Y:S05]  /*70c0*/  BSYNC B2 ;  /* 0x0000000000027941 */ /* 0x000fea0003800000 */
.L_x_1987:
[----:B------:R-:W-:Y:S05]  /*70d0*/  @P2 BRA `(.L_x_1986) ;  /* 0x0000000000b82947 */ /* 0x000fea0003800000 */
[----:B01----:R-:W0:Y:S01]  /*70e0*/  LDS.128 R4, [R0] ;  /* 0x0000000000047984 */ /* 0x003e220000000c00 */
[----:B------:R-:W-:Y:S02]  /*70f0*/  SHF.R.U32.HI R41, RZ, 0x10, R33 ;  /* 0x00000010ff297819 */ /* 0x000fe40000011621 */
[----:B------:R-:W-:Y:S02]  /*7100*/  SHF.R.U32.HI R38, RZ, 0x10, R31 ;  /* 0x00000010ff267819 */ /* 0x000fe4000001161f */
[----:B------:R-:W-:Y:S02]  /*7110*/  PRMT R41, R49, 0x5410, R41 ;  /* 0x0000541031297816 */ /* 0x000fe40000000029 */
[----:B------:R-:W-:Y:S02]  /*7120*/  PRMT R38, R13, 0x5432, R38 ;  /* 0x000054320d267816 */ /* 0x000fe40000000026 */
[----:B------:R-:W-:Y:S01]  /*7130*/  SHF.R.U64 R37, R30, 0x10, R31 ;  /* 0x000000101e257819 */ /* 0x000fe2000000121f */
[C---:B------:R-:W-:Y:S01]  /*7140*/  IMAD.U32 R42, R41.reuse, 0x10000, RZ ;  /* 0x00010000292a7824 */ /* 0x040fe200078e00ff */
[----:B------:R-:W-:Y:S01]  /*7150*/  SHF.R.U64 R40, R32, 0x10, R33 ;  /* 0x0000001020287819 */ /* 0x000fe20000001221 */
[----:B------:R-:W-:Y:S01]  /*7160*/  IMAD.U32 R39, R38, 0x10000, RZ ;  /* 0x0001000026277824 */ /* 0x000fe200078e00ff */
[----:B------:R-:W-:-:S02]  /*7170*/  LOP3.LUT R41, R41, 0xffff0000, RZ, 0xc0, !PT ;  /* 0xffff000029297812 */ /* 0x000fc400078ec0ff */
[----:B------:R-:W-:Y:S02]  /*7180*/  LOP3.LUT R38, R38, 0xffff0000, RZ, 0xc0, !PT ;  /* 0xffff000026267812 */ /* 0x000fe400078ec0ff */
[----:B------:R-:W-:Y:S02]  /*7190*/  PRMT R40, R12, 0x5432, R40 ;  /* 0x000054320c287816 */ /* 0x000fe40000000028 */
        /* <DEDUP_REMOVED lines=10> */
[----:B------:R-:W-:Y:S01]  /*7240*/  FMUL.FTZ R39, R33, R38 ;  /* 0x0000002621277220 */ /* 0x000fe20000410000 */
[----:B------:R-:W-:Y:S02]  /*7250*/  IMAD.U32 R7, R5, 0x10000, RZ ;  /* 0x0001000005077824 */ /* 0x000fe400078e00ff */
[----:B------:R-:W-:Y:S01]  /*7260*/  FFMA.FTZ R42, R30, R42, R31 ;  /* 0x0000002a1e2a7223 */ /* 0x000fe2000001001f */
[----:B------:R-:W-:Y:S01]  /*7270*/  IMAD.U32 R33, R40, 0x10000, RZ ;  /* 0x0001000028217824 */ /* 0x000fe200078e00ff */
[----:B------:R-:W-:Y:S01]  /*7280*/  LOP3.LUT R4, R4, 0xffff0000, RZ, 0xc0, !PT ;  /* 0xffff000004047812 */ /* 0x000fe200078ec0ff */
[----:B------:R-:W-:Y:S01]  /*7290*/  IMAD.U32 R31, R37, 0x10000, RZ ;  /* 0x00010000251f7824 */ /* 0x000fe200078e00ff */
[----:B------:R-:W-:Y:S01]  /*72a0*/  LOP3.LUT R5, R5, 0xffff0000, RZ, 0xc0, !PT ;  /* 0xffff000005057812 */ /* 0x000fe200078ec0ff */
[----:B------:R-:W-:Y:S01]  /*72b0*/  FFMA.FTZ R45, R32, R38, -R45 ;  /* 0x00000026202d7223 */ /* 0x000fe2000001082d */
        /* <DEDUP_REMOVED lines=16> */
.L_x_1986:
[----:B------:R-:W-:Y:S05]  /*73c0*/  BSYNC B1 ;  /* 0x0000000000017941 */ /* 0x000fea0003800000 */
.L_x_1985:
        /* <DEDUP_REMOVED lines=8> */
[----:B------:R-:W-:Y:S02]  /*7450*/  SHF.R.U64 R26, R28, 0x10, R29 ;  /* 0x000000101c1a7819 */ /* 0x000fe4000000121d */
[----:B------:R-:W-:Y:S02]  /*7460*/  SHF.R.U64 R24, R24, 0x10, R25 ;  /* 0x0000001018187819 */ /* 0x000fe40000001219 */
        /* <DEDUP_REMOVED lines=11> */
[----:B------:R-:W-:Y:S01]  /*7520*/  IMAD.U32 R14, R6, 0x10000, RZ ;  /* 0x00010000060e7824 */ /* 0x000fe200078e00ff */
[C---:B------:R-:W-:Y:S01]  /*7530*/  LOP3.LUT R25, R7.reuse, 0xffff0000, RZ, 0xc0, !PT ;  /* 0xffff000007197812 */ /* 0x040fe200078ec0ff */
[----:B------:R-:W-:-:S02]  /*7540*/  IMAD.U32 R24, R7, 0x10000, RZ ;  /* 0x0001000007187824 */ /* 0x000fc400078e00ff */
[C---:B------:R-:W-:Y:S01]  /*7550*/  FMUL.FTZ R30, R15.reuse, R26 ;  /* 0x0000001a0f1e7220 */ /* 0x040fe20000410000 */
[-C--:B------:R-:W-:Y:S01]  /*7560*/  FMUL.FTZ R31, R15, R29.reuse ;  /* 0x0000001d0f1f7220 */ /* 0x080fe20000410000 */
[----:B------:R-:W-:Y:S01]  /*7570*/  FMUL.FTZ R15, R25, R28 ;  /* 0x0000001c190f7220 */ /* 0x000fe20000410000 */
[----:B------:R-:W-:Y:S02]  /*7580*/  IMAD.U32 R6, R4, 0x10000, RZ ;  /* 0x0001000004067824 */ /* 0x000fe400078e00ff */
[C---:B------:R-:W-:Y:S01]  /*7590*/  FFMA.FTZ R30, R14.reuse, R29, R30 ;  /* 0x0000001d0e1e7223 */ /* 0x040fe2000001001e */
[----:B------:R-:W-:Y:S02]  /*75a0*/  IMAD.U32 R7, R5, 0x10000, RZ ;  /* 0x0001000005077824 */ /* 0x000fe400078e00ff */
[----:B------:R-:W-:Y:S01]  /*75b0*/  FFMA.FTZ R31, R14, R26, -R31 ;  /* 0x0000001a0e1f7223 */ /* 0x000fe2000001081f */
[-C--:B------:R-:W-:Y:S01]  /*75c0*/  FMUL.FTZ R29, R25, R34.reuse ;  /* 0x00000022191d7220 */ /* 0x080fe20000410000 */
[----:B------:R-:W-:Y:S01]  /*75d0*/  LOP3.LUT R4, R4, 0xffff0000, RZ, 0xc0, !PT ;  /* 0xffff000004047812 */ /* 0x000fe200078ec0ff */
        /* <DEDUP_REMOVED lines=20> */
.L_x_1991:
[----:B------:R-:W-:Y:S05]  /*7720*/  BSYNC B1 ;  /* 0x0000000000017941 */ /* 0x000fea0003800000 */
.L_x_1990:
        /* <DEDUP_REMOVED lines=48> */
.L_x_1970:
[----:B------:R-:W2:Y:S01]  /*7a30*/  LDL R50, [R1+0x38] ;  /* 0x0000380001327983 */ /* 0x000ea20000100800 */
[----:B------:R-:W0:Y:S01]  /*7a40*/  LDC R21, c[0x0][0x3d4] ;  /* 0x0000f500ff157b82 */ /* 0x000e220000000800 */
[C---:B------:R-:W-:Y:S01]  /*7a50*/  VIADD R48, R19.reuse, 0x60 ;  /* 0x0000006013307836 */ /* 0x040fe20000000000 */
[-C--:B------:R-:W-:Y:S01]  /*7a60*/  ISETP.GE.AND P1, PT, R19, R20.reuse, PT ;  /* 0x000000141300720c */ /* 0x080fe20003f26270 */
[----:B------:R-:W-:Y:S01]  /*7a70*/  ULDC.64 UR4, c[0x0][0x3c8] ;  /* 0x0000f20000047ab9 */ /* 0x000fe20000000a00 */
[----:B------:R-:W-:Y:S02]  /*7a80*/  ULDC.64 UR6, c[0x0][0x3e0] ;  /* 0x0000f80000067ab9 */ /* 0x000fe40000000a00 */
[----:B------:R-:W-:-:S04]  /*7a90*/  ISETP.GE.AND P0, PT, R48, R20, PT ;  /* 0x000000143000720c */ /* 0x000fc80003f06270 */
[CC--:B0-----:R-:W-:Y:S02]  /*7aa0*/  ISETP.GE.OR P0, PT, R16.reuse, R21.reuse, P0 ;  /* 0x000000151000720c */ /* 0x0c1fe40000706670 */
[----:B------:R-:W-:-:S11]  /*7ab0*/  ISETP.GE.OR P1, PT, R16, R21, P1 ;  /* 0x000000151000720c */ /* 0x000fd60000f26670 */
[----:B------:R-:W0:Y:S01]  /*7ac0*/  @!P0 LDC.64 R46, c[0x0][0x3e0] ;  /* 0x0000f800ff2e8b82 */ /* 0x000e220000000a00 */
[----:B------:R-:W-:Y:S01]  /*7ad0*/  @!P0 IMAD.MOV.U32 R15, RZ, RZ, R51 ;  /* 0x000000ffff0f8224 */ /* 0x000fe200078e0033 */
[----:B------:R-:W-:Y:S01]  /*7ae0*/  @!P1 IADD3 R26, P2, R33, R4, RZ ;  /* 0x00000004211a9210 */ /* 0x000fe20007f5e0ff */
[----:B------:R-:W-:Y:S01]  /*7af0*/  @!P0 IMAD.MOV.U32 R6, RZ, RZ, R4 ;  /* 0x000000ffff068224 */ /* 0x000fe200078e0004 */
[C---:B------:R-:W-:Y:S01]  /*7b00*/  @!P1 IADD3 R3, P3, R25.reuse, R14, RZ ;  /* 0x0000000e19039210 */ /* 0x040fe20007f7e0ff */
[----:B------:R-:W-:Y:S02]  /*7b10*/  @!P0 IMAD.MOV.U32 R7, RZ, RZ, R53 ;  /* 0x000000ffff078224 */ /* 0x000fe400078e0035 */
[----:B------:R-:W-:Y:S01]  /*7b20*/  @!P0 IMAD.WIDE.U32 R4, R10, 0x60, R14 ;  /* 0x000000600a048825 */ /* 0x000fe200078e000e */
[----:B------:R-:W1:Y:S03]  /*7b30*/  @!P0 LDC.64 R38, c[0x0][0x3c8] ;  /* 0x0000f200ff268b82 */ /* 0x000e660000000a00 */
[----:B------:R-:W-:Y:S01]  /*7b40*/  @!P0 IMAD.WIDE.U32 R6, R12, 0x60, R6 ;  /* 0x000000600c068825 */ /* 0x000fe200078e0006 */
[----:B------:R-:W-:-:S03]  /*7b50*/  @!P0 IADD3 R24, P4, R25, R4, RZ ;  /* 0x0000000419188210 */ /* 0x000fc60007f9e0ff */
[----:B------:R-:W-:Y:S01]  /*7b60*/  @!P0 IMAD R15, R11, 0x60, RZ ;  /* 0x000000600b0f8824 */ /* 0x000fe200078e02ff */
[----:B------:R-:W-:Y:S01]  /*7b70*/  @!P0 IADD3 R0, P5, R33, R6, RZ ;  /* 0x0000000621008210 */ /* 0x000fe20007fbe0ff */
[----:B------:R-:W-:Y:S01]  /*7b80*/  @!P1 IMAD.X R14, R51, 0x1, R31, P3 ;  /* 0x00000001330e9824 */ /* 0x000fe200018e061f */
[----:B------:R-:W-:Y:S01]  /*7b90*/  @!P1 LEA R8, P3, R3, UR4, 0x1 ;  /* 0x0000000403089c11 */ /* 0x000fe2000f8608ff */
[----:B------:R-:W-:Y:S01]  /*7ba0*/  @!P0 IMAD R4, R13, 0x60, RZ ;  /* 0x000000600d048824 */ /* 0x000fe200078e02ff */
[----:B------:R-:W-:Y:S02]  /*7bb0*/  @!P0 IADD3.X R25, R31, R15, R5, P4, !PT ;  /* 0x0000000f1f198210 */ /* 0x000fe400027fe405 */
[----:B------:R-:W-:Y:S01]  /*7bc0*/  @!P1 LEA.HI.X R9, R3, UR5, R14, 0x1, P3 ;  /* 0x0000000503099c11 */ /* 0x000fe200098f0c0e */
[----:B------:R-:W3:Y:S01]  /*7bd0*/  S2R R44, SR_TID.X ;  /* 0x00000000002c7919 */ /* 0x000ee20000002100 */
[----:B------:R-:W-:Y:S02]  /*7be0*/  @!P0 IADD3.X R3, R49, R4, R7, P5, !PT ;  /* 0x0000000431038210 */ /* 0x000fe40002ffe407 */
[----:B------:R-:W-:-:S02]  /*7bf0*/  CS2R R28, SRZ ;  /* 0x00000000001c7805 */ /* 0x000fc4000001ff00 */
[C---:B0-----:R-:W-:Y:S02]  /*7c00*/  @!P0 LEA R46, P4, R0.reuse, R46, 0x1 ;  /* 0x0000002e002e8211 */ /* 0x041fe400078808ff */
[----:B------:R-:W-:Y:S02]  /*7c10*/  CS2R R30, SRZ ;  /* 0x00000000001e7805 */ /* 0x000fe4000001ff00 */
[----:B------:R-:W-:Y:S02]  /*7c20*/  CS2R R32, SRZ ;  /* 0x0000000000207805 */ /* 0x000fe4000001ff00 */
[----:B------:R-:W-:Y:S02]  /*7c30*/  CS2R R34, SRZ ;  /* 0x0000000000227805 */ /* 0x000fe4000001ff00 */
[----:B------:R-:W-:Y:S02]  /*7c40*/  @!P0 LEA.HI.X R47, R0, R47, R3, 0x1, P4 ;  /* 0x0000002f002f8211 */ /* 0x000fe400020f0c03 */
[----:B------:R-:W-:Y:S01]  /*7c50*/  CS2R R4, SRZ ;  /* 0x0000000000047805 */ /* 0x000fe2000001ff00 */
[----:B------:R-:W0:Y:S01]  /*7c60*/  LDC R0, c[0x0][0x428] ;  /* 0x00010a00ff007b82 */ /* 0x000e220000000800 */
[----:B-1----:R-:W-:-:S02]  /*7c70*/  @!P0 LEA R38, P3, R24, R38, 0x1 ;  /* 0x0000002618268211 */ /* 0x002fc400078608ff */
[----:B------:R-:W-:Y:S01]  /*7c80*/  CS2R R6, SRZ ;  /* 0x0000000000067805 */ /* 0x000fe2000001ff00 */
[----:B------:R-:W5:Y:S01]  /*7c90*/  @!P0 LDG.E.128 R32, desc[UR40][R46.64] ;  /* 0x000000282e208981 */ /* 0x000f62000c1e1d00 */
[----:B------:R-:W-:Y:S01]  /*7ca0*/  @!P1 IMAD.X R15, R53, 0x1, R49, P2 ;  /* 0x00000001350f9824 */ /* 0x000fe200010e0631 */
[----:B------:R-:W-:Y:S01]  /*7cb0*/  @!P0 LEA.HI.X R39, R24, R39, R25, 0x1, P3 ;  /* 0x0000002718278211 */ /* 0x000fe200018f0c19 */
[----:B---3--:R-:W-:-:S04]  /*7cc0*/  VIADD R52, R44, 0xffffff80 ;  /* 0xffffff802c347836 */ /* 0x008fc80000000000 */
[----:B------:R-:W5:Y:S01]  /*7cd0*/  @!P0 LDG.E.128 R28, desc[UR40][R38.64] ;  /* 0x00000028261c8981 */ /* 0x000f62000c1e1d00 */
[----:B0-----:R-:W-:Y:S01]  /*7ce0*/  ISETP.NE.AND P0, PT, R0, 0x1, PT ;  /* 0x000000010000780c */ /* 0x001fe20003f05270 */
[----:B------:R-:W-:Y:S01]  /*7cf0*/  IMAD R3, R153, 0xc0, R19 ;  /* 0x000000c099037824 */ /* 0x000fe200078e0213 */
[C---:B------:R-:W-:Y:S01]  /*7d00*/  @!P1 LEA R14, P2, R26.reuse, UR6, 0x1 ;  /* 0x000000061a0e9c11 */ /* 0x040fe2000f8408ff */
[----:B------:R0:W5:Y:S01]  /*7d10*/  @!P1 LDG.E.128 R4, desc[UR40][R8.64] ;  /* 0x0000002808049981 */ /* 0x000162000c1e1d00 */
[----:B------:R-:W-:Y:S02]  /*7d20*/  SHF.R.S32.HI R44, RZ, 0x1f, R52 ;  /* 0x0000001fff2c7819 */ /* 0x000fe40000011434 */
[----:B------:R-:W-:Y:S02]  /*7d30*/  CS2R R24, SRZ ;  /* 0x0000000000187805 */ /* 0x000fe4000001ff00 */
[----:B------:R-:W-:-:S05]  /*7d40*/  @!P1 LEA.HI.X R15, R26, UR7, R15, 0x1, P2 ;  /* 0x000000071a0f9c11 */ /* 0x000fca00090f0c0f */
[----:B------:R-:W1:Y:S01]  /*7d50*/  @P0 LDC R0, c[0x0][0x42c] ;  /* 0x00010b00ff000b82 */ /* 0x000e620000000800 */
[----:B------:R-:W-:-:S07]  /*7d60*/  LEA.HI R44, R44, R52, RZ, 0x2 ;  /* 0x000000342c2c7211 */ /* 0x000fce00078f10ff */
[----:B0-----:R-:W0:Y:S01]  /*7d70*/  @P0 LDC R9, c[0x0][0x430] ;  /* 0x00010c00ff090b82 */ /* 0x001e220000000800 */
[----:B------:R-:W-:-:S05]  /*7d80*/  LOP3.LUT R44, R44, 0xfffffffc, RZ, 0xc0, !PT ;  /* 0xfffffffc2c2c7812 */ /* 0x000fca00078ec0ff */
[----:B------:R-:W-:-:S04]  /*7d90*/  IMAD.IADD R44, R52, 0x1, -R44 ;  /* 0x00000001342c7824 */ /* 0x000fc800078e0a2c */
[----:B------:R-:W-:-:S04]  /*7da0*/  IMAD R3, R44, 0x60, R3 ;  /* 0x000000602c037824 */ /* 0x000fc800078e0203 */
[----:B-1----:R-:W-:Y:S01]  /*7db0*/  @P0 IMAD.HI.U32 R0, R3, R0, RZ ;  /* 0x0000000003000227 */ /* 0x002fe200078e00ff */
[----:B------:R-:W-:-:S03]  /*7dc0*/  CS2R R26, SRZ ;  /* 0x00000000001a7805 */ /* 0x000fc6000001ff00 */
[----:B------:R-:W-:-:S03]  /*7dd0*/  IMAD.MOV.U32 R44, RZ, RZ, R40 ;  /* 0x000000ffff2c7224 */ /* 0x000fc600078e0028 */
[----:B------:R1:W5:Y:S01]  /*7de0*/  @!P1 LDG.E.128 R24, desc[UR40][R14.64] ;  /* 0x000000280e189981 */ /* 0x000362000c1e1d00 */
[----:B0-----:R-:W-:-:S04]  /*7df0*/  @P0 SHF.R.U32.HI R3, RZ, R9, R0 ;  /* 0x00000009ff030219 */ /* 0x001fc80000011600 */
[----:B------:R-:W-:Y:S01]  /*7e00*/  SHF.R.S32.HI R9, RZ, 0x1f, R3 ;  /* 0x0000001fff097819 */ /* 0x000fe20000011403 */
[----:B------:R-:W-:-:S04]  /*7e10*/  IMAD.WIDE.U32 R38, R3, R12, R44 ;  /* 0x0000000c03267225 */ /* 0x000fc800078e002c */
[----:B-1----:R-:W-:Y:S02]  /*7e20*/  IMAD.MOV.U32 R14, RZ, RZ, R42 ;  /* 0x000000ffff0e7224 */ /* 0x002fe400078e002a */
[----:B------:R-:W-:Y:S02]  /*7e30*/  IMAD.MOV.U32 R15, RZ, RZ, R37 ;  /* 0x000000ffff0f7224 */ /* 0x000fe400078e0025 */
[C---:B------:R-:W-:Y:S02]  /*7e40*/  IMAD R0, R9.reuse, R10, RZ ;  /* 0x0000000a09007224 */ /* 0x040fe400078e02ff */
[----:B------:R-:W-:Y:S02]  /*7e50*/  IMAD R8, R9, R12, RZ ;  /* 0x0000000c09087224 */ /* 0x000fe400078e02ff */
        /* <DEDUP_REMOVED lines=10> */
[----:B--2---:R-:W-:Y:S01]  /*7f00*/  LEA.HI R10, R50, R50, RZ, 0x1 ;  /* 0x00000032320a7211 */ /* 0x004fe200078f08ff */
[----:B------:R-:W-:Y:S06]  /*7f10*/  BRA.DIV UR4, `(.L_x_1992) ;  /* 0x000000f604287947 */ /* 0x000fec000b800000 */
.L_x_2190:
[----:B------:R-:W-:-:S03]  /*7f20*/  UMOV UR4, 0xffffffff ;  /* 0xffffffff00047882 */ /* 0x000fc60000000000 */
[----:B------:R-:W-:Y:S05]  /*7f30*/  BRA.DIV UR4, `(.L_x_1993) ;  /* 0x000000f604487947 */ /* 0x000fea000b800000 */
.L_x_2193:
[----:B------:R-:W-:-:S03]  /*7f40*/  UMOV UR4, 0xffffffff ;  /* 0xffffffff00047882 */ /* 0x000fc60000000000 */
[----:B------:R-:W-:Y:S05]  /*7f50*/  BRA.DIV UR4, `(.L_x_1994) ;  /* 0x000000f604687947 */ /* 0x000fea000b800000 */
.L_x_2196:
[----:B------:R-:W-:-:S03]  /*7f60*/  UMOV UR4, 0xffffffff ;  /* 0xffffffff00047882 */ /* 0x000fc60000000000 */
[----:B------:R-:W-:Y:S05]  /*7f70*/  BRA.DIV UR4, `(.L_x_1995) ;  /* 0x000000f604887947 */ /* 0x000fea000b800000 */
.L_x_2199:
[----:B------:R-:W-:-:S03]  /*7f80*/  UMOV UR4, 0xffffffff ;  /* 0xffffffff00047882 */ /* 0x000fc60000000000 */
[----:B------:R-:W-:Y:S05]  /*7f90*/  BRA.DIV UR4, `(.L_x_1996) ;  /* 0x000000f604a87947 */ /* 0x000fea000b800000 */
.L_x_2202:
[----:B------:R-:W-:Y:S01]  /*7fa0*/  UMOV UR4, 0xffffffff ;  /* 0xffffffff00047882 */ /* 0x000fe20000000000 */
[----:B------:R-:W-:Y:S02]  /*7fb0*/  LOP3.LUT R10, R10, 0xfffffffe, RZ, 0xc0, !PT ;  /* 0xfffffffe0a0a7812 */ /* 0x000fe400078ec0ff */
[----:B------:R-:W-:Y:S05]  /*7fc0*/  BRA.DIV UR4, `(.L_x_1997) ;  /* 0x000000f604c47947 */ /* 0x000fea000b800000 */
.L_x_2205:
[----:B------:R-:W-:Y:S01]  /*7fd0*/  UMOV UR4, 0xffffffff ;  /* 0xffffffff00047882 */ /* 0x000fe20000000000 */
[----:B------:R-:W-:Y:S02]  /*7fe0*/  IMAD.IADD R9, R50, 0x1, -R10 ;  /* 0x0000000132097824 */ /* 0x000fe400078e0a0a */
[----:B------:R-:W-:Y:S05]  /*7ff0*/  BRA.DIV UR4, `(.L_x_1998) ;  /* 0x000000f604e07947 */ /* 0x000fea000b800000 */
.L_x_2208:
[----:B------:R-:W-:Y:S01]  /*8000*/  UMOV UR4, 0xffffffff ;  /* 0xffffffff00047882 */ /* 0x000fe20000000000 */
[----:B------:R-:W-:Y:S02]  /*8010*/  SHF.L.U32 R9, R9, 0x1f, RZ ;  /* 0x0000001f09097819 */ /* 0x000fe400000006ff */
[----:B------:R-:W-:Y:S05]  /*8020*/  BRA.DIV UR4, `(.L_x_1999) ;  /* 0x000000f604fc7947 */ /* 0x000fea000b800000 */
.L_x_2211:
        /* <DEDUP_REMOVED lines=20> */
[----:B------:R-:W-:-:S02]  /*8170*/  ISETP.GE.OR P0, PT, R48, R20, P0 ;  /* 0x000000143000720c */ /* 0x000fc40000706670 */
        /* <DEDUP_REMOVED lines=14> */
[----:B0-----:R-:W-:Y:S06]  /*8260*/  @!P1 BRA `(.L_x_2001) ;  /* 0x000000f400949947 */ /* 0x001fec0003800000 */
.L_x_2212:
[----:B------:R-:W-:Y:S05]  /*8270*/  BSYNC B1 ;  /* 0x0000000000017941 */ /* 0x000fea0003800000 */
.L_x_2000:
        /* <DEDUP_REMOVED lines=11> */
[--C-:B------:R-:W-:Y:S01]  /*8330*/  SHF.R.U64 R47, R6, 0x10, R7.reuse ;  /* 0x00000010062f7819 */ /* 0x100fe20000001207 */
[----:B------:R-:W-:Y:S01]  /*8340*/  IMAD.U32 R45, R44, 0x10000, RZ ;  /* 0x000100002c2d7824 */ /* 0x000fe200078e00ff */
[----:B------:R-:W-:Y:S02]  /*8350*/  SHF.R.U32.HI R48, RZ, 0x10, R7 ;  /* 0x00000010ff307819 */ /* 0x000fe40000011607 */
[----:B------:R-:W-:Y:S01]  /*8360*/  PRMT R51, R50, 0x5410, R51 ;  /* 0x0000541032337816 */ /* 0x000fe20000000033 */
[----:B------:R-:W-:Y:S01]  /*8370*/  IMAD.U32 R50, R49, 0x10000, RZ ;  /* 0x0001000031327824 */ /* 0x000fe200078e00ff */
[----:B------:R-:W-:Y:S02]  /*8380*/  SHF.R.U32.HI R53, RZ, 0x10, R27 ;  /* 0x00000010ff357819 */ /* 0x000fe4000001161b */
[----:B------:R-:W-:-:S02]  /*8390*/  PRMT R47, R55, 0x5410, R47 ;  /* 0x00005410372f7816 */ /* 0x000fc4000000002f */
[----:B------:R-:W-:Y:S02]  /*83a0*/  LOP3.LUT R49, R49, 0xffff0000, RZ, 0xc0, !PT ;  /* 0xffff000031317812 */ /* 0x000fe400078ec0ff */
[----:B------:R-:W-:Y:S02]  /*83b0*/  PRMT R46, R38, 0x5432, R46 ;  /* 0x00005432262e7816 */ /* 0x000fe4000000002e */
[----:B------:R-:W-:Y:S02]  /*83c0*/  LOP3.LUT R44, R44, 0xffff0000, RZ, 0xc0, !PT ;  /* 0xffff00002c2c7812 */ /* 0x000fe400078ec0ff */
[----:B------:R-:W-:Y:S02]  /*83d0*/  PRMT R53, R54, 0x5410, R53 ;  /* 0x0000541036357816 */ /* 0x000fe40000000035 */
        /* <DEDUP_REMOVED lines=24> */
[C---:B------:R-:W-:Y:S01]  /*8560*/  IMAD.U32 R7, R10.reuse, 0x10000, RZ ;  /* 0x000100000a077824 */ /* 0x040fe200078e00ff */
        /* <DEDUP_REMOVED lines=8> */
[----:B------:R-:W-:Y:S01]  /*85f0*/  FMUL.FTZ R57, R11, R45 ;  /* 0x0000002d0b397220 */ /* 0x000fe20000410000 */
[----:B------:R-:W-:-:S02]  /*8600*/  IMAD.U32 R11, R51, 0x10000, RZ ;  /* 0x00010000330b7824 */ /* 0x000fc400078e00ff */
[----:B------:R-:W-:Y:S01]  /*8610*/  FMUL.FTZ R54, R12, R49 ;  /* 0x000000310c367220 */ /* 0x000fe20000410000 */
[C---:B------:R-:W-:Y:S01]  /*8620*/  FFMA.FTZ R55, R4.reuse, R45, -R55 ;  /* 0x0000002d04377223 */ /* 0x040fe20000010837 */
[----:B------:R-:W-:Y:S01]  /*8630*/  FFMA.FTZ R57, R4, R50, R57 ;  /* 0x0000003204397223 */ /* 0x000fe20000010039 */
[----:B------:R-:W-:Y:S02]  /*8640*/  IMAD.U32 R4, R46, 0x10000, RZ ;  /* 0x000100002e047824 */ /* 0x000fe400078e00ff */
[-C--:B------:R-:W-:Y:S01]  /*8650*/  FMUL.FTZ R12, R12, R44.reuse ;  /* 0x0000002c0c0c7220 */ /* 0x080fe20000410000 */
[----:B------:R-:W-:Y:S01]  /*8660*/  LOP3.LUT R51, R51, 0xffff0000, RZ, 0xc0, !PT ;  /* 0xffff000033337812 */ /* 0x000fe200078ec0ff */
[----:B------:R-:W-:Y:S01]  /*8670*/  FFMA.FTZ R54, R5, R44, -R54 ;  /* 0x0000002c05367223 */ /* 0x000fe20000010836 */
[----:B------:R-:W-:Y:S01]  /*8680*/  LOP3.LUT R46, R46, 0xffff0000, RZ, 0xc0, !PT ;  /* 0xffff00002e2e7812 */ /* 0x000fe200078ec0ff */
[----:B------:R-:W-:Y:S01]  /*8690*/  FMUL.FTZ R44, R25, R4 ;  /* 0x00000004192c7220 */ /* 0x000fe20000410000 */
[----:B------:R-:W-:Y:S01]  /*86a0*/  FFMA.FTZ R12, R5, R49, R12 ;  /* 0x00000031050c7223 */ /* 0x000fe2000001000c */
[----:B------:R-:W-:Y:S01]  /*86b0*/  FMUL.FTZ R45, R25, R11 ;  /* 0x0000000b192d7220 */ /* 0x000fe20000410000 */
[C---:B------:R-:W-:Y:S01]  /*86c0*/  FMUL.FTZ R5, R13.reuse, R51 ;  /* 0x000000330d057220 */ /* 0x040fe20000410000 */
[----:B------:R-:W-:Y:S01]  /*86d0*/  FFMA.FTZ R44, R6, R11, R44 ;  /* 0x0000000b062c7223 */ /* 0x000fe2000001002c */
[----:B------:R-:W-:Y:S01]  /*86e0*/  FMUL.FTZ R13, R13, R46 ;  /* 0x0000002e0d0d7220 */ /* 0x000fe20000410000 */
[----:B------:R-:W-:-:S02]  /*86f0*/  IMAD.U32 R27, R15, 0x10000, RZ ;  /* 0x000100000f1b7824 */ /* 0x000fc400078e00ff */
[----:B------:R-:W-:Y:S01]  /*8700*/  FFMA.FTZ R45, R6, R4, -R45 ;  /* 0x00000004062d7223 */ /* 0x000fe2000001082d */
[----:B------:R-:W-:Y:S01]  /*8710*/  FFMA.FTZ R46, R8, R46, -R5 ;  /* 0x0000002e082e7223 */ /* 0x000fe20000010805 */
[----:B------:R-:W-:Y:S01]  /*8720*/  IMAD.U32 R11, R53, 0x10000, RZ ;  /* 0x00010000350b7824 */ /* 0x000fe200078e00ff */
[----:B------:R-:W-:Y:S01]  /*8730*/  LOP3.LUT R15, R15, 0xffff0000, RZ, 0xc0, !PT ;  /* 0xffff00000f0f7812 */ /* 0x000fe200078ec0ff */
[C---:B------:R-:W-:Y:S01]  /*8740*/  IMAD.U32 R26, R14.reuse, 0x10000, RZ ;  /* 0x000100000e1a7824 */ /* 0x040fe200078e00ff */
[----:B------:R-:W-:Y:S01]  /*8750*/  LOP3.LUT R14, R14, 0xffff0000, RZ, 0xc0, !PT ;  /* 0xffff00000e0e7812 */ /* 0x000fe200078ec0ff */
[----:B------:R-:W-:Y:S02]  /*8760*/  IMAD.U32 R4, R47, 0x10000, RZ ;  /* 0x000100002f047824 */ /* 0x000fe400078e00ff */
[----:B------:R-:W-:Y:S01]  /*8770*/  FMUL.FTZ R49, R27, R11 ;  /* 0x0000000b1b317220 */ /* 0x000fe20000410000 */
[C---:B------:R-:W-:Y:S01]  /*8780*/  IMAD.U32 R6, R52.reuse, 0x10000, RZ ;  /* 0x0001000034067824 */ /* 0x040fe200078e00ff */
[----:B------:R-:W-:Y:S01]  /*8790*/  LOP3.LUT R52, R52, 0xffff0000, RZ, 0xc0, !PT ;  /* 0xffff000034347812 */ /* 0x000fe200078ec0ff */
[----:B------:R-:W-:-:S02]  /*87a0*/  IMAD.U32 R5, R48, 0x10000, RZ ;  /* 0x0001000030057824 */ /* 0x000fc400078e00ff */
[C---:B------:R-:W-:Y:S01]  /*87b0*/  FMUL.FTZ R25, R26.reuse, R4 ;  /* 0x000000041a197220 */ /* 0x040fe20000410000 */
[----:B------:R-:W-:Y:S01]  /*87c0*/  FMUL.FTZ R50, R26, R6 ;  /* 0x000000061a327220 */ /* 0x000fe20000410000 */
[----:B------:R-:W-:Y:S01]  /*87d0*/  LOP3.LUT R53, R53, 0xffff0000, RZ, 0xc0, !PT ;  /* 0xffff000035357812 */ /* 0x000fe200078ec0ff */
[----:B------:R-:W-:Y:S01]  /*87e0*/  FMUL.FTZ R27, R27, R5 ;  /* 0x000000051b1b7220 */ /* 0x000fe20000410000 */
[----:B------:R-:W-:Y:S01]  /*87f0*/  LOP3.LUT R47, R47, 0xffff0000, RZ, 0xc0, !PT ;  /* 0xffff00002f2f7812 */ /* 0x000fe200078ec0ff */
[C---:B------:R-:W-:Y:S01]  /*8800*/  FFMA.FTZ R50, R7.reuse, R4, -R50 ;  /* 0x0000000407327223 */ /* 0x040fe20000010832 */
[----:B------:R-:W-:Y:S01]  /*8810*/  LOP3.LUT R48, R48, 0xffff0000, RZ, 0xc0, !PT ;  /* 0xffff000030307812 */ /* 0x000fe200078ec0ff */
[----:B------:R-:W-:Y:S01]  /*8820*/  FFMA.FTZ R25, R7, R6, R25 ;  /* 0x0000000607197223 */ /* 0x000fe20000010019 */
[C---:B------:R-:W-:Y:S01]  /*8830*/  FFMA.FTZ R11, R24.reuse, R11, R27 ;  /* 0x0000000b180b7223 */ /* 0x040fe2000001001b */
[----:B------:R-:W-:Y:S01]  /*8840*/  FFMA.FTZ R7, R24, R5, -R49 ;  /* 0x0000000518077223 */ /* 0x000fe20000010831 */
[C---:B------:R-:W-:Y:S01]  /*8850*/  FMUL.FTZ R4, R14.reuse, R52 ;  /* 0x000000340e047220 */ /* 0x040fe20000410000 */
[C---:B------:R-:W-:Y:S01]  /*8860*/  FMUL.FTZ R27, R15.reuse, R53 ;  /* 0x000000350f1b7220 */ /* 0x040fe20000410000 */
[-C--:B------:R-:W-:Y:S01]  /*8870*/  FMUL.FTZ R5, R14, R47.reuse ;  /* 0x0000002f0e057220 */ /* 0x080fe20000410000 */
[-C--:B------:R-:W-:Y:S01]  /*8880*/  FMUL.FTZ R6, R15, R48.reuse ;  /* 0x000000300f067220 */ /* 0x080fe20000410000 */
[C---:B------:R-:W-:Y:S01]  /*8890*/  FFMA.FTZ R47, R9.reuse, R47, -R4 ;  /* 0x0000002f092f7223 */ /* 0x040fe20000010804 */
        /* <DEDUP_REMOVED lines=14> */
.L_x_2003:
[----:B------:R-:W-:Y:S05]  /*8980*/  BSYNC B1 ;  /* 0x0000000000017941 */ /* 0x000fea0003800000 */
.L_x_2002:
[----:B------:R-:W-:Y:S02]  /*8990*/  PRMT R13, R13, 0x5410, R0 ;  /* 0x000054100d0d7816 */ /* 0x000fe40000000000 */
[----:B------:R-:W-:Y:S01]  /*89a0*/  PRMT R15, R3, 0x7610, R15 ;  /* 0x00007610030f7816 */ /* 0x000fe2000000000f */
[----:B------:R-:W-:Y:S06]  /*89b0*/  @P0 BRA `(.L_x_1989) ;  /* 0x0000000400a80947 */ /* 0x000fec0003800000 */
[----:B-1----:R-:W2:Y:S01]  /*89c0*/  LDL R4, [R1+0x20] ;  /* 0x0000200001047983 */ /* 0x002ea20000100800 */
[C---:B------:R-:W-:Y:S02]  /*89d0*/  VIADD R5, R19.reuse, 0x60 ;  /* 0x0000006013057836 */ /* 0x040fe40000000000 */
[----:B------:R-:W-:Y:S01]  /*89e0*/  VIADD R6, R19, 0x60 ;  /* 0x0000006013067836 */ /* 0x000fe20000000000 */
[----:B------:R-:W3:Y:S01]  /*89f0*/  LDL R42, [R1+0x40] ;  /* 0x00004000012a7983 */ /* 0x000ee20000100800 */
[----:B------:R-:W-:Y:S02]  /*8a00*/  IMAD.SHL.U32 R5, R5, 0x40, RZ ;  /* 0x0000004005057824 */ /* 0x000fe400078e00ff */
[----:B------:R-:W-:Y:S02]  /*8a10*/  IMAD.SHL.U32 R6, R6, 0x40, RZ ;  /* 0x0000004006067824 */ /* 0x000fe400078e00ff */
[----:B------:R-:W-:Y:S01]  /*8a20*/  IMAD.IADD R0, R16, 0x1, R21 ;  /* 0x0000000110007824 */ /* 0x000fe200078e0215 */
[----:B------:R-:W-:-:S02]  /*8a30*/  LOP3.LUT R5, R5, 0x1c0, RZ, 0xc0, !PT ;  /* 0x000001c005057812 */ /* 0x000fc400078ec0ff */
[----:B------:R-:W-:Y:S02]  /*8a40*/  LOP3.LUT R6, R6, 0x1c0, RZ, 0xc0, !PT ;  /* 0x000001c006067812 */ /* 0x000fe400078ec0ff */
[----:B------:R-:W-:Y:S02]  /*8a50*/  SHF.R.U32.HI R5, RZ, 0x3, R5 ;  /* 0x00000003ff057819 */ /* 0x000fe40000011605 */
[----:B------:R-:W-:-:S04]  /*8a60*/  LOP3.LUT R0, R6, 0x38, R0, 0xf8, !PT ;  /* 0x0000003806007812 */ /* 0x000fc800078ef800 */
[----:B------:R-:W-:Y:S02]  /*8a70*/  LOP3.LUT R0, R0, R5, RZ, 0x3c, !PT ;  /* 0x0000000500007212 */ /* 0x000fe400078e3cff */
[----:B------:R-:W-:Y:S02]  /*8a80*/  SHF.R.U64 R14, R28, 0x10, R29 ;  /* 0x000000101c0e7819 */ /* 0x000fe4000000121d */
[----:B------:R-:W-:Y:S02]  /*8a90*/  SHF.R.U64 R12, R30, 0x10, R31 ;  /* 0x000000101e0c7819 */ /* 0x000fe4000000121f */
[----:B------:R-:W-:Y:S02]  /*8aa0*/  SHF.R.U32.HI R30, RZ, 0x10, R35 ;  /* 0x00000010ff1e7819 */ /* 0x000fe40000011623 */
[----:B------:R-:W-:Y:S02]  /*8ab0*/  PRMT R41, R41, 0x5410, R14 ;  /* 0x0000541029297816 */ /* 0x000fe4000000000e */
[----:B------:R-:W-:-:S02]  /*8ac0*/  SHF.R.U32.HI R29, RZ, 0x10, R29 ;  /* 0x00000010ff1d7819 */ /* 0x000fc4000001161d */
[----:B------:R-:W-:Y:S01]  /*8ad0*/  SHF.R.U32.HI R27, RZ, 0x10, R33 ;  /* 0x00000010ff1b7819 */ /* 0x000fe20000011621 */
[----:B------:R-:W-:Y:S01]  /*8ae0*/  IMAD.U32 R25, R41, 0x10000, RZ ;  /* 0x0001000029197824 */ /* 0x000fe200078e00ff */
[----:B------:R-:W-:Y:S02]  /*8af0*/  SHF.R.U32.HI R31, RZ, 0x10, R31 ;  /* 0x00000010ff1f7819 */ /* 0x000fe4000001161f */
[----:B------:R-:W-:Y:S02]  /*8b00*/  PRMT R30, R15, 0x5410, R30 ;  /* 0x000054100f1e7816 */ /* 0x000fe4000000001e */
[----:B------:R-:W-:Y:S02]  /*8b10*/  PRMT R40, R40, 0x5410, R29 ;  /* 0x0000541028287816 */ /* 0x000fe4000000001d */
[----:B------:R-:W-:Y:S02]  /*8b20*/  PRMT R27, R20, 0x5410, R27 ;  /* 0x00005410141b7816 */ /* 0x000fe4000000001b */
[----:B------:R-:W-:-:S03]  /*8b30*/  PRMT R38, R38, 0x5410, R31 ;  /* 0x0000541026267816 */ /* 0x000fc6000000001f */
[----:B------:R-:W-:Y:S01]  /*8b40*/  IMAD.U32 R29, R27, 0x10000, RZ ;  /* 0x000100001b1d7824 */ /* 0x000fe200078e00ff */
[----:B------:R-:W-:Y:S02]  /*8b50*/  SHF.R.U64 R28, R34, 0x10, R35 ;  /* 0x00000010221c7819 */ /* 0x000fe40000001223 */
[----:B------:R-:W-:Y:S02]  /*8b60*/  PRMT R39, R39, 0x5410, R12 ;  /* 0x0000541027277816 */ /* 0x000fe4000000000c */
[----:B------:R-:W-:Y:S02]  /*8b70*/  LOP3.LUT R41, R41, 0xffff0000, RZ, 0xc0, !PT ;  /* 0xffff000029297812 */ /* 0x000fe400078ec0ff */
[----:B------:R-:W-:Y:S01]  /*8b80*/  PRMT R28, R13, 0x5432, R28 ;  /* 0x000054320d1c7816 */ /* 0x000fe2000000001c */
[----:B--2---:R-:W-:-:S04]  /*8b90*/  IMAD.IADD R3, R4, 0x1, R0 ;  /* 0x0000000104037824 */ /* 0x004fc800078e0200 */
[----:B------:R-:W-:Y:S01]  /*8ba0*/  IMAD R3, R3, 0x2, R2 ;  /* 0x0000000203037824 */ /* 0x000fe200078e0202 */
[----:B---3--:R-:W-:Y:S04]  /*8bb0*/  LDS.128 R4, [R42+0x8400] ;  /* 0x008400002a047984 */ /* 0x008fe80000000c00 */
[----:B0-----:R-:W0:Y:S01]  /*8bc0*/  LDS.128 R8, [R3+0x8400] ;  /* 0x0084000003087984 */ /* 0x001e220000000c00 */
[----:B------:R-:W-:-:S04]  /*8bd0*/  SHF.R.U64 R0, R32, 0x10, R33 ;  /* 0x0000001020007819 */ /* 0x000fc80000001221 */
[----:B------:R-:W-:-:S05]  /*8be0*/  PRMT R37, R37, 0x5410, R0 ;  /* 0x0000541025257816 */ /* 0x000fca0000000000 */
[C---:B------:R-:W-:Y:S01]  /*8bf0*/  IMAD.U32 R26, R37.reuse, 0x10000, RZ ;  /* 0x00010000251a7824 */ /* 0x040fe200078e00ff */
[----:B------:R-:W-:Y:S01]  /*8c00*/  LOP3.LUT R37, R37, 0xffff0000, RZ, 0xc0, !PT ;  /* 0xffff000025257812 */ /* 0x000fe200078ec0ff */
[----:B0-----:R-:W-:Y:S02]  /*8c10*/  IMAD.U32 R15, R8, 0x10000, RZ ;  /* 0x00010000080f7824 */ /* 0x001fe400078e00ff */
[----:B------:R-:W-:Y:S02]  /*8c20*/  IMAD.U32 R20, R9, 0x10000, RZ ;  /* 0x0001000009147824 */ /* 0x000fe400078e00ff */
[C---:B------:R-:W-:Y:S01]  /*8c30*/  FMUL.FTZ R31, R15.reuse, R26 ;  /* 0x0000001a0f1f7220 */ /* 0x040fe20000410000 */
[----:B------:R-:W-:Y:S01]  /*8c40*/  FMUL.FTZ R33, R15, R25 ;  /* 0x000000190f217220 */ /* 0x000fe20000410000 */
[----:B------:R-:W-:Y:S02]  /*8c50*/  IMAD.U32 R15, R40, 0x10000, RZ ;  /* 0x00010000280f7824 */ /* 0x000fe400078e00ff */
[----:B------:R-:W-:-:S02]  /*8c60*/  IMAD.U32 R0, R4, 0x10000, RZ ;  /* 0x0001000004007824 */ /* 0x000fc400078e00ff */
[C---:B------:R-:W-:Y:S01]  /*8c70*/  FMUL.FTZ R35, R20.reuse, R29 ;  /* 0x0000001d14237220 */ /* 0x040fe20000410000 */
[----:B------:R-:W-:Y:S02]  /*8c80*/  IMAD.U32 R12, R5, 0x10000, RZ ;  /* 0x00010000050c7824 */ /* 0x000fe400078e00ff */
[----:B------:R-:W-:Y:S01]  /*8c90*/  FMUL.FTZ R43, R20, R15 ;  /* 0x0000000f142b7220 */ /* 0x000fe20000410000 */
[----:B------:R-:W-:Y:S01]  /*8ca0*/  FFMA.FTZ R32, R0, R25, -R31 ;  /* 0x0000001900207223 */ /* 0x000fe2000001081f */
[----:B------:R-:W-:Y:S02]  /*8cb0*/  IMAD.U32 R24, R11, 0x10000, RZ ;  /* 0x000100000b187824 */ /* 0x000fe400078e00ff */
[----:B------:R-:W-:Y:S01]  /*8cc0*/  FFMA.FTZ R35, R12, R15, -R35 ;  /* 0x0000000f0c237223 */ /* 0x000fe20000010823 */
[----:B------:R-:W-:Y:S02]  /*8cd0*/  IMAD.U32 R31, R30, 0x10000, RZ ;  /* 0x000100001e1f7824 */ /* 0x000fe400078e00ff */
[----:B------:R-:W-:Y:S01]  /*8ce0*/  FFMA.FTZ R43, R12, R29, R43 ;  /* 0x0000001d0c2b7223 */ /* 0x000fe2000001002b */
[----:B------:R-:W-:-:S02]  /*8cf0*/  LOP3.LUT R9, R9, 0xffff0000, RZ, 0xc0, !PT ;  /* 0xffff000009097812 */ /* 0x000fc400078ec0ff */
[----:B------:R-:W-:Y:S01]  /*8d00*/  LOP3.LUT R12, R27, 0xffff0000, RZ, 0xc0, !PT ;  /* 0xffff00001b0c7812 */ /* 0x000fe200078ec0ff */
[----:B------:R-:W-:Y:S01]  /*8d10*/  IMAD.U32 R14, R7, 0x10000, RZ ;  /* 0x00010000070e7824 */ /* 0x000fe200078e00ff */
[----:B------:R-:W-:Y:S01]  /*8d20*/  LOP3.LUT R40, R40, 0xffff0000, RZ, 0xc0, !PT ;  /* 0xffff000028287812 */ /* 0x000fe200078ec0ff */
[----:B------:R-:W-:Y:S01]  /*8d30*/  IMAD.U32 R25, R38, 0x10000, RZ ;  /* 0x0001000026197824 */ /* 0x000fe200078e00ff */
[----:B------:R-:W-:Y:S01]  /*8d40*/  LOP3.LUT R8, R8, 0xffff0000, RZ, 0xc0, !PT ;  /* 0xffff000008087812 */ /* 0x000fe200078ec0ff */
[----:B------:R-:W-:Y:S01]  /*8d50*/  FMUL.FTZ R15, R24, R31 ;  /* 0x0000001f180f7220 */ /* 0x000fe20000410000 */
[----:B------:R-:W-:Y:S01]  /*8d60*/  LOP3.LUT R5, R5, 0xffff0000, RZ, 0xc0, !PT ;  /* 0xffff000005057812 */ /* 0x000fe200078ec0ff */
[----:B------:R-:W-:Y:S01]  /*8d70*/  FFMA.FTZ R33, R0, R26, R33 ;  /* 0x0000001a00217223 */ /* 0x000fe20000010021 */
[C---:B------:R-:W-:Y:S01]  /*8d80*/  FMUL.FTZ R20, R9.reuse, R12 ;  /* 0x0000000c09147220 */ /* 0x040fe20000410000 */
[----:B------:R-:W-:Y:S01]  /*8d90*/  LOP3.LUT R4, R4, 0xffff0000, RZ, 0xc0, !PT ;  /* 0xffff000004047812 */ /* 0x000fe200078ec0ff */
[-C--:B------:R-:W-:Y:S01]  /*8da0*/  FMUL.FTZ R24, R24, R25.reuse ;  /* 0x0000001918187220 */ /* 0x080fe20000410000 */
[----:B------:R-:W-:Y:S01]  /*8db0*/  FFMA.FTZ R26, R14, R25, -R15 ;  /* 0x000000190e1a7223 */ /* 0x000fe2000001080f */
[----:B------:R-:W-:Y:S01]  /*8dc0*/  FMUL.FTZ R9, R9, R40 ;  /* 0x0000002809097220 */ /* 0x000fe20000410000 */
[C---:B------:R-:W-:Y:S01]  /*8dd0*/  FMUL.FTZ R15, R8.reuse, R37 ;  /* 0x00000025080f7220 */ /* 0x040fe20000410000 */
[----:B------:R-:W-:Y:S01]  /*8de0*/  FMUL.FTZ R25, R8, R41 ;  /* 0x0000002908197220 */ /* 0x000fe20000410000 */
[----:B------:R-:W-:-:S02]  /*8df0*/  IMAD.U32 R21, R10, 0x10000, RZ ;  /* 0x000100000a157824 */ /* 0x000fc400078e00ff */
[----:B------:R-:W-:Y:S02]  /*8e00*/  IMAD.U32 R8, R28, 0x10000, RZ ;  /* 0x000100001c087824 */ /* 0x000fe400078e00ff */
[----:B------:R-:W-:Y:S01]  /*8e10*/  FFMA.FTZ R31, R14, R31, R24 ;  /* 0x0000001f0e1f7223 */ /* 0x000fe20000010018 */
[C---:B------:R-:W-:Y:S01]  /*8e20*/  FFMA.FTZ R20, R5.reuse, R40, -R20 ;  /* 0x0000002805147223 */ /* 0x040fe20000010814 */
[----:B------:R-:W-:Y:S01]  /*8e30*/  FFMA.FTZ R12, R5, R12, R9 ;  /* 0x0000000c050c7223 */ /* 0x000fe20000010009 */
[----:B------:R-:W-:Y:S01]  /*8e40*/  LOP3.LUT R10, R10, 0xffff0000, RZ, 0xc0, !PT ;  /* 0xffff00000a0a7812 */ /* 0x000fe200078ec0ff */
[C---:B------:R-:W-:Y:S01]  /*8e50*/  FFMA.FTZ R15, R4.reuse, R41, -R15 ;  /* 0x00000029040f7223 */ /* 0x040fe2000001080f */
[----:B------:R-:W-:Y:S02]  /*8e60*/  IMAD.U32 R0, R39, 0x10000, RZ ;  /* 0x0001000027007824 */ /* 0x000fe400078e00ff */
[----:B------:R-:W-:Y:S01]  /*8e70*/  FFMA.FTZ R14, R4, R37, R25 ;  /* 0x00000025040e7223 */ /* 0x000fe20000010019 */
[----:B------:R-:W-:Y:S01]  /*8e80*/  LOP3.LUT R5, R28, 0xffff0000, RZ, 0xc0, !PT ;  /* 0xffff00001c057812 */ /* 0x000fe200078ec0ff */
[----:B------:R-:W-:Y:S01]  /*8e90*/  IMAD.U32 R13, R6, 0x10000, RZ ;  /* 0x00010000060d7824 */ /* 0x000fe200078e00ff */
[----:B------:R-:W-:Y:S01]  /*8ea0*/  LOP3.LUT R11, R11, 0xffff0000, RZ, 0xc0, !PT ;  /* 0xffff00000b0b7812 */ /* 0x000fe200078ec0ff */
[----:B------:R-:W-:Y:S01]  /*8eb0*/  FMUL.FTZ R4, R21, R8 ;  /* 0x0000000815047220 */ /* 0x000fe20000410000 */
[----:B------:R-:W-:-:S02]  /*8ec0*/  LOP3.LUT R39, R39, 0xffff0000, RZ, 0xc0, !PT ;  /* 0xffff000027277812 */ /* 0x000fc400078ec0ff */
[----:B------:R-:W-:Y:S02]  /*8ed0*/  LOP3.LUT R30, R30, 0xffff0000, RZ, 0xc0, !PT ;  /* 0xffff00001e1e7812 */ /* 0x000fe400078ec0ff */
[----:B------:R-:W-:Y:S01]  /*8ee0*/  LOP3.LUT R38, R38, 0xffff0000, RZ, 0xc0, !PT ;  /* 0xffff000026267812 */ /* 0x000fe200078ec0ff */
[-C--:B------:R-:W-:Y:S01]  /*8ef0*/  FMUL.FTZ R24, R21, R0.reuse ;  /* 0x0000000015187220 */ /* 0x080fe20000410000 */
[----:B------:R-:W-:Y:S01]  /*8f00*/  LOP3.LUT R6, R6, 0xffff0000, RZ, 0xc0, !PT ;  /* 0xffff000006067812 */ /* 0x000fe200078ec0ff */
[----:B------:R-:W-:Y:S01]  /*8f10*/  FFMA.FTZ R0, R13, R0, -R4 ;  /* 0x000000000d007223 */ /* 0x000fe20000010804 */
[----:B------:R-:W-:Y:S01]  /*8f20*/  LOP3.LUT R7, R7, 0xffff0000, RZ, 0xc0, !PT ;  /* 0xffff000007077812 */ /* 0x000fe200078ec0ff */
[C---:B------:R-:W-:Y:S01]  /*8f30*/  FMUL.FTZ R9, R10.reuse, R5 ;  /* 0x000000050a097220 */ /* 0x040fe20000410000 */
[-C--:B------:R-:W-:Y:S01]  /*8f40*/  FMUL.FTZ R10, R10, R39.reuse ;  /* 0x000000270a0a7220 */ /* 0x080fe20000410000 */
[C---:B------:R-:W-:Y:S01]  /*8f50*/  FMUL.FTZ R4, R11.reuse, R30 ;  /* 0x0000001e0b047220 */ /* 0x040fe20000410000 */
[----:B------:R-:W-:Y:S01]  /*8f60*/  FMUL.FTZ R21, R11, R38 ;  /* 0x000000260b157220 */ /* 0x000fe20000410000 */
[----:B------:R-:W-:Y:S01]  /*8f70*/  FFMA.FTZ R24, R13, R8, R24 ;  /* 0x000000080d187223 */ /* 0x000fe20000010018 */
[C---:B------:R-:W-:Y:S01]  /*8f80*/  FFMA.FTZ R39, R6.reuse, R39, -R9 ;  /* 0x0000002706277223 */ /* 0x040fe20000010809 */
[----:B------:R-:W-:Y:S01]  /*8f90*/  FFMA.FTZ R11, R6, R5, R10 ;  /* 0x00000005060b7223 */ /* 0x000fe2000001000a */
[C---:B------:R-:W-:Y:S01]  /*8fa0*/  FFMA.FTZ R13, R7.reuse, R38, -R4 ;  /* 0x00000026070d7223 */ /* 0x040fe20000010804 */
        /* <DEDUP_REMOVED lines=11> */
.L_x_1989:
[----:B------:R-:W-:Y:S05]  /*9060*/  BSYNC B0 ;  /* 0x0000000000007941 */ /* 0x000fea0003800000 */
.L_x_1969:
        /* <DEDUP_REMOVED lines=8> */
.L_x_1966:
[----:B------:R-:W-:-:S13]  /*90f0*/  ISETP.NE.AND P0, PT, R157, 0x3, PT ;  /* 0x000000039d00780c */ /* 0x000fda0003f05270 */
[----:B------:R-:W-:Y:S05]  /*9100*/  @!P0 BRA `(.L_x_2004) ;  /* 0x0000000000048947 */ /* 0x000fea0003800000 */
[----:B------:R-:W-:Y:S01]  /*9110*/  BPT.TRAP 0x1 ;  /* 0x000000040000795c */ /* 0x000fe20000300000 */
.L_x_2004:
[----:B-1234-:R-:W-:Y:S01]  /*9120*/  IMAD R4, R18, 0x8, R2 ;  /* 0x0000000812047824 */ /* 0x01efe200078e0202 */
[----:B------:R-:W-:-:S04]  /*9130*/  SHF.L.U32 R3, R23, 0x1f, RZ ;  /* 0x0000001f17037819 */ /* 0x000fc800000006ff */
[----:B------:R1:W2:Y:S01]  /*9140*/  SYNCS.PHASECHK.TRANS64.TRYWAIT P1, [R4+URZ+0x16830], R3 ;  /* 0x01683003040075a7 */ /* 0x0002a2000802017f */
[----:B------:R-:W-:Y:S05]  /*9150*/  @!P0 BRA `(.L_x_2005) ;  /* 0x0000000000048947 */ /* 0x000fea0003800000 */
[----:B------:R-:W-:Y:S01]  /*9160*/  BPT.TRAP 0x1 ;  /* 0x000000040000795c */ /* 0x000fe20000300000 */
.L_x_2005:
[----:B------:R-:W-:Y:S01]  /*9170*/  VIADD R0, R2, 0xe400 ;  /* 0x0000e40002007836 */ /* 0x000fe20000000000 */
[----:B------:R-:W-:Y:S01]  /*9180*/  LOP3.LUT R6, R36, 0x10000, RZ, 0xfc, !PT ;  /* 0x0001000024067812 */ /* 0x000fe200078efcff */
[----:B0-----:R-:W-:-:S03]  /*9190*/  IMAD.MOV.U32 R7, RZ, RZ, 0x40000040 ;  /* 0x40000040ff077424 */ /* 0x001fc600078e00ff */
[----:B------:R-:W-:-:S04]  /*91a0*/  SHF.R.U32.HI R0, RZ, 0x4, R0 ;  /* 0x00000004ff007819 */ /* 0x000fc80000011600 */
[----:B------:R-:W-:-:S04]  /*91b0*/  LOP3.LUT R0, R0, 0x3fff, RZ, 0xc0, !PT ;  /* 0x00003fff00007812 */ /* 0x000fc800078ec0ff */
[----:B------:R-:W-:-:S05]  /*91c0*/  LOP3.LUT R0, R0, 0x10000, RZ, 0xfc, !PT ;  /* 0x0001000000007812 */ /* 0x000fca00078efcff */
[----:B------:R0:W-:Y:S01]  /*91d0*/  STL [R1+0xc], R0 ;  /* 0x00000c0001007387 */ /* 0x0001e20000100800 */
[----:B--2---:R-:W-:Y:S05]  /*91e0*/  @P1 BRA `(.L_x_2006) ;  /* 0x0000000000081947 */ /* 0x004fea0003800000 */
[----:B------:R-:W2:Y:S02]  /*91f0*/  SYNCS.PHASECHK.TRANS64.TRYWAIT P1, [R4+URZ+0x16830], R3 ;  /* 0x01683003040075a7 */ /* 0x000ea4000802017f */
[----:B--2---:R-:W-:Y:S05]  /*9200*/  @!P1 BRA `(.L_x_2007) ;  /* 0x000000e400c09947 */ /* 0x004fea0003800000 */
.L_x_2006:
[----:B0-----:R-:W3:Y:S01]  /*9210*/  LDL R0, [R1+0xc] ;  /* 0x00000c0001007983 */ /* 0x001ee20000100800 */
[----:B------:R-:W-:Y:S01]  /*9220*/  IMAD.MOV.U32 R9, RZ, RZ, 0x40000040 ;  /* 0x40000040ff097424 */ /* 0x000fe200078e00ff */
[----:B------:R-:W-:Y:S05]  /*9230*/  WARPSYNC.ALL ;  /* 0x0000000000007948 */ /* 0x000fea0003800000 */
[C---:B------:R-:W-:Y:S01]  /*9240*/  R2UR UR4, R6.reuse ;  /* 0x00000000060472ca */ /* 0x040fe200000e0000 */
[----:B------:R-:W4:Y:S01]  /*9250*/  LDL R90, [R1+0x18] ;  /* 0x00001800015a7983 */ /* 0x000f220000100800 */
[----:B------:R-:W-:Y:S02]  /*9260*/  R2UR UR5, R7 ;  /* 0x00000000070572ca */ /* 0x000fe400000e0000 */
[----:B------:R-:W-:Y:S01]  /*9270*/  R2UR UR7, R9 ;  /* 0x00000000090772ca */ /* 0x000fe200000e0000 */
[----:B-----5:R-:W-:Y:S01]  /*9280*/  WARPGROUP.ARRIVE ;  /* 0x00000000000079c5 */ /* 0x020fe20000000000 */
[----:B------:R-:W-:Y:S01]  /*9290*/  VIADD R20, R6, 0x2 ;  /* 0x0000000206147836 */ /* 0x000fe20000000000 */
[----:B------:R-:W4:Y:S01]  /*92a0*/  LDL R92, [R1+0x10] ;  /* 0x00001000015c7983 */ /* 0x000f220000100800 */
[----:B------:R-:W-:-:S02]  /*92b0*/  IMAD.MOV.U32 R21, RZ, RZ, 0x40000040 ;  /* 0x40000040ff157424 */ /* 0x000fc400078e00ff */
[----:B------:R-:W-:Y:S01]  /*92c0*/  IMAD.MOV.U32 R11, RZ, RZ, 0x40000040 ;  /* 0x40000040ff0b7424 */ /* 0x000fe200078e00ff */
[----:B------:R-:W4:Y:S04]  /*92d0*/  LDL R14, [R1+0x28] ;  /* 0x00002800010e7983 */ /* 0x000f280000100800 */
[----:B------:R-:W4:Y:S01]  /*92e0*/  LDL R5, [R1+0x24] ;  /* 0x0000240001057983 */ /* 0x000f220000100800 */
[----:B------:R-:W-:Y:S02]  /*92f0*/  VIADD R12, R6, 0x4 ;  /* 0x00000004060c7836 */ /* 0x000fe40000000000 */
[----:B------:R-:W-:Y:S02]  /*9300*/  IMAD.MOV.U32 R13, RZ, RZ, 0x40000040 ;  /* 0x40000040ff0d7424 */ /* 0x000fe400078e00ff */
[----:B---3--:R-:W-:-:S05]  /*9310*/  IMAD R8, R18, 0x400, R0 ;  /* 0x0000040012087824 */ /* 0x008fca00078e0200 */
[----:B------:R-:W-:-:S13]  /*9320*/  R2UR UR6, R8 ;  /* 0x00000000080672ca */ /* 0x000fda00000e0000 */
[----:B------:R-:W-:Y:S01]  /*9330*/  HGMMA.64x128x16.F32.BF16 R24, gdesc[UR4], RZ, !UPT, gsb0 ;  /* 0x01e00000041879f0 */ /* 0x000fe2000c0018ff */
[----:B------:R-:W-:Y:S01]  /*9340*/  VIADD R10, R8, 0x2 ;  /* 0x00000002080a7836 */ /* 0x000fe20000000000 */
[----:B------:R-:W-:Y:S02]  /*9350*/  R2UR UR4, R20 ;  /* 0x00000000140472ca */ /* 0x000fe400000e0000 */
[----:B------:R-:W-:Y:S02]  /*9360*/  R2UR UR5, R21 ;  /* 0x00000000150572ca */ /* 0x000fe400000e0000 */
[----:B------:R-:W-:Y:S02]  /*9370*/  R2UR UR6, R10 ;  /* 0x000000000a0672ca */ /* 0x000fe400000e0000 */
[----:B------:R-:W-:Y:S01]  /*9380*/  R2UR UR7, R11 ;  /* 0x000000000b0772ca */ /* 0x000fe200000e0000 */
[----:B------:R-:W-:Y:S02]  /*9390*/  VIADD R10, R8, 0x4 ;  /* 0x00000004080a7836 */ /* 0x000fe40000000000 */
[----:B------:R-:W-:Y:S01]  /*93a0*/  IMAD.MOV.U32 R11, RZ, RZ, 0x40000040 ;  /* 0x40000040ff0b7424 */ /* 0x000fe200078e00ff */
[----:B------:R-:W-:-:S02]  /*93b0*/  WARPGROUP.DEPBAR.LE gsb0, 0x0 ;  /* 0x00008000000079c5 */ /* 0x000fc40000010000 */
[----:B------:R-:W-:-:S07]  /*93c0*/  WARPGROUP.ARRIVE ;  /* 0x00000000000079c5 */ /* 0x000fce0000000000 */
        /* <DEDUP_REMOVED lines=16> */
[----:B-12---:R-:W-:-:S04]  /*94d0*/  IMAD.MOV.U32 R3, RZ, RZ, -0x80 ;  /* 0xffffff80ff037424 */ /* 0x006fc800078e00ff */
[----:B------:R-:W-:-:S04]  /*94e0*/  IMAD R0, R152, R3, 0x80 ;  /* 0x0000008098007424 */ /* 0x000fc800078e0203 */
[----:B----4-:R-:W-:-:S05]  /*94f0*/  IMAD.IADD R0, R90, 0x1, R0 ;  /* 0x000000015a007824 */ /* 0x010fca00078e0200 */
[----:B------:R-:W-:Y:S01]  /*9500*/  IADD3 R91, -R92, 0x1, R0 ;  /* 0x000000015c5b7810 */ /* 0x000fe20007ffe100 */
[----:B------:R-:W-:Y:S01]  /*9510*/  IMAD R8, R153, 0xc0, R14 ;  /* 0x000000c099087824 */ /* 0x000fe200078e020e */
[----:B------:R0:W-:Y:S03]  /*9520*/  STL.64 [R1], R20 ;  /* 0x0000001401007387 */ /* 0x0001e60000100a00 */
[----:B------:R-:W-:-:S05]  /*9530*/  IMAD R91, R5, -0x2, R91 ;  /* 0xfffffffe055b7824 */ /* 0x000fca00078e025b */
[----:B------:R-:W-:Y:S01]  /*9540*/  IADD3 R3, R91, 0x8, R8 ;  /* 0x000000085b037810 */ /* 0x000fe20007ffe008 */
[----:B------:R-:W-:Y:S02]  /*9550*/  WARPGROUP.DEPBAR.LE gsb0, 0x0 ;  /* 0x00008000000079c5 */ /* 0x000fe40000010000 */
[----:B------:R-:W-:-:S06]  /*9560*/  WARPGROUP.ARRIVE ;  /* 0x00000000000079c5 */ /* 0x000fcc0000000000 */
[----:B------:R-:W-:Y:S01]  /*9570*/  HGMMA.64x128x16.F32.BF16 R24, gdesc[UR4], R24, gsb0 ;  /* 0x01e00000041879f0 */ /* 0x000fe20008001818 */
[----:B0-----:R-:W-:Y:S01]  /*9580*/  IMAD R20, R5, -0x2, R0 ;  /* 0xfffffffe05147824 */ /* 0x001fe200078e0200 */
[----:B------:R-:W-:-:S04]  /*9590*/  ULDC UR4, c[0x0][0x988] ;  /* 0x0002620000047ab9 */ /* 0x000fc80000000800 */
[----:B------:R-:W-:-:S04]  /*95a0*/  VIMNMX R0, R20, R3, PT ;  /* 0x0000000314007248 */ /* 0x000fc80003fe0100 */
[C---:B------:R-:W-:Y:S02]  /*95b0*/  ISETP.GT.AND P1, PT, R0.reuse, RZ, PT ;  /* 0x000000ff0000720c */ /* 0x040fe40003f24270 */
[C---:B------:R-:W-:Y:S02]  /*95c0*/  ISETP.GT.AND P2, PT, R0.reuse, 0x1, PT ;  /* 0x000000010000780c */ /* 0x040fe40003f44270 */
[----:B------:R-:W-:Y:S01]  /*95d0*/  ISETP.GT.AND P3, PT, R0, 0x8, PT ;  /* 0x000000080000780c */ /* 0x000fe20003f64270 */
[----:B------:R-:W-:Y:S02]  /*95e0*/  WARPGROUP.DEPBAR.LE gsb0, 0x0 ;  /* 0x00008000000079c5 */ /* 0x000fe40000010000 */
[----:B------:R-:W-:Y:S02]  /*95f0*/  FSEL R113, R26, -INF , P1 ;  /* 0xff8000001a717808 */ /* 0x000fe40000800000 */
[----:B------:R-:W-:Y:S02]  /*9600*/  FSEL R111, R27, -INF , P2 ;  /* 0xff8000001b6f7808 */ /* 0x000fe40001000000 */
[----:B------:R-:W-:-:S02]  /*9610*/  ISETP.GT.AND P1, PT, R0, 0x9, PT ;  /* 0x000000090000780c */ /* 0x000fc40003f24270 */
[----:B------:R-:W-:Y:S02]  /*9620*/  FSEL R93, R30, -INF , P3 ;  /* 0xff8000001e5d7808 */ /* 0x000fe40001800000 */
[----:B------:R-:W-:Y:S02]  /*9630*/  FMNMX.FTZ R14, R113, R111, !PT ;  /* 0x0000006f710e7209 */ /* 0x000fe40007810000 */
[C---:B------:R-:W-:Y:S02]  /*9640*/  ISETP.GT.AND P2, PT, R0.reuse, 0x10, PT ;  /* 0x000000100000780c */ /* 0x040fe40003f44270 */
[----:B------:R-:W-:Y:S02]  /*9650*/  FSEL R95, R31, -INF , P1 ;  /* 0xff8000001f5f7808 */ /* 0x000fe40000800000 */
[----:B------:R-:W-:Y:S02]  /*9660*/  FMNMX.FTZ R14, R93, R14, !PT ;  /* 0x0000000e5d0e7209 */ /* 0x000fe40007810000 */
        /* <DEDUP_REMOVED lines=81> */
[----:B------:R-:W-:Y:S02]  /*9b80*/  FSEL R87, R87, -INF , P1 ;  /* 0xff80000057577808 */ /* 0x000fe40000800000 */
[----:B------:R-:W-:-:S04]  /*9b90*/  FMNMX.FTZ R14, R83, R14, !PT ;  /* 0x0000000e530e7209 */ /* 0x000fc80007810000 */
[----:B------:R-:W-:-:S05]  /*9ba0*/  FMNMX.FTZ R26, R87, R14, !PT ;  /* 0x0000000e571a7209 */ /* 0x000fca0007810000 */
[----:B------:R-:W0:Y:S02]  /*9bb0*/  SHFL.BFLY PT, R9, R26, 0x2, 0x1f ;  /* 0x0c401f001a097f89 */ /* 0x000e2400000e0000 */
[----:B0-----:R-:W-:-:S05]  /*9bc0*/  FMNMX.FTZ R30, R26, R9, !PT ;  /* 0x000000091a1e7209 */ /* 0x001fca0007810000 */
[----:B------:R-:W0:Y:S01]  /*9bd0*/  SHFL.BFLY PT, R9, R30, 0x1, 0x1f ;  /* 0x0c201f001e097f89 */ /* 0x000e2200000e0000 */
[----:B------:R-:W-:Y:S01]  /*9be0*/  IMAD.U32 R0, RZ, RZ, UR4 ;  /* 0x00000004ff007e24 */ /* 0x000fe2000f8e00ff */
[----:B------:R-:W-:-:S04]  /*9bf0*/  VIADDMNMX R34, R8, R91, R20, PT ;  /* 0x0000005b08227246 */ /* 0x000fc80003800114 */
[C---:B------:R-:W-:Y:S02]  /*9c00*/  ISETP.GT.AND P2, PT, R34.reuse, 0x1, PT ;  /* 0x000000012200780c */ /* 0x040fe40003f44270 */
[----:B------:R-:W-:Y:S02]  /*9c10*/  ISETP.GT.AND P3, PT, R34, 0x8, PT ;  /* 0x000000082200780c */ /* 0x000fe40003f64270 */
[----:B0-----:R-:W-:-:S04]  /*9c20*/  FMNMX.FTZ R9, R30, R9, !PT ;  /* 0x000000091e097209 */ /* 0x001fc80007810000 */
[C---:B------:R-:W-:Y:S01]  /*9c30*/  FSETP.NEU.FTZ.AND P1, PT, R9.reuse, -INF , PT ;  /* 0xff8000000900780b */ /* 0x040fe20003f3d000 */
[----:B------:R-:W-:-:S05]  /*9c40*/  FMUL.FTZ R14, R9, R0 ;  /* 0x00000000090e7220 */ /* 0x000fca0000410000 */
[----:B------:R-:W-:Y:S02]  /*9c50*/  FSEL R14, R14, RZ, P1 ;  /* 0x000000ff0e0e7208 */ /* 0x000fe40000800000 */
[----:B------:R-:W-:Y:S02]  /*9c60*/  ISETP.GT.AND P1, PT, R34, RZ, PT ;  /* 0x000000ff2200720c */ /* 0x000fe40003f24270 */
[----:B------:R-:W-:Y:S02]  /*9c70*/  FSEL R25, R25, -INF , P2 ;  /* 0xff80000019197808 */ /* 0x000fe40001000000 */
[----:B------:R-:W-:Y:S01]  /*9c80*/  FSEL R91, R24, -INF , P1 ;  /* 0xff800000185b7808 */ /* 0x000fe20000800000 */
[----:B------:R-:W-:Y:S01]  /*9c90*/  FFMA.FTZ R151, R93, R0, -R14 ;  /* 0x000000005d977223 */ /* 0x000fe2000001080e */
[----:B------:R-:W-:Y:S02]  /*9ca0*/  ISETP.GT.AND P1, PT, R34, 0x9, PT ;  /* 0x000000092200780c */ /* 0x000fe40003f24270 */
[----:B------:R-:W-:-:S02]  /*9cb0*/  FSEL R93, R28, -INF , P3 ;  /* 0xff8000001c5d7808 */ /* 0x000fc40001800000 */
[----:B------:R-:W-:Y:S02]  /*9cc0*/  FMNMX.FTZ R24, R91, R25, !PT ;  /* 0x000000195b187209 */ /* 0x000fe40007810000 */
[C---:B------:R-:W-:Y:S02]  /*9cd0*/  ISETP.GT.AND P2, PT, R34.reuse, 0x10, PT ;  /* 0x000000102200780c */ /* 0x040fe40003f44270 */
[----:B------:R-:W-:Y:S02]  /*9ce0*/  FSEL R29, R29, -INF , P1 ;  /* 0xff8000001d1d7808 */ /* 0x000fe40000800000 */
[----:B------:R-:W-:Y:S01]  /*9cf0*/  FMNMX.FTZ R24, R93, R24, !PT ;  /* 0x000000185d187209 */ /* 0x000fe20007810000 */
        /* <DEDUP_REMOVED lines=21> */
[----:B------:R0:W-:Y:S01]  /*9e50*/  MUFU.EX2 R24, R28 ;  /* 0x0000001c00187308 */ /* 0x0001e20000000800 */
[----:B------:R-:W-:Y:S01]  /*9e60*/  FFMA.FTZ R147, R101, R0, -R14 ;  /* 0x0000000065937223 */ /* 0x000fe2000001080e */
[----:B------:R-:W-:Y:S02]  /*9e70*/  ISETP.GT.AND P1, PT, R34, 0x29, PT ;  /* 0x000000292200780c */ /* 0x000fe40003f24270 */
[----:B------:R-:W-:-:S02]  /*9e80*/  FSEL R101, R44, -INF , P2 ;  /* 0xff8000002c657808 */ /* 0x000fc40001000000 */
[----:B0-----:R-:W-:Y:S02]  /*9e90*/  FMNMX.FTZ R28, R41, R26, !PT ;  /* 0x0000001a291c7209 */ /* 0x001fe40007810000 */
        /* <DEDUP_REMOVED lines=36> */
[----:B------:R-:W-:Y:S01]  /*a0e0*/  FMNMX.FTZ R32, R61, R32, !PT ;  /* 0x000000203d207209 */ /* 0x000fe20007810000 */
[----:B------:R-:W-:Y:S01]  /*a0f0*/  FFMA.FTZ R111, R111, R0, -R14 ;  /* 0x000000006f6f7223 */ /* 0x000fe2000001080e */
[C---:B------:R-:W-:Y:S02]  /*a100*/  ISETP.GT.AND P2, PT, R34.reuse, 0x58, PT ;  /* 0x000000582200780c */ /* 0x040fe40003f44270 */
[----:B------:R-:W-:Y:S02]  /*a110*/  FSEL R65, R65, -INF , P1 ;  /* 0xff80000041417808 */ /* 0x000fe40000800000 */
[----:B------:R-:W-:Y:S01]  /*a120*/  FMNMX.FTZ R32, R47, R32, !PT ;  /* 0x000000202f207209 */ /* 0x000fe20007810000 */
[----:B------:R0:W-:Y:S01]  /*a130*/  MUFU.EX2 R8, R111 ;  /* 0x0000006f00087308 */ /* 0x0001e20000000800 */
[----:B------:R-:W-:-:S07]  /*a140*/  ISETP.GT.AND P1, PT, R34, 0x59, PT ;  /* 0x000000592200780c */ /* 0x000fce0003f24270 */
[----:B------:R1:W-:Y:S01]  /*a150*/  MUFU.EX2 R30, R36 ;  /* 0x00000024001e7308 */ /* 0x0003e20000000800 */
[----:B0-----:R-:W-:Y:S02]  /*a160*/  FSEL R111, R68, -INF , P2 ;  /* 0xff800000446f7808 */ /* 0x001fe40001000000 */
[----:B------:R-:W-:Y:S02]  /*a170*/  ISETP.GT.AND P2, PT, R34, 0x60, PT ;  /* 0x000000602200780c */ /* 0x000fe40003f44270 */
[----:B------:R-:W-:Y:S02]  /*a180*/  FSEL R69, R69, -INF , P1 ;  /* 0xff80000045457808 */ /* 0x000fe40000800000 */
[----:B-1----:R-:W-:Y:S01]  /*a190*/  FMNMX.FTZ R36, R65, R32, !PT ;  /* 0x0000002041247209 */ /* 0x002fe20007810000 */
[----:B------:R-:W-:-:S03]  /*a1a0*/  FFMA.FTZ R137, R3, R0, -R14 ;  /* 0x0000000003897223 */ /* 0x000fc6000001080e */
[----:B------:R-:W-:Y:S01]  /*a1b0*/  FMNMX.FTZ R36, R111, R36, !PT ;  /* 0x000000246f247209 */ /* 0x000fe20007810000 */
[----:B------:R-:W-:Y:S01]  /*a1c0*/  FFMA.FTZ R3, R51, R0, -R14 ;  /* 0x0000000033037223 */ /* 0x000fe2000001080e */
[----:B------:R-:W-:Y:S02]  /*a1d0*/  ISETP.GT.AND P1, PT, R34, 0x61, PT ;  /* 0x000000612200780c */ /* 0x000fe40003f24270 */
[----:B------:R-:W-:Y:S02]  /*a1e0*/  FSEL R51, R72, -INF , P2 ;  /* 0xff80000048337808 */ /* 0x000fe40001000000 */
[----:B------:R-:W-:Y:S02]  /*a1f0*/  FMNMX.FTZ R36, R69, R36, !PT ;  /* 0x0000002445247209 */ /* 0x000fe40007810000 */
[----:B------:R-:W-:Y:S02]  /*a200*/  ISETP.GT.AND P2, PT, R34, 0x68, PT ;  /* 0x000000682200780c */ /* 0x000fe40003f44270 */
[----:B------:R-:W-:-:S02]  /*a210*/  FSEL R73, R73, -INF , P1 ;  /* 0xff80000049497808 */ /* 0x000fc40000800000 */
        /* <DEDUP_REMOVED lines=8> */
[----:B------:R0:W-:Y:S01]  /*a2a0*/  MUFU.EX2 R32, R3 ;  /* 0x0000000300207308 */ /* 0x0001e20000000800 */
[----:B------:R-:W-:Y:S02]  /*a2b0*/  ISETP.GT.AND P1, PT, R34, 0x71, PT ;  /* 0x000000712200780c */ /* 0x000fe40003f24270 */
[----:B------:R-:W-:Y:S01]  /*a2c0*/  FMNMX.FTZ R38, R77, R38, !PT ;  /* 0x000000264d267209 */ /* 0x000fe20007810000 */
[----:B0-----:R-:W-:Y:S01]  /*a2d0*/  FFMA.FTZ R3, R55, R0, -R14 ;  /* 0x0000000037037223 */ /* 0x001fe2000001080e */
[----:B------:R-:W-:Y:S02]  /*a2e0*/  FSEL R55, R80, -INF , P2 ;  /* 0xff80000050377808 */ /* 0x000fe40001000000 */
[----:B------:R-:W-:Y:S02]  /*a2f0*/  ISETP.GT.AND P2, PT, R34, 0x78, PT ;  /* 0x000000782200780c */ /* 0x000fe40003f44270 */
[----:B------:R-:W-:-:S02]  /*a300*/  FSEL R81, R81, -INF , P1 ;  /* 0xff80000051517808 */ /* 0x000fc40000800000 */
[----:B------:R-:W-:Y:S01]  /*a310*/  FMNMX.FTZ R38, R55, R38, !PT ;  /* 0x0000002637267209 */ /* 0x000fe20007810000 */
[----:B------:R-:W-:Y:S01]  /*a320*/  FFMA.FTZ R133, R15, R0, -R14 ;  /* 0x000000000f857223 */ /* 0x000fe2000001080e */
[----:B------:R-:W-:Y:S02]  /*a330*/  ISETP.GT.AND P1, PT, R34, 0x79, PT ;  /* 0x000000792200780c */ /* 0x000fe40003f24270 */
[----:B------:R-:W-:Y:S02]  /*a340*/  FSEL R15, R84, -INF , P2 ;  /* 0xff800000540f7808 */ /* 0x000fe40001000000 */
[----:B------:R-:W-:Y:S02]  /*a350*/  FMNMX.FTZ R38, R81, R38, !PT ;  /* 0x0000002651267209 */ /* 0x000fe40007810000 */
[----:B------:R-:W-:Y:S02]  /*a360*/  FSEL R85, R85, -INF , P1 ;  /* 0xff80000055557808 */ /* 0x000fe40000800000 */
[----:B------:R-:W-:Y:S01]  /*a370*/  FMNMX.FTZ R38, R15, R38, !PT ;  /* 0x000000260f267209 */ /* 0x000fe20007810000 */
[----:B------:R0:W-:Y:S03]  /*a380*/  MUFU.EX2 R36, R3 ;  /* 0x0000000300247308 */ /* 0x0001e60000000800 */
[----:B0-----:R-:W-:-:S05]  /*a390*/  FMNMX.FTZ R3, R85, R38, !PT ;  /* 0x0000002655037209 */ /* 0x001fca0007810000 */
[----:B------:R-:W0:Y:S01]  /*a3a0*/  SHFL.BFLY PT, R44, R3, 0x2, 0x1f ;  /* 0x0c401f00032c7f89 */ /* 0x000e2200000e0000 */
[-CC-:B------:R-:W-:Y:S01]  /*a3b0*/  FFMA.FTZ R135, R21, R0.reuse, -R14.reuse ;  /* 0x0000000015877223 */ /* 0x180fe2000001080e */
[----:B------:R-:W-:Y:S01]  /*a3c0*/  FFMA.FTZ R149, R113, R0, -R14 ;  /* 0x0000000071957223 */ /* 0x000fe2000001080e */
[----:B0-----:R-:W-:-:S05]  /*a3d0*/  FMNMX.FTZ R21, R3, R44, !PT ;  /* 0x0000002c03157209 */ /* 0x001fca0007810000 */
[----:B------:R-:W0:Y:S01]  /*a3e0*/  SHFL.BFLY PT, R48, R21, 0x1, 0x1f ;  /* 0x0c201f0015307f89 */ /* 0x000e2200000e0000 */
[----:B------:R-:W1:Y:S08]  /*a3f0*/  MUFU.EX2 R149, R149 ;  /* 0x0000009500957308 */ /* 0x000e700000000800 */
[----:B------:R-:W2:Y:S08]  /*a400*/  MUFU.EX2 R151, R151 ;  /* 0x0000009700977308 */ /* 0x000eb00000000800 */
[----:B------:R-:W3:Y:S01]  /*a410*/  MUFU.EX2 R20, R20 ;  /* 0x0000001400147308 */ /* 0x000ee20000000800 */
[----:B0-----:R-:W-:-:S04]  /*a420*/  FMNMX.FTZ R3, R21, R48, !PT ;  /* 0x0000003015037209 */ /* 0x001fc80007810000 */
[C---:B------:R-:W-:Y:S01]  /*a430*/  FSETP.NEU.FTZ.AND P1, PT, R3.reuse, -INF , PT ;  /* 0xff8000000300780b */ /* 0x040fe20003f3d000 */
[-C--:B------:R-:W-:Y:S02]  /*a440*/  FMUL.FTZ R52, R3, R0.reuse ;  /* 0x0000000003347220 */ /* 0x080fe40000410000 */
[----:B------:R-:W0:Y:S03]  /*a450*/  MUFU.EX2 R145, R145 ;  /* 0x0000009100917308 */ /* 0x000e260000000800 */
[----:B------:R-:W-:Y:S01]  /*a460*/  FSEL R52, R52, RZ, P1 ;  /* 0x000000ff34347208 */ /* 0x000fe20000800000 */
        /* <DEDUP_REMOVED lines=13> */
[-C--:B------:R-:W-:Y:S01]  /*a540*/  FFMA.FTZ R50, R87, R0.reuse, -R14 ;  /* 0x0000000057327223 */ /* 0x080fe2000001080e */
[-CC-:B------:R-:W-:Y:S01]  /*a550*/  FFMA.FTZ R148, R91, R0.reuse, -R52.reuse ;  /* 0x000000005b947223 */ /* 0x180fe20000010834 */
[-C--:B------:R-:W-:Y:S01]  /*a560*/  FFMA.FTZ R21, R25, R0.reuse, -R52 ;  /* 0x0000000019157223 */ /* 0x080fe20000010834 */
[----:B------:R-:W4:Y:S01]  /*a570*/  S2R R88, SR_TID.X ;  /* 0x0000000000587919 */ /* 0x000f220000002100 */
[----:B-1----:R-:W-:Y:S01]  /*a580*/  FADD.FTZ R14, R149, R8 ;  /* 0x00000008950e7221 */ /* 0x002fe20000010000 */
[----:B------:R-:W1:Y:S01]  /*a590*/  MUFU.EX2 R147, R147 ;  /* 0x0000009300937308 */ /* 0x000e620000000800 */
[----:B------:R-:W-:-:S02]  /*a5a0*/  FFMA.FTZ R150, R93, R0, -R52 ;  /* 0x000000005d967223 */ /* 0x000fc40000010834 */
[----:B--2---:R-:W-:Y:S01]  /*a5b0*/  FADD.FTZ R39, R151, R14 ;  /* 0x0000000e97277221 */ /* 0x004fe20000010000 */
[----:B------:R-:W-:-:S04]  /*a5c0*/  FFMA.FTZ R25, R29, R0, -R52 ;  /* 0x000000001d197223 */ /* 0x000fc80000010834 */
[----:B------:R-:W-:Y:S01]  /*a5d0*/  MUFU.EX2 R148, R148 ;  /* 0x0000009400947308 */ /* 0x000fe20000000800 */
[----:B---3--:R-:W-:Y:S01]  /*a5e0*/  FADD.FTZ R14, R20, R39 ;  /* 0x00000027140e7221 */ /* 0x008fe20000010000 */
[----:B------:R-:W-:-:S06]  /*a5f0*/  FFMA.FTZ R144, R95, R0, -R52 ;  /* 0x000000005f907223 */ /* 0x000fcc0000010834 */
[----:B------:R-:W2:Y:S01]  /*a600*/  MUFU.EX2 R21, R21 ;  /* 0x0000001500157308 */ /* 0x000ea20000000800 */
[----:B------:R-:W-:Y:S01]  /*a610*/  FFMA.FTZ R31, R41, R0, -R52 ;  /* 0x00000000291f7223 */ /* 0x000fe20000010834 */
[----:B0-----:R-:W-:-:S06]  /*a620*/  FADD.FTZ R41, R145, R14 ;  /* 0x0000000e91297221 */ /* 0x001fcc0000010000 */
[----:B------:R-:W0:Y:S01]  /*a630*/  MUFU.EX2 R150, R150 ;  /* 0x0000009600967308 */ /* 0x000e220000000800 */
[----:B------:R-:W-:Y:S01]  /*a640*/  FFMA.FTZ R27, R33, R0, -R52 ;  /* 0x00000000211b7223 */ /* 0x000fe20000010834 */
[----:B------:R-:W-:-:S06]  /*a650*/  FADD.FTZ R14, R24, R41 ;  /* 0x00000029180e7221 */ /* 0x000fcc0000010000 */
[----:B------:R-:W3:Y:S01]  /*a660*/  MUFU.EX2 R141, R141 ;  /* 0x0000008d008d7308 */ /* 0x000ee20000000800 */
[----:B------:R-:W-:-:S07]  /*a670*/  FFMA.FTZ R146, R97, R0, -R52 ;  /* 0x0000000061927223 */ /* 0x000fce0000010834 */
[----:B------:R-:W4:Y:S01]  /*a680*/  MUFU.EX2 R25, R25 ;  /* 0x0000001900197308 */ /* 0x000f220000000800 */
[----:B-1----:R-:W-:Y:S01]  /*a690*/  FADD.FTZ R41, R147, R14 ;  /* 0x0000000e93297221 */ /* 0x002fe20000010000 */
[----:B--2---:R-:W-:-:S06]  /*a6a0*/  FADD.FTZ R43, R148, R21 ;  /* 0x00000015942b7221 */ /* 0x004fcc0000010000 */
[----:B------:R-:W1:Y:S01]  /*a6b0*/  MUFU.EX2 R144, R144 ;  /* 0x0000009000907308 */ /* 0x000e620000000800 */
[----:B------:R-:W-:Y:S01]  /*a6c0*/  FFMA.FTZ R29, R37, R0, -R52 ;  /* 0x00000000251d7223 */ /* 0x000fe20000010834 */
[----:B------:R-:W-:-:S06]  /*a6d0*/  FADD.FTZ R54, R26, R41 ;  /* 0x000000291a367221 */ /* 0x000fcc0000010000 */
[----:B------:R-:W2:Y:S01]  /*a6e0*/  MUFU.EX2 R143, R143 ;  /* 0x0000008f008f7308 */ /* 0x000ea20000000800 */
[----:B0-----:R-:W-:Y:S01]  /*a6f0*/  FADD.FTZ R14, R150, R43 ;  /* 0x0000002b960e7221 */ /* 0x001fe20000010000 */
[----:B------:R-:W-:-:S06]  /*a700*/  FFMA.FTZ R140, R99, R0, -R52 ;  /* 0x00000000638c7223 */ /* 0x000fcc0000010834 */
[----:B------:R-:W0:Y:S01]  /*a710*/  MUFU.EX2 R27, R27 ;  /* 0x0000001b001b7308 */ /* 0x000e220000000800 */
[----:B------:R-:W-:Y:S01]  /*a720*/  FFMA.FTZ R33, R45, R0, -R52 ;  /* 0x000000002d217223 */ /* 0x000fe20000010834 */
[----:B------:R-:W-:Y:S02]  /*a730*/  IMAD.IADD R56, R90, 0x1, -R92 ;  /* 0x000000015a387824 */ /* 0x000fe400078e0a5c */
[----:B---3--:R-:W-:-:S04]  /*a740*/  FADD.FTZ R45, R141, R54 ;  /* 0x000000368d2d7221 */ /* 0x008fc80000010000 */
[----:B------:R-:W3:Y:S01]  /*a750*/  MUFU.EX2 R146, R146 ;  /* 0x0000009200927308 */ /* 0x000ee20000000800 */
[----:B----4-:R-:W-:Y:S01]  /*a760*/  FADD.FTZ R43, R25, R14 ;  /* 0x0000000e192b7221 */ /* 0x010fe20000010000 */
[-C--:B------:R-:W-:Y:S01]  /*a770*/  FFMA.FTZ R35, R49, R0.reuse, -R52 ;  /* 0x0000000031237223 */ /* 0x080fe20000010834 */
[----:B------:R-:W-:Y:S01]  /*a780*/  LOP3.LUT R88, R88, 0x7f, RZ, 0xc0, !PT ;  /* 0x0000007f58587812 */ /* 0x000fe200078ec0ff */
[----:B------:R-:W-:Y:S02]  /*a790*/  IMAD R49, R153, 0xc0, R56 ;  /* 0x000000c099317824 */ /* 0x000fe400078e0238 */
[----:B------:R-:W-:Y:S02]  /*a7a0*/  FADD.FTZ R54, R28, R45 ;  /* 0x0000002d1c367221 */ /* 0x000fe40000010000 */
[----:B------:R-:W4:Y:S01]  /*a7b0*/  MUFU.EX2 R29, R29 ;  /* 0x0000001d001d7308 */ /* 0x000f220000000800 */
[----:B-1----:R-:W-:Y:S01]  /*a7c0*/  FADD.FTZ R14, R144, R43 ;  /* 0x0000002b900e7221 */ /* 0x002fe20000010000 */
[----:B------:R-:W-:Y:S01]  /*a7d0*/  FFMA.FTZ R142, R101, R0, -R52 ;  /* 0x00000000658e7223 */ /* 0x000fe20000010834 */
[----:B------:R-:W-:Y:S01]  /*a7e0*/  ISETP.NE.AND P1, PT, R88, RZ, PT ;  /* 0x000000ff5800720c */ /* 0x000fe20003f25270 */
[----:B--2---:R-:W-:-:S04]  /*a7f0*/  FADD.FTZ R43, R143, R54 ;  /* 0x000000368f2b7221 */ /* 0x004fc80000010000 */
[----:B------:R-:W1:Y:S01]  /*a800*/  MUFU.EX2 R137, R137 ;  /* 0x0000008900897308 */ /* 0x000e620000000800 */
[----:B------:R-:W-:Y:S01]  /*a810*/  SHF.R.S32.HI R54, RZ, 0x1f, R49 ;  /* 0x0000001fff367819 */ /* 0x000fe20000011431 */
[----:B0-----:R-:W-:-:S06]  /*a820*/  FADD.FTZ R45, R27, R14 ;  /* 0x0000000e1b2d7221 */ /* 0x001fcc0000010000 */
[----:B------:R-:W0:Y:S01]  /*a830*/  MUFU.EX2 R140, R140 ;  /* 0x0000008c008c7308 */ /* 0x000e220000000800 */
[----:B------:R-:W-:Y:S01]  /*a840*/  LEA.HI R14, R54, R49, RZ, 0x7 ;  /* 0x00000031360e7211 */ /* 0x000fe200078f38ff */
[----:B---3--:R-:W-:-:S06]  /*a850*/  FADD.FTZ R54, R146, R45 ;  /* 0x0000002d92367221 */ /* 0x008fcc0000010000 */
[----:B------:R-:W2:Y:S01]  /*a860*/  MUFU.EX2 R31, R31 ;  /* 0x0000001f001f7308 */ /* 0x000ea20000000800 */
[----:B------:R-:W-:Y:S01]  /*a870*/  FFMA.FTZ R136, R103, R0, -R52 ;  /* 0x0000000067887223 */ /* 0x000fe20000010834 */
[----:B------:R-:W-:-:S06]  /*a880*/  FADD.FTZ R56, R30, R43 ;  /* 0x0000002b1e387221 */ /* 0x000fcc0000010000 */
[----:B------:R-:W3:Y:S01]  /*a890*/  MUFU.EX2 R139, R139 ;  /* 0x0000008b008b7308 */ /* 0x000ee20000000800 */
[----:B----4-:R-:W-:-:S07]  /*a8a0*/  FADD.FTZ R45, R29, R54 ;  /* 0x000000361d2d7221 */ /* 0x010fce0000010000 */
[----:B------:R-:W4:Y:S01]  /*a8b0*/  MUFU.EX2 R142, R142 ;  /* 0x0000008e008e7308 */ /* 0x000f220000000800 */
[----:B------:R-:W-:Y:S01]  /*a8c0*/  FFMA.FTZ R128, R47, R0, -R52 ;  /* 0x000000002f807223 */ /* 0x000fe20000010834 */
[----:B------:R-:W-:Y:S02]  /*a8d0*/  @!P1 VIADD R4, R4, 0x16840 ;  /* 0x0001684004049836 */ /* 0x000fe40000000000 */
[----:B-1----:R-:W-:-:S04]  /*a8e0*/  FADD.FTZ R47, R137, R56 ;  /* 0x00000038892f7221 */ /* 0x002fc80000010000 */
[----:B------:R-:W1:Y:S01]  /*a8f0*/  MUFU.EX2 R33, R33 ;  /* 0x0000002100217308 */ /* 0x000e620000000800 */
[----:B0-----:R-:W-:Y:S01]  /*a900*/  FADD.FTZ R54, R140, R45 ;  /* 0x0000002d8c367221 */ /* 0x001fe20000010000 */
[----:B------:R-:W-:Y:S01]  /*a910*/  FFMA.FTZ R138, R105, R0, -R52 ;  /* 0x00000000698a7223 */ /* 0x000fe20000010834 */
[----:B------:R-:W-:-:S05]  /*a920*/  FADD.FTZ R56, R32, R47 ;  /* 0x0000002f20387221 */ /* 0x000fca0000010000 */
[----:B------:R-:W0:Y:S01]  /*a930*/  MUFU.EX2 R133, R133 ;  /* 0x0000008500857308 */ /* 0x000e220000000800 */
[----:B------:R-:W-:Y:S01]  /*a940*/  @!P1 PRMT R4, RZ, 0x654, R4 ;  /* 0x00000654ff049816 */ /* 0x000fe20000000004 */
[----:B--2---:R-:W-:-:S06]  /*a950*/  FADD.FTZ R47, R31, R54 ;  /* 0x000000361f2f7221 */ /* 0x004fcc0000010000 */
[----:B------:R-:W2:Y:S01]  /*a960*/  MUFU.EX2 R136, R136 ;  /* 0x0000008800887308 */ /* 0x000ea20000000800 */
[-C--:B------:R-:W-:Y:S01]  /*a970*/  FFMA.FTZ R37, R53, R0.reuse, -R52 ;  /* 0x0000000035257223 */ /* 0x080fe20000010834 */
[----:B---3--:R-:W-:Y:S01]  /*a980*/  FADD.FTZ R45, R139, R56 ;  /* 0x000000388b2d7221 */ /* 0x008fe20000010000 */
[----:B------:R4:W-:Y:S05]  /*a990*/  @!P1 SYNCS.ARRIVE.TRANS64.RED.A1T0 RZ, [R4+URZ], RZ ;  /* 0x000000ff04ff99a7 */ /* 0x0009ea000810043f */
[----:B------:R-:W3:Y:S01]  /*a9a0*/  MUFU.EX2 R34, R34 ;  /* 0x0000002200227308 */ /* 0x000ee20000000800 */
[----:B------:R-:W-:Y:S01]  /*a9b0*/  FFMA.FTZ R132, R107, R0, -R52 ;  /* 0x000000006b847223 */ /* 0x000fe20000010834 */
[----:B----4-:R-:W-:-:S06]  /*a9c0*/  FADD.FTZ R4, R142, R47 ;  /* 0x0000002f8e047221 */ /* 0x010fcc0000010000 */
[----:B------:R-:W4:Y:S01]  /*a9d0*/  MUFU.EX2 R35, R35 ;  /* 0x0000002300237308 */ /* 0x000f220000000800 */
[----:B------:R-:W-:Y:S01]  /*a9e0*/  FADD.FTZ R54, R36, R45 ;  /* 0x0000002d24367221 */ /* 0x000fe20000010000 */
[----:B-1----:R-:W-:-:S06]  /*a9f0*/  FADD.FTZ R47, R33, R4 ;  /* 0x00000004212f7221 */ /* 0x002fcc0000010000 */
[----:B------:R-:W1:Y:S01]  /*aa00*/  MUFU.EX2 R135, R135 ;  /* 0x0000008700877308 */ /* 0x000e620000000800 */
[----:B------:R-:W-:-:S07]  /*aa10*/  FFMA.FTZ R39, R57, R0, -R52 ;  /* 0x0000000039277223 */ /* 0x000fce0000010834 */
[----:B------:R-:W1:Y:S01]  /*aa20*/  MUFU.EX2 R138, R138 ;  /* 0x0000008a008a7308 */ /* 0x000e620000000800 */
[----:B0-----:R-:W-:Y:S01]  /*aa30*/  FADD.FTZ R49, R133, R54 ;  /* 0x0000003685317221 */ /* 0x001fe20000010000 */
[----:B--2---:R-:W-:-:S06]  /*aa40*/  FADD.FTZ R4, R136, R47 ;  /* 0x0000002f88047221 */ /* 0x004fcc0000010000 */
[----:B------:R-:W0:Y:S01]  /*aa50*/  MUFU.EX2 R38, R38 ;  /* 0x0000002600267308 */ /* 0x000e220000000800 */
[----:B------:R-:W-:-:S07]  /*aa60*/  FFMA.FTZ R134, R109, R0, -R52 ;  /* 0x000000006d867223 */ /* 0x000fce0000010834 */
[----:B------:R-:W2:Y:S01]  /*aa70*/  MUFU.EX2 R37, R37 ;  /* 0x0000002500257308 */ /* 0x000ea20000000800 */
[----:B---3--:R-:W-:Y:S01]  /*aa80*/  FADD.FTZ R54, R34, R49 ;  /* 0x0000003122367221 */ /* 0x008fe20000010000 */
[----:B------:R-:W-:-:S06]  /*aa90*/  FFMA.FTZ R126, R5, R0, -R52 ;  /* 0x00000000057e7223 */ /* 0x000fcc0000010834 */
[----:B------:R-:W3:Y:S01]  /*aaa0*/  MUFU.EX2 R129, R129 ;  /* 0x0000008100817308 */ /* 0x000ee20000000800 */
[----:B----4-:R-:W-:Y:S01]  /*aab0*/  FADD.FTZ R5, R35, R4 ;  /* 0x0000000423057221 */ /* 0x010fe20000010000 */
[----:B------:R-:W-:-:S06]  /*aac0*/  FFMA.FTZ R41, R61, R0, -R52 ;  /* 0x000000003d297223 */ /* 0x000fcc0000010834 */
[----:B------:R-:W4:Y:S01]  /*aad0*/  MUFU.EX2 R132, R132 ;  /* 0x0000008400847308 */ /* 0x000f220000000800 */
[----:B-1----:R-:W-:Y:S01]  /*aae0*/  FADD.FTZ R47, R135, R54 ;  /* 0x00000036872f7221 */ /* 0x002fe20000010000 */
[----:B------:R-:W-:-:S06]  /*aaf0*/  FADD.FTZ R4, R138, R5 ;  /* 0x000000058a047221 */ /* 0x000fcc0000010000 */
[----:B------:R-:W1:Y:S08]  /*ab00*/  MUFU.EX2 R40, R40 ;  /* 0x0000002800287308 */ /* 0x000e700000000800 */
[----:B------:R-:W1:Y:S01]  /*ab10*/  MUFU.EX2 R39, R39 ;  /* 0x0000002700277308 */ /* 0x000e620000000800 */
[----:B0-----:R-:W-:Y:S01]  /*ab20*/  FADD.FTZ R54, R38, R47 ;  /* 0x0000002f26367221 */ /* 0x001fe20000010000 */
[----:B--2---:R-:W-:-:S06]  /*ab30*/  FADD.FTZ R47, R37, R4 ;  /* 0x00000004252f7221 */ /* 0x004fcc0000010000 */
[----:B------:R-:W0:Y:S01]  /*ab40*/  MUFU.EX2 R131, R131 ;  /* 0x0000008300837308 */ /* 0x000e220000000800 */
[----:B------:R-:W-:-:S07]  /*ab50*/  FFMA.FTZ R43, R65, R0, -R52 ;  /* 0x00000000412b7223 */ /* 0x000fce0000010834 */
[----:B------:R-:W2:Y:S01]  /*ab60*/  MUFU.EX2 R134, R134 ;  /* 0x0000008600867308 */ /* 0x000ea20000000800 */
[----:B---3--:R-:W-:Y:S01]  /*ab70*/  FADD.FTZ R49, R129, R54 ;  /* 0x0000003681317221 */ /* 0x008fe20000010000 */
[----:B----4-:R-:W-:-:S06]  /*ab80*/  FADD.FTZ R4, R132, R47 ;  /* 0x0000002f84047221 */ /* 0x010fcc0000010000 */
[----:B------:R-:W3:Y:S01]  /*ab90*/  MUFU.EX2 R42, R42 ;  /* 0x0000002a002a7308 */ /* 0x000ee20000000800 */
[----:B------:R-:W-:-:S07]  /*aba0*/  FFMA.FTZ R130, R111, R0, -R52 ;  /* 0x000000006f827223 */ /* 0x000fce0000010834 */
[----:B------:R-:W4:Y:S01]  /*abb0*/  MUFU.EX2 R41, R41 ;  /* 0x0000002900297308 */ /* 0x000f220000000800 */
[----:B-1----:R-:W-:Y:S01]  /*abc0*/  FADD.FTZ R54, R40, R49 ;  /* 0x0000003128367221 */ /* 0x002fe20000010000 */
[----:B------:R-:W-:-:S06]  /*abd0*/  FADD.FTZ R47, R39, R4 ;  /* 0x00000004272f7221 */ /* 0x000fcc0000010000 */
        /* <DEDUP_REMOVED lines=8> */
[----:B------:R-:W-:Y:S01]  /*ac60*/  F2FP.BF16.F32.PACK_AB R149, R8, R149 ;  /* 0x000000950895723e */ /* 0x000fe200000010ff */
[----:B---3--:R-:W-:-:S06]  /*ac70*/  FADD.FTZ R8, R42, R49 ;  /* 0x000000312a087221 */ /* 0x008fcc0000010000 */
[----:B------:R-:W3:Y:S01]  /*ac80*/  MUFU.EX2 R127, R127 ;  /* 0x0000007f007f7308 */ /* 0x000ee20000000800 */
[----:B----4-:R-:W-:-:S07]  /*ac90*/  FADD.FTZ R47, R41, R4 ;  /* 0x00000004292f7221 */ /* 0x010fce0000010000 */
[----:B------:R-:W4:Y:S01]  /*aca0*/  MUFU.EX2 R130, R130 ;  /* 0x0000008200827308 */ /* 0x000f220000000800 */
[----:B------:R-:W-:Y:S01]  /*acb0*/  FFMA.FTZ R73, R73, R0, -R52 ;  /* 0x0000000049497223 */ /* 0x000fe20000010834 */
[----:B-1----:R-:W-:-:S06]  /*acc0*/  FADD.FTZ R49, R125, R8 ;  /* 0x000000087d317221 */ /* 0x002fcc0000010000 */
[----:B------:R-:W1:Y:S01]  /*acd0*/  MUFU.EX2 R46, R46 ;  /* 0x0000002e002e7308 */ /* 0x000e620000000800 */
[----:B------:R-:W-:-:S07]  /*ace0*/  FADD.FTZ R4, R128, R47 ;  /* 0x0000002f80047221 */ /* 0x000fce0000010000 */
        /* <DEDUP_REMOVED lines=13> */
[----:B------:R-:W1:Y:S08]  /*adc0*/  MUFU.EX2 R123, R123 ;  /* 0x0000007b007b7308 */ /* 0x000e700000000800 */
[----:B------:R-:W1:Y:S01]  /*add0*/  MUFU.EX2 R126, R126 ;  /* 0x0000007e007e7308 */ /* 0x000e620000000800 */
[----:B------:R-:W-:Y:S01]  /*ade0*/  FFMA.FTZ R81, R81, R0, -R52 ;  /* 0x0000000051517223 */ /* 0x000fe20000010834 */
[----:B0-----:R-:W-:Y:S01]  /*adf0*/  FADD.FTZ R49, R121, R8 ;  /* 0x0000000879317221 */ /* 0x001fe20000010000 */
[----:B------:R-:W-:-:S05]  /*ae00*/  SHF.R.S32.HI R14, RZ, 0x7, R14 ;  /* 0x00000007ff0e7819 */ /* 0x000fca000001140e */
[----:B------:R-:W0:Y:S01]  /*ae10*/  MUFU.EX2 R77, R77 ;  /* 0x0000004d004d7308 */ /* 0x000e220000000800 */
[----:B--2---:R-:W-:Y:S01]  /*ae20*/  FADD.FTZ R4, R124, R47 ;  /* 0x0000002f7c047221 */ /* 0x004fe20000010000 */
[----:B------:R-:W-:Y:S01]  /*ae30*/  FFMA.FTZ R15, R15, R0, -R52 ;  /* 0x000000000f0f7223 */ /* 0x000fe20000010834 */
[----:B---3--:R-:W-:Y:S01]  /*ae40*/  FADD.FTZ R8, R48, R49 ;  /* 0x0000003130087221 */ /* 0x008fe20000010000 */
[----:B------:R-:W-:-:S04]  /*ae50*/  VIMNMX R53, RZ, R14, !PT ;  /* 0x0000000eff357248 */ /* 0x000fc80007fe0100 */
[----:B------:R-:W2:Y:S01]  /*ae60*/  MUFU.EX2 R55, R55 ;  /* 0x0000003700377308 */ /* 0x000ea20000000800 */
[----:B----4-:R-:W-:Y:S01]  /*ae70*/  FADD.FTZ R47, R5, R4 ;  /* 0x00000004052f7221 */ /* 0x010fe20000010000 */
[----:B------:R-:W-:Y:S01]  /*ae80*/  FFMA.FTZ R52, R85, R0, -R52 ;  /* 0x0000000055347223 */ /* 0x000fe20000010834 */
[----:B-1----:R-:W-:-:S05]  /*ae90*/  FADD.FTZ R49, R123, R8 ;  /* 0x000000087b317221 */ /* 0x002fca0000010000 */
[----:B------:R-:W1:Y:S01]  /*aea0*/  MUFU.EX2 R120, R81 ;  /* 0x0000005100787308 */ /* 0x000e620000000800 */
[----:B------:R-:W-:Y:S01]  /*aeb0*/  FADD.FTZ R8, R126, R47 ;  /* 0x0000002f7e087221 */ /* 0x000fe20000010000 */
[----:B------:R-:W-:Y:S01]  /*aec0*/  VIADD R152, R152, 0xfffffffe ;  /* 0xfffffffe98987836 */ /* 0x000fe20000000000 */
[----:B------:R3:W-:Y:S05]  /*aed0*/  STL [R1+0x14], R53 ;  /* 0x0000143501007387 */ /* 0x0007ea0000100800 */
[----:B------:R-:W4:Y:S01]  /*aee0*/  MUFU.EX2 R15, R15 ;  /* 0x0000000f000f7308 */ /* 0x000f220000000800 */
[----:B0-----:R-:W-:Y:S01]  /*aef0*/  FADD.FTZ R8, R77, R8 ;  /* 0x000000084d087221 */ /* 0x001fe20000010000 */
[----:B------:R-:W-:-:S02]  /*af00*/  ISETP.GE.AND P2, PT, R152, R53, PT ;  /* 0x000000359800720c */ /* 0x000fc40003f46270 */
[----:B------:R-:W-:-:S04]  /*af10*/  F2FP.BF16.F32.PACK_AB R148, R21, R148 ;  /* 0x000000941594723e */ /* 0x000fc800000010ff */
[----:B------:R-:W0:Y:S01]  /*af20*/  MUFU.EX2 R50, R50 ;  /* 0x0000003200327308 */ /* 0x000e220000000800 */
[----:B--2---:R-:W-:-:S07]  /*af30*/  FADD.FTZ R21, R55, R8 ;  /* 0x0000000837157221 */ /* 0x004fce0000010000 */
[----:B------:R-:W2:Y:S01]  /*af40*/  MUFU.EX2 R52, R52 ;  /* 0x0000003400347308 */ /* 0x000ea20000000800 */
[----:B-1----:R-:W-:Y:S01]  /*af50*/  FADD.FTZ R8, R120, R21 ;  /* 0x0000001578087221 */ /* 0x002fe20000010000 */
[----:B------:R-:W-:Y:S01]  /*af60*/  F2FP.BF16.F32.PACK_AB R124, R5, R124 ;  /* 0x0000007c057c723e */ /* 0x000fe200000010ff */
[----:B------:R-:W-:Y:S02]  /*af70*/  IMAD.MOV.U32 R119, RZ, RZ, RZ ;  /* 0x000000ffff777224 */ /* 0x000fe400078e00ff */
[----:B----4-:R-:W-:Y:S01]  /*af80*/  FADD.FTZ R5, R15, R8 ;  /* 0x000000080f057221 */ /* 0x010fe20000010000 */
[----:B------:R-:W-:Y:S01]  /*af90*/  F2FP.BF16.F32.PACK_AB R151, R20, R151 ;  /* 0x000000971497723e */ /* 0x000fe200000010ff */
[----:B------:R-:W-:Y:S01]  /*afa0*/  IMAD.MOV.U32 R118, RZ, RZ, R119 ;  /* 0x000000ffff767224 */ /* 0x000fe200078e0077 */
[----:B------:R-:W-:Y:S01]  /*afb0*/  F2FP.BF16.F32.PACK_AB R145, R24, R145 ;  /* 0x000000911891723e */ /* 0x000fe200000010ff */
[----:B0-----:R-:W-:Y:S01]  /*afc0*/  FADD.FTZ R4, R50, R49 ;  /* 0x0000003132047221 */ /* 0x001fe20000010000 */
[----:B------:R-:W-:Y:S01]  /*afd0*/  F2FP.BF16.F32.PACK_AB R147, R26, R147 ;  /* 0x000000931a93723e */ /* 0x000fe200000010ff */
[--C-:B------:R-:W-:Y:S01]  /*afe0*/  IMAD.MOV.U32 R117, RZ, RZ, R119.reuse ;  /* 0x000000ffff757224 */ /* 0x100fe200078e0077 */
[----:B------:R-:W-:Y:S01]  /*aff0*/  F2FP.BF16.F32.PACK_AB R141, R28, R141 ;  /* 0x0000008d1c8d723e */ /* 0x000fe200000010ff */
[--C-:B------:R-:W-:Y:S01]  /*b000*/  IMAD.MOV.U32 R116, RZ, RZ, R119.reuse ;  /* 0x000000ffff747224 */ /* 0x100fe200078e0077 */
[----:B------:R-:W-:Y:S01]  /*b010*/  F2FP.BF16.F32.PACK_AB R143, R30, R143 ;  /* 0x0000008f1e8f723e */ /* 0x000fe200000010ff */
[----:B------:R-:W-:Y:S01]  /*b020*/  IMAD.MOV.U32 R115, RZ, RZ, R119 ;  /* 0x000000ffff737224 */ /* 0x000fe200078e0077 */
[----:B------:R-:W-:Y:S01]  /*b030*/  F2FP.BF16.F32.PACK_AB R137, R32, R137 ;  /* 0x000000892089723e */ /* 0x000fe200000010ff */
[----:B--2---:R-:W-:Y:S01]  /*b040*/  FADD.FTZ R5, R52, R5 ;  /* 0x0000000534057221 */ /* 0x004fe20000010000 */
[----:B------:R-:W-:Y:S01]  /*b050*/  F2FP.BF16.F32.PACK_AB R139, R36, R139 ;  /* 0x0000008b248b723e */ /* 0x000fe200000010ff */
[--C-:B------:R-:W-:Y:S01]  /*b060*/  IMAD.MOV.U32 R114, RZ, RZ, R119.reuse ;  /* 0x000000ffff727224 */ /* 0x100fe200078e0077 */
        /* <DEDUP_REMOVED lines=43> */
[----:B------:R-:W-:-:S02]  /*b320*/  IMAD.MOV.U32 R92, RZ, RZ, R119 ;  /* 0x000000ffff5c7224 */ /* 0x000fc400078e0077 */
[--C-:B------:R-:W-:Y:S02]  /*b330*/  IMAD.MOV.U32 R91, RZ, RZ, R119.reuse ;  /* 0x000000ffff5b7224 */ /* 0x100fe400078e0077 */
[--C-:B------:R-:W-:Y:S02]  /*b340*/  IMAD.MOV.U32 R90, RZ, RZ, R119.reuse ;  /* 0x000000ffff5a7224 */ /* 0x100fe400078e0077 */
[--C-:B------:R-:W-:Y:S02]  /*b350*/  IMAD.MOV.U32 R89, RZ, RZ, R119.reuse ;  /* 0x000000ffff597224 */ /* 0x100fe400078e0077 */
[----:B------:R-:W-:Y:S01]  /*b360*/  IMAD.MOV.U32 R88, RZ, RZ, R119 ;  /* 0x000000ffff587224 */ /* 0x000fe200078e0077 */
[----:B---3--:R-:W-:Y:S06]  /*b370*/  @!P2 BRA `(.L_x_2008) ;  /* 0x000000280048a947 */ /* 0x008fec0003800000 */
        /* <DEDUP_REMOVED lines=19> */
[----:B------:R-:W-:-:S07]  /*b4b0*/  CS2R R88, SRZ ;  /* 0x0000000000587805 */ /* 0x000fce000001ff00 */
.L_x_2018:
[----:B------:R-:W-:Y:S01]  /*b4c0*/  ISETP.NE.AND P2, PT, R155, RZ, PT ;  /* 0x000000ff9b00720c */ /* 0x000fe20003f45270 */
[----:B------:R-:W-:Y:S01]  /*b4d0*/  VIADD R18, R154, 0x1 ;  /* 0x000000019a127836 */ /* 0x000fe20000000000 */
[----:B------:R-:W-:Y:S05]  /*b4e0*/  YIELD ;  /* 0x0000000000007946 */ /* 0x000fea0003800000 */
[----:B------:R-:W-:-:S04]  /*b4f0*/  ISETP.NE.AND P3, PT, R18, 0x2, PT ;  /* 0x000000021200780c */ /* 0x000fc80003f65270 */
[----:B------:R-:W-:Y:S02]  /*b500*/  SEL R23, RZ, 0x1, P3 ;  /* 0x00000001ff177807 */ /* 0x000fe40001800000 */
[----:B------:R-:W-:Y:S02]  /*b510*/  SEL R18, R18, RZ, P3 ;  /* 0x000000ff12127207 */ /* 0x000fe40001800000 */
[----:B------:R-:W-:Y:S01]  /*b520*/  LOP3.LUT R23, R8, R23, RZ, 0x3c, !PT ;  /* 0x0000001708177212 */ /* 0x000fe200078e3cff */
[----:B------:R-:W-:Y:S06]  /*b530*/  @P2 BRA `(.L_x_2009) ;  /* 0x0000000000302947 */ /* 0x000fec0003800000 */
[----:B------:R-:W-:Y:S05]  /*b540*/  @!P0 BRA `(.L_x_2010) ;  /* 0x0000000000048947 */ /* 0x000fea0003800000 */
[----:B------:R-:W-:Y:S01]  /*b550*/  BPT.TRAP 0x1 ;  /* 0x000000040000795c */ /* 0x000fe20000300000 */
.L_x_2010:
[----:B------:R-:W-:Y:S01]  /*b560*/  IMAD R0, R18, 0x8, R2 ;  /* 0x0000000812007824 */ /* 0x000fe200078e0202 */
[----:B------:R-:W-:-:S04]  /*b570*/  SHF.L.U32 R3, R23, 0x1f, RZ ;  /* 0x0000001f17037819 */ /* 0x000fc800000006ff */
[----:B------:R0:W1:Y:S01]  /*b580*/  SYNCS.PHASECHK.TRANS64.TRYWAIT P3, [R0+URZ+0x16830], R3 ;  /* 0x01683003000075a7 */ /* 0x000062000806017f */
[----:B------:R-:W-:Y:S05]  /*b590*/  @!P0 BRA `(.L_x_2011) ;  /* 0x0000000000048947 */ /* 0x000fea0003800000 */
[----:B------:R-:W-:Y:S01]  /*b5a0*/  BPT.TRAP 0x1 ;  /* 0x000000040000795c */ /* 0x000fe20000300000 */
.L_x_2011:
[----:B------:R-:W-:Y:S04]  /*b5b0*/  BSSY B0, `(.L_x_2009) ;  /* 0x0000004000007945 */ /* 0x000fe80003800000 */
[----:B-1----:R-:W-:Y:S05]  /*b5c0*/  @P3 BRA `(.L_x_2012) ;  /* 0x0000000000083947 */ /* 0x002fea0003800000 */
[----:B------:R-:W1:Y:S02]  /*b5d0*/  SYNCS.PHASECHK.TRANS64.TRYWAIT P3, [R0+URZ+0x16830], R3 ;  /* 0x01683003000075a7 */ /* 0x000e64000806017f */
[----:B-1----:R-:W-:Y:S05]  /*b5e0*/  @!P3 BRA `(.L_x_2013) ;  /* 0x000000c000dcb947 */ /* 0x002fea0003800000 */
.L_x_2012:
[----:B------:R-:W-:Y:S05]  /*b5f0*/  BSYNC B0 ;  /* 0x0000000000007941 */ /* 0x000fea0003800000 */
.L_x_2009:
[----:B01----:R-:W2:Y:S01]  /*b600*/  LDL R3, [R1+0xc] ;  /* 0x00000c0001037983 */ /* 0x003ea20000100800 */
[----:B------:R-:W-:Y:S01]  /*b610*/  IMAD.MOV.U32 R21, RZ, RZ, 0x40000040 ;  /* 0x40000040ff157424 */ /* 0x000fe200078e00ff */
[----:B------:R-:W-:Y:S05]  /*b620*/  WARPSYNC.ALL ;  /* 0x0000000000007948 */ /* 0x000fea0003800000 */
[----:B------:R-:W-:Y:S01]  /*b630*/  R2UR UR15, R21 ;  /* 0x00000000150f72ca */ /* 0x000fe200000e0000 */
[----:B------:R-:W0:Y:S01]  /*b640*/  S2R R0, SR_TID.X ;  /* 0x0000000000007919 */ /* 0x000e220000002100 */
[----:B------:R-:W-:Y:S01]  /*b650*/  IMAD.MOV.U32 R27, RZ, RZ, 0x40000040 ;  /* 0x40000040ff1b7424 */ /* 0x000fe200078e00ff */
[----:B------:R-:W-:Y:S01]  /*b660*/  R2UR UR4, R6 ;  /* 0x00000000060472ca */ /* 0x000fe200000e0000 */
[----:B------:R-:W-:Y:S01]  /*b670*/  IMAD.MOV.U32 R25, RZ, RZ, 0x40000040 ;  /* 0x40000040ff197424 */ /* 0x000fe200078e00ff */
[----:B------:R-:W-:-:S02]  /*b680*/  R2UR UR5, R7 ;  /* 0x00000000070572ca */ /* 0x000fc400000e0000 */
[----:B0-----:R-:W-:-:S05]  /*b690*/  SHF.R.U32.HI R0, RZ, 0x7, R0 ;  /* 0x00000007ff007819 */ /* 0x001fca0000011600 */
[----:B------:R-:W-:Y:S01]  /*b6a0*/  VIADD R0, R0, 0x8 ;  /* 0x0000000800007836 */ /* 0x000fe20000000000 */
[----:B------:R-:W-:Y:S02]  /*b6b0*/  R2UR UR7, R27 ;  /* 0x000000001b0772ca */ /* 0x000fe400000e0000 */
[----:B------:R-:W-:Y:S02]  /*b6c0*/  R2UR UR11, R25 ;  /* 0x00000000190b72ca */ /* 0x000fe400000e0000 */
[----:B------:R-:W-:Y:S01]  /*b6d0*/  R2UR UR19, R27 ;  /* 0x000000001b1372ca */ /* 0x000fe200000e0000 */
[----:B------:R0:W-:Y:S01]  /*b6e0*/  BAR.SYNC.DEFER_BLOCKING R0, 0x100 ;  /* 0x000400000000751d */ /* 0x0001e20000010000 */
[----:B--2---:R-:W-:-:S04]  /*b6f0*/  IMAD R26, R18, 0x400, R3 ;  /* 0x00000400121a7824 */ /* 0x004fc800078e0203 */
[----:B------:R-:W-:-:S05]  /*b700*/  VIADD R20, R26, 0x4 ;  /* 0x000000041a147836 */ /* 0x000fca0000000000 */
[----:B------:R-:W-:Y:S02]  /*b710*/  R2UR UR14, R20 ;  /* 0x00000000140e72ca */ /* 0x000fe400000e0000 */
[----:B------:R-:W2:Y:S01]  /*b720*/  LDL.64 R20, [R1] ;  /* 0x0000000001147983 */ /* 0x000ea20000100a00 */
[C---:B------:R-:W-:Y:S01]  /*b730*/  R2UR UR6, R26.reuse ;  /* 0x000000001a0672ca */ /* 0x040fe200000e0000 */
[C---:B------:R-:W-:Y:S02]  /*b740*/  VIADD R24, R26.reuse, 0x2 ;  /* 0x000000021a187836 */ /* 0x040fe40000000000 */
[----:B------:R-:W-:-:S03]  /*b750*/  VIADD R26, R26, 0x6 ;  /* 0x000000061a1a7836 */ /* 0x000fc60000000000 */
[----:B------:R-:W-:Y:S02]  /*b760*/  R2UR UR10, R24 ;  /* 0x00000000180a72ca */ /* 0x000fe400000e0000 */
[----:B------:R-:W-:Y:S02]  /*b770*/  R2UR UR18, R26 ;  /* 0x000000001a1272ca */ /* 0x000fe400000e0000 */
[----:B------:R-:W-:-:S06]  /*b780*/  WARPGROUP.ARRIVE ;  /* 0x00000000000079c5 */ /* 0x000fcc0000000000 */
[----:B------:R-:W-:Y:S01]  /*b790*/  HGMMA.64x128x16.F32.BF16 R24, gdesc[UR4], RZ, !UPT, gsb0 ;  /* 0x01e00000041879f0 */ /* 0x000fe2000c0018ff */
[----:B------:R-:W-:Y:S02]  /*b7a0*/  R2UR UR12, R12 ;  /* 0x000000000c0c72ca */ /* 0x000fe400000e0000 */
[----:B------:R-:W-:Y:S01]  /*b7b0*/  R2UR UR13, R13 ;  /* 0x000000000d0d72ca */ /* 0x000fe200000e0000 */
[----:B------:R-:W-:Y:S02]  /*b7c0*/  WARPGROUP.DEPBAR.LE gsb0, 0x0 ;  /* 0x00008000000079c5 */ /* 0x000fe40000010000 */
[----:B------:R-:W-:Y:S01]  /*b7d0*/  WARPGROUP.ARRIVE ;  /* 0x00000000000079c5 */ /* 0x000fe20000000000 */
[----:B--2---:R-:W-:Y:S02]  /*b7e0*/  R2UR UR8, R20 ;  /* 0x00000000140872ca */ /* 0x004fe400000e0000 */
[----:B------:R-:W-:-:S13]  /*b7f0*/  R2UR UR9, R21 ;  /* 0x00000000150972ca */ /* 0x000fda00000e0000 */
        /* <DEDUP_REMOVED lines=13> */
.L_x_2015:
[----:B------:R-:W-:Y:S01]  /*b8d0*/  SHF.L.U32 R0, R8, 0x1f, RZ ;  /* 0x0000001f08007819 */ /* 0x000fe200000006ff */
[----:B------:R-:W-:-:S04]  /*b8e0*/  IMAD R3, R154, 0x8, R2 ;  /* 0x000000089a037824 */ /* 0x000fc800078e0202 */
[----:B------:R0:W1:Y:S01]  /*b8f0*/  SYNCS.PHASECHK.TRANS64.TRYWAIT P2, [R3+URZ+0x16850], R0 ;  /* 0x01685000030075a7 */ /* 0x000062000804017f */
[----:B------:R-:W-:Y:S05]  /*b900*/  @!P0 BRA `(.L_x_2016) ;  /* 0x0000000000048947 */ /* 0x000fea0003800000 */
[----:B------:R-:W-:Y:S01]  /*b910*/  BPT.TRAP 0x1 ;  /* 0x000000040000795c */ /* 0x000fe20000300000 */
.L_x_2016:
[----:B-1----:R-:W-:Y:S05]  /*b920*/  @P2 BRA `(.L_x_2014) ;  /* 0x0000000000082947 */ /* 0x002fea0003800000 */
[----:B------:R-:W1:Y:S02]  /*b930*/  SYNCS.PHASECHK.TRANS64.TRYWAIT P2, [R3+URZ+0x16850], R0 ;  /* 0x01685000030075a7 */ /* 0x000e64000804017f */
[----:B-1----:R-:W-:Y:S05]  /*b940*/  @!P2 BRA `(.L_x_2017) ;  /* 0x000000c00018a947 */ /* 0x002fea0003800000 */
.L_x_2014:
[----:B01----:R-:W-:Y:S01]  /*b950*/  VIADD R0, R2, 0x400 ;  /* 0x0000040002007836 */ /* 0x003fe20000000000 */
[----:B------:R-:W2:Y:S01]  /*b960*/  LDL R3, [R1+0x28] ;  /* 0x0000280001037983 */ /* 0x000ea20000100800 */
[----:B------:R-:W-:Y:S01]  /*b970*/  IMAD.MOV.U32 R9, RZ, RZ, 0x40000040 ;  /* 0x40000040ff097424 */ /* 0x000fe200078e00ff */
[----:B------:R-:W-:Y:S05]  /*b980*/  WARPSYNC.ALL ;  /* 0x0000000000007948 */ /* 0x000fea0003800000 */
[----:B------:R-:W-:Y:S01]  /*b990*/  SHF.R.U32.HI R0, RZ, 0x4, R0 ;  /* 0x00000004ff007819 */ /* 0x000fe20000011600 */
[----:B------:R-:W-:Y:S01]  /*b9a0*/  WARPGROUP.ARRIVE ;  /* 0x00000000000079c5 */ /* 0x000fe20000000000 */
[----:B------:R-:W-:Y:S01]  /*b9b0*/  R2UR UR7, R9 ;  /* 0x00000000090772ca */ /* 0x000fe200000e0000 */
[----:B------:R-:W-:Y:S01]  /*b9c0*/  IMAD.MOV.U32 R21, RZ, RZ, 0x40000040 ;  /* 0x40000040ff157424 */ /* 0x000fe200078e00ff */
[----:B------:R-:W-:Y:S01]  /*b9d0*/  LOP3.LUT R0, R0, 0x3fff, RZ, 0xc0, !PT ;  /* 0x00003fff00007812 */ /* 0x000fe200078ec0ff */
[----:B------:R-:W-:-:S04]  /*b9e0*/  ULDC UR4, c[0x0][0x988] ;  /* 0x0002620000047ab9 */ /* 0x000fc80000000800 */
[----:B------:R-:W-:-:S05]  /*b9f0*/  IMAD R8, R154, 0x400, R0 ;  /* 0x000004009a087824 */ /* 0x000fca00078e0200 */
[----:B------:R-:W-:-:S13]  /*ba00*/  R2UR UR6, R8 ;  /* 0x00000000080672ca */ /* 0x000fda00000e0000 */
[----:B------:R-:W-:Y:S03]  /*ba10*/  HGMMA.64x64x16.F32.BF16 R88, R148, gdesc[UR4].tnspB, R88, gsb0 ;  /* 0x40e0000494587df0 */ /* 0x000fe60008001858 */
[----:B------:R-:W-:Y:S02]  /*ba20*/  WARPGROUP.DEPBAR.LE gsb0, 0x0 ;  /* 0x00008000000079c5 */ /* 0x000fe40000010000 */
[----:B------:R-:W3:Y:S04]  /*ba30*/  LDL R149, [R1+0x18] ;  /* 0x0000180001957983 */ /* 0x000ee80000100800 */
[----:B------:R-:W3:Y:S04]  /*ba40*/  LDL R150, [R1+0x10] ;  /* 0x0000100001967983 */ /* 0x000ee80000100800 */
[----:B------:R-:W4:Y:S01]  /*ba50*/  LDL R151, [R1+0x24] ;  /* 0x0000240001977983 */ /* 0x000f220000100800 */
[----:B------:R-:W-:Y:S01]  /*ba60*/  IMAD.MOV.U32 R0, RZ, RZ, -0x80 ;  /* 0xffffff80ff007424 */ /* 0x000fe200078e00ff */
[----:B------:R-:W-:Y:S01]  /*ba70*/  R2UR UR7, R21 ;  /* 0x00000000150772ca */ /* 0x000fe200000e0000 */
[----:B------:R-:W-:Y:S01]  /*ba80*/  VIADD R20, R8, 0x80 ;  /* 0x0000008008147836 */ /* 0x000fe20000000000 */
[----:B------:R-:W-:Y:S01]  /*ba90*/  WARPGROUP.ARRIVE ;  /* 0x00000000000079c5 */ /* 0x000fe20000000000 */
[----:B------:R-:W-:-:S02]  /*baa0*/  IMAD R0, R152, R0, 0x1 ;  /* 0x0000000198007424 */ /* 0x000fc400078e0200 */
[----:B------:R-:W-:Y:S01]  /*bab0*/  IMAD.MOV.U32 R21, RZ, RZ, 0x40000040 ;  /* 0x40000040ff157424 */ /* 0x000fe200078e00ff */
[----:B------:R-:W-:Y:S01]  /*bac0*/  R2UR UR6, R20 ;  /* 0x00000000140672ca */ /* 0x000fe200000e0000 */
[----:B------:R-:W-:Y:S02]  /*bad0*/  IMAD R0, R153, 0xc0, R0 ;  /* 0x000000c099007824 */ /* 0x000fe400078e0200 */
[----:B------:R-:W-:-:S10]  /*bae0*/  VIADD R20, R8, 0x100 ;  /* 0x0000010008147836 */ /* 0x000fd40000000000 */
        /* <DEDUP_REMOVED lines=15> */
[----:B------:R-:W-:Y:S02]  /*bbe0*/  R2UR UR7, R21 ;  /* 0x00000000150772ca */ /* 0x000fe400000e0000 */
[----:B------:R-:W-:Y:S01]  /*bbf0*/  R2UR UR6, R20 ;  /* 0x00000000140672ca */ /* 0x000fe200000e0000 */
[----:B------:R-:W-:Y:S02]  /*bc00*/  WARPGROUP.DEPBAR.LE gsb0, 0x0 ;  /* 0x00008000000079c5 */ /* 0x000fe40000010000 */
[----:B------:R-:W-:-:S10]  /*bc10*/  WARPGROUP.ARRIVE ;  /* 0x00000000000079c5 */ /* 0x000fd40000000000 */
[----:B------:R-:W-:Y:S01]  /*bc20*/  HGMMA.64x64x16.F32.BF16 R88, R132, gdesc[UR4].tnspB, R88, gsb0 ;  /* 0x40e0000484587df0 */ /* 0x000fe20008001858 */
[----:B---3--:R-:W-:-:S05]  /*bc30*/  IADD3 R0, -R150, R0, R149 ;  /* 0x0000000096007210 */ /* 0x008fca0007ffe195 */
[----:B----4-:R-:W-:-:S04]  /*bc40*/  IMAD R0, R151, -0x2, R0 ;  /* 0xfffffffe97007824 */ /* 0x010fc800078e0200 */
[----:B--2---:R-:W-:-:S05]  /*bc50*/  IMAD.IADD R9, R3, 0x1, R0 ;  /* 0x0000000103097824 */ /* 0x004fca00078e0200 */
[C---:B------:R-:W-:Y:S02]  /*bc60*/  ISETP.GT.AND P2, PT, R9.reuse, RZ, PT ;  /* 0x000000ff0900720c */ /* 0x040fe40003f44270 */
[C---:B------:R-:W-:Y:S02]  /*bc70*/  ISETP.GT.AND P3, PT, R9.reuse, 0x1, PT ;  /* 0x000000010900780c */ /* 0x040fe40003f64270 */
        /* <DEDUP_REMOVED lines=21> */
[----:B------:R-:W-:Y:S01]  /*bdd0*/  FMNMX.FTZ R0, R36, R0, !PT ;  /* 0x0000000024007209 */ /* 0x000fe20007810000 */
[----:B------:R-:W-:-:S02]  /*bde0*/  WARPGROUP.DEPBAR.LE gsb0, 0x0 ;  /* 0x00008000000079c5 */ /* 0x000fc40000010000 */
[----:B------:R-:W-:Y:S01]  /*bdf0*/  ISETP.GT.AND P3, PT, R9, 0x21, PT ;  /* 0x000000210900780c */ /* 0x000fe20003f64270 */
[----:B------:R-:W-:Y:S01]  /*be00*/  WARPGROUP.ARRIVE ;  /* 0x00000000000079c5 */ /* 0x000fe20000000000 */
        /* <DEDUP_REMOVED lines=73> */
[C---:B------:R-:W-:Y:S02]  /*c2a0*/  ISETP.GT.AND P4, PT, R9.reuse, 0x1, PT ;  /* 0x000000010900780c */ /* 0x040fe40003f84270 */
[----:B------:R-:W-:Y:S01]  /*c2b0*/  FSEL R26, R26, -INF , P3 ;  /* 0xff8000001a1a7808 */ /* 0x000fe20001800000 */
[----:B------:R-:W0:Y:S01]  /*c2c0*/  SHFL.BFLY PT, R3, R0, 0x2, 0x1f ;  /* 0x0c401f0000037f89 */ /* 0x000e2200000e0000 */
[----:B------:R-:W-:Y:S02]  /*c2d0*/  ISETP.GT.AND P3, PT, R9, 0x8, PT ;  /* 0x000000080900780c */ /* 0x000fe40003f64270 */
[----:B------:R-:W-:Y:S02]  /*c2e0*/  FSEL R27, R27, -INF , P4 ;  /* 0xff8000001b1b7808 */ /* 0x000fe40002000000 */
[----:B------:R-:W-:-:S02]  /*c2f0*/  ISETP.GT.AND P4, PT, R9, 0x9, PT ;  /* 0x000000090900780c */ /* 0x000fc40003f84270 */
[----:B------:R-:W-:Y:S02]  /*c300*/  FSEL R30, R30, -INF , P3 ;  /* 0xff8000001e1e7808 */ /* 0x000fe40001800000 */
[----:B------:R-:W-:Y:S02]  /*c310*/  ISETP.GT.AND P3, PT, R9, 0x10, PT ;  /* 0x000000100900780c */ /* 0x000fe40003f64270 */
[----:B------:R-:W-:Y:S02]  /*c320*/  FSEL R31, R31, -INF , P4 ;  /* 0xff8000001f1f7808 */ /* 0x000fe40002000000 */
[C---:B------:R-:W-:Y:S02]  /*c330*/  ISETP.GT.AND P4, PT, R9.reuse, 0x11, PT ;  /* 0x000000110900780c */ /* 0x040fe40003f84270 */
[----:B------:R-:W-:Y:S02]  /*c340*/  FSEL R34, R34, -INF , P3 ;  /* 0xff80000022227808 */ /* 0x000fe40001800000 */
[----:B------:R-:W-:-:S02]  /*c350*/  ISETP.GT.AND P3, PT, R9, 0x18, PT ;  /* 0x000000180900780c */ /* 0x000fc40003f64270 */
[----:B------:R-:W-:Y:S02]  /*c360*/  FSEL R35, R35, -INF , P4 ;  /* 0xff80000023237808 */ /* 0x000fe40002000000 */
[C---:B------:R-:W-:Y:S02]  /*c370*/  ISETP.GT.AND P4, PT, R9.reuse, 0x19, PT ;  /* 0x000000190900780c */ /* 0x040fe40003f84270 */
[----:B------:R-:W-:Y:S02]  /*c380*/  FSEL R38, R38, -INF , P3 ;  /* 0xff80000026267808 */ /* 0x000fe40001800000 */
[----:B0-----:R-:W-:Y:S02]  /*c390*/  FMNMX.FTZ R3, R0, R3, !PT ;  /* 0x0000000300037209 */ /* 0x001fe40007810000 */
[----:B------:R-:W-:Y:S02]  /*c3a0*/  ISETP.GT.AND P3, PT, R9, 0x20, PT ;  /* 0x000000200900780c */ /* 0x000fe40003f64270 */
[----:B------:R-:W-:Y:S01]  /*c3b0*/  FSEL R39, R39, -INF , P4 ;  /* 0xff80000027277808 */ /* 0x000fe20002000000 */
[----:B------:R-:W0:Y:S01]  /*c3c0*/  SHFL.BFLY PT, R0, R3, 0x1, 0x1f ;  /* 0x0c201f0003007f89 */ /* 0x000e2200000e0000 */
        /* <DEDUP_REMOVED lines=12> */
[----:B0-----:R-:W-:Y:S01]  /*c490*/  FMNMX.FTZ R3, R3, R0, !PT ;  /* 0x0000000003037209 */ /* 0x001fe20007810000 */
[----:B------:R-:W-:Y:S01]  /*c4a0*/  IMAD.U32 R0, RZ, RZ, UR4 ;  /* 0x00000004ff007e24 */ /* 0x000fe2000f8e00ff */
[----:B------:R-:W-:-:S02]  /*c4b0*/  ISETP.GT.AND P4, PT, R9, 0x39, PT ;  /* 0x000000390900780c */ /* 0x000fc40003f84270 */
[C---:B------:R-:W-:Y:S01]  /*c4c0*/  FSETP.NEU.FTZ.AND P2, PT, R3.reuse, -INF , PT ;  /* 0xff8000000300780b */ /* 0x040fe20003f5d000 */
[-C--:B------:R-:W-:Y:S01]  /*c4d0*/  FMUL.FTZ R21, R3, R0.reuse ;  /* 0x0000000003157220 */ /* 0x080fe20000410000 */
[----:B------:R-:W-:Y:S02]  /*c4e0*/  FSEL R54, R54, -INF , P3 ;  /* 0xff80000036367808 */ /* 0x000fe40001800000 */
[----:B------:R-:W-:Y:S02]  /*c4f0*/  ISETP.GT.AND P3, PT, R9, 0x40, PT ;  /* 0x000000400900780c */ /* 0x000fe40003f64270 */
[----:B------:R-:W-:Y:S02]  /*c500*/  FSEL R21, R21, RZ, P2 ;  /* 0x000000ff15157208 */ /* 0x000fe40001000000 */
[----:B------:R-:W-:Y:S02]  /*c510*/  FSEL R55, R55, -INF , P4 ;  /* 0xff80000037377808 */ /* 0x000fe40002000000 */
[----:B------:R-:W-:Y:S01]  /*c520*/  ISETP.GT.AND P4, PT, R9, 0x41, PT ;  /* 0x000000410900780c */ /* 0x000fe20003f84270 */
        /* <DEDUP_REMOVED lines=21> */
[----:B------:R-:W-:Y:S01]  /*c680*/  MUFU.EX2 R28, R37 ;  /* 0x00000025001c7308 */ /* 0x000fe20000000800 */
[----:B------:R-:W-:Y:S01]  /*c690*/  FMNMX.FTZ R29, R35, R29, !PT ;  /* 0x0000001d231d7209 */ /* 0x000fe20007810000 */
[-CC-:B------:R-:W-:Y:S01]  /*c6a0*/  FFMA.FTZ R48, R65, R0.reuse, -R21.reuse ;  /* 0x0000000041307223 */ /* 0x180fe20000010815 */
[----:B------:R-:W-:Y:S01]  /*c6b0*/  FSEL R62, R62, -INF , P3 ;  /* 0xff8000003e3e7808 */ /* 0x000fe20001800000 */
[-CC-:B------:R-:W-:Y:S01]  /*c6c0*/  FFMA.FTZ R49, R49, R0.reuse, -R21.reuse ;  /* 0x0000000031317223 */ /* 0x180fe20000010815 */
        /* <DEDUP_REMOVED lines=9> */
[--C-:B------:R-:W-:Y:S01]  /*c760*/  FFMA.FTZ R40, R53, R0, -R21.reuse ;  /* 0x0000000035287223 */ /* 0x100fe20000010815 */
[----:B------:R-:W-:Y:S01]  /*c770*/  ISETP.GT.AND P4, PT, R9, 0x51, PT ;  /* 0x000000510900780c */ /* 0x000fe20003f84270 */
[----:B------:R-:W-:Y:S01]  /*c780*/  MUFU.EX2 R20, R20 ;  /* 0x0000001400147308 */ /* 0x000fe20000000800 */
[----:B------:R-:W-:Y:S01]  /*c790*/  FMNMX.FTZ R32, R43, R32, !PT ;  /* 0x000000202b207209 */ /* 0x000fe20007810000 */
[-CC-:B------:R-:W-:Y:S01]  /*c7a0*/  FFMA.FTZ R132, R56, R0.reuse, -R21.reuse ;  /* 0x0000000038847223 */ /* 0x180fe20000010815 */
[----:B------:R-:W-:Y:S01]  /*c7b0*/  FSEL R66, R66, -INF , P3 ;  /* 0xff80000042427808 */ /* 0x000fe20001800000 */
[--C-:B------:R-:W-:Y:S01]  /*c7c0*/  FFMA.FTZ R134, R60, R0, -R21.reuse ;  /* 0x000000003c867223 */ /* 0x100fe20000010815 */
        /* <DEDUP_REMOVED lines=9> */
[-CC-:B------:R-:W-:Y:S01]  /*c860*/  FFMA.FTZ R60, R81, R0.reuse, -R21.reuse ;  /* 0x00000000513c7223 */ /* 0x180fe20000010815 */
[----:B------:R-:W-:Y:S01]  /*c870*/  ISETP.GT.AND P4, PT, R9, 0x59, PT ;  /* 0x000000590900780c */ /* 0x000fe20003f84270 */
[----:B------:R0:W-:Y:S01]  /*c880*/  MUFU.EX2 R32, R45 ;  /* 0x0000002d00207308 */ /* 0x0001e20000000800 */
[----:B------:R-:W-:Y:S01]  /*c890*/  FMNMX.FTZ R33, R51, R33, !PT ;  /* 0x0000002133217209 */ /* 0x000fe20007810000 */
[----:B------:R-:W-:Y:S01]  /*c8a0*/  FFMA.FTZ R84, R84, R0, -R21 ;  /* 0x0000000054547223 */ /* 0x000fe20000010815 */
[----:B------:R-:W-:-:S02]  /*c8b0*/  FSEL R70, R70, -INF , P3 ;  /* 0xff80000046467808 */ /* 0x000fc40001800000 */
[----:B------:R-:W-:Y:S02]  /*c8c0*/  FMNMX.FTZ R33, R54, R33, !PT ;  /* 0x0000002136217209 */ /* 0x000fe40007810000 */
[----:B------:R-:W-:Y:S01]  /*c8d0*/  ISETP.GT.AND P3, PT, R9, 0x60, PT ;  /* 0x000000600900780c */ /* 0x000fe20003f64270 */
[----:B------:R-:W-:Y:S01]  /*c8e0*/  MUFU.EX2 R24, R24 ;  /* 0x0000001800187308 */ /* 0x000fe20000000800 */
[----:B------:R-:W-:Y:S01]  /*c8f0*/  FMNMX.FTZ R33, R55, R33, !PT ;  /* 0x0000002137217209 */ /* 0x000fe20007810000 */
[----:B0-----:R-:W-:Y:S01]  /*c900*/  FFMA.FTZ R45, R64, R0, -R21 ;  /* 0x00000000402d7223 */ /* 0x001fe20000010815 */
[----:B------:R-:W-:Y:S02]  /*c910*/  FSEL R71, R71, -INF , P4 ;  /* 0xff80000047477808 */ /* 0x000fe40002000000 */
[----:B------:R-:W-:Y:S02]  /*c920*/  FMNMX.FTZ R36, R58, R33, !PT ;  /* 0x000000213a247209 */ /* 0x000fe40007810000 */
[----:B------:R-:W-:Y:S01]  /*c930*/  ISETP.GT.AND P4, PT, R9, 0x61, PT ;  /* 0x000000610900780c */ /* 0x000fe20003f84270 */
[----:B------:R0:W-:Y:S01]  /*c940*/  MUFU.EX2 R33, R49 ;  /* 0x0000003100217308 */ /* 0x0001e20000000800 */
[----:B------:R-:W-:-:S02]  /*c950*/  FMNMX.FTZ R36, R59, R36, !PT ;  /* 0x000000243b247209 */ /* 0x000fc40007810000 */
[----:B------:R-:W-:Y:S02]  /*c960*/  FSEL R74, R74, -INF , P3 ;  /* 0xff8000004a4a7808 */ /* 0x000fe40001800000 */
[----:B------:R-:W-:Y:S02]  /*c970*/  FMNMX.FTZ R36, R62, R36, !PT ;  /* 0x000000243e247209 */ /* 0x000fe40007810000 */
[----:B------:R-:W-:Y:S01]  /*c980*/  ISETP.GT.AND P3, PT, R9, 0x68, PT ;  /* 0x000000680900780c */ /* 0x000fe20003f64270 */
[----:B------:R-:W-:Y:S01]  /*c990*/  MUFU.EX2 R144, R144 ;  /* 0x0000009000907308 */ /* 0x000fe20000000800 */
[----:B------:R-:W-:Y:S01]  /*c9a0*/  FMNMX.FTZ R36, R63, R36, !PT ;  /* 0x000000243f247209 */ /* 0x000fe20007810000 */
[----:B0-----:R-:W-:Y:S01]  /*c9b0*/  FFMA.FTZ R49, R68, R0, -R21 ;  /* 0x0000000044317223 */ /* 0x001fe20000010815 */
[----:B------:R-:W-:Y:S01]  /*c9c0*/  FSEL R75, R75, -INF , P4 ;  /* 0xff8000004b4b7808 */ /* 0x000fe20002000000 */
[----:B------:R-:W0:Y:S01]  /*c9d0*/  S2R R68, SR_TID.X ;  /* 0x0000000000447919 */ /* 0x000e220000002100 */
[----:B------:R-:W-:-:S02]  /*c9e0*/  FMNMX.FTZ R36, R66, R36, !PT ;  /* 0x0000002442247209 */ /* 0x000fc40007810000 */
[----:B------:R-:W-:Y:S01]  /*c9f0*/  ISETP.GT.AND P4, PT, R9, 0x69, PT ;  /* 0x000000690900780c */ /* 0x000fe20003f84270 */
[----:B------:R-:W-:Y:S01]  /*ca00*/  MUFU.EX2 R25, R25 ;  /* 0x0000001900197308 */ /* 0x000fe20000000800 */
[----:B------:R-:W-:Y:S02]  /*ca10*/  FMNMX.FTZ R36, R67, R36, !PT ;  /* 0x0000002443247209 */ /* 0x000fe40007810000 */
[----:B------:R-:W-:Y:S02]  /*ca20*/  FSEL R78, R78, -INF , P3 ;  /* 0xff8000004e4e7808 */ /* 0x000fe40001800000 */
[----:B------:R-:W-:Y:S02]  /*ca30*/  FMNMX.FTZ R36, R70, R36, !PT ;  /* 0x0000002446247209 */ /* 0x000fe40007810000 */
[----:B------:R-:W-:Y:S01]  /*ca40*/  ISETP.GT.AND P3, PT, R9, 0x70, PT ;  /* 0x000000700900780c */ /* 0x000fe20003f64270 */
[----:B------:R-:W-:Y:S01]  /*ca50*/  MUFU.EX2 R146, R146 ;  /* 0x0000009200927308 */ /* 0x000fe20000000800 */
[----:B------:R-:W-:-:S02]  /*ca60*/  FMNMX.FTZ R36, R71, R36, !PT ;  /* 0x0000002447247209 */ /* 0x000fc40007810000 */
[----:B------:R-:W-:Y:S02]  /*ca70*/  FSEL R79, R79, -INF , P4 ;  /* 0xff8000004f4f7808 */ /* 0x000fe40002000000 */
[----:B------:R-:W-:Y:S02]  /*ca80*/  FMNMX.FTZ R36, R74, R36, !PT ;  /* 0x000000244a247209 */ /* 0x000fe40007810000 */
[----:B------:R-:W-:Y:S01]  /*ca90*/  ISETP.GT.AND P4, PT, R9, 0x71, PT ;  /* 0x000000710900780c */ /* 0x000fe20003f84270 */
[----:B------:R-:W-:Y:S01]  /*caa0*/  MUFU.EX2 R140, R140 ;  /* 0x0000008c008c7308 */ /* 0x000fe20000000800 */
[----:B------:R-:W-:Y:S02]  /*cab0*/  FMNMX.FTZ R36, R75, R36, !PT ;  /* 0x000000244b247209 */ /* 0x000fe40007810000 */
[----:B------:R-:W-:Y:S02]  /*cac0*/  FSEL R82, R82, -INF , P3 ;  /* 0xff80000052527808 */ /* 0x000fe40001800000 */
[----:B------:R-:W-:-:S02]  /*cad0*/  FMNMX.FTZ R36, R78, R36, !PT ;  /* 0x000000244e247209 */ /* 0x000fc40007810000 */
[----:B------:R-:W-:Y:S01]  /*cae0*/  ISETP.GT.AND P3, PT, R9, 0x78, PT ;  /* 0x000000780900780c */ /* 0x000fe20003f64270 */
[----:B------:R1:W-:Y:S01]  /*caf0*/  MUFU.EX2 R29, R41 ;  /* 0x00000029001d7308 */ /* 0x0003e20000000800 */
[----:B------:R-:W-:Y:S02]  /*cb00*/  FMNMX.FTZ R36, R79, R36, !PT ;  /* 0x000000244f247209 */ /* 0x000fe40007810000 */
[----:B------:R-:W-:Y:S02]  /*cb10*/  FSEL R83, R83, -INF , P4 ;  /* 0xff80000053537808 */ /* 0x000fe40002000000 */
[----:B------:R-:W-:Y:S02]  /*cb20*/  FMNMX.FTZ R36, R82, R36, !PT ;  /* 0x0000002452247209 */ /* 0x000fe40007810000 */
[----:B------:R-:W-:Y:S01]  /*cb30*/  ISETP.GT.AND P4, PT, R9, 0x79, PT ;  /* 0x000000790900780c */ /* 0x000fe20003f84270 */
[----:B------:R-:W-:Y:S01]  /*cb40*/  MUFU.EX2 R142, R142 ;  /* 0x0000008e008e7308 */ /* 0x000fe20000000800 */
[----:B------:R-:W-:Y:S01]  /*cb50*/  FSEL R86, R86, -INF , P3 ;  /* 0xff80000056567808 */ /* 0x000fe20001800000 */
[--C-:B-1----:R-:W-:Y:S01]  /*cb60*/  FFMA.FTZ R41, R57, R0, -R21.reuse ;  /* 0x0000000039297223 */ /* 0x102fe20000010815 */
[----:B------:R-:W-:Y:S01]  /*cb70*/  FMNMX.FTZ R36, R83, R36, !PT ;  /* 0x0000002453247209 */ /* 0x000fe20007810000 */
[----:B------:R-:W-:Y:S01]  /*cb80*/  FFMA.FTZ R57, R76, R0, -R21 ;  /* 0x000000004c397223 */ /* 0x000fe20000010815 */
[----:B------:R-:W-:-:S02]  /*cb90*/  FSEL R87, R87, -INF , P4 ;  /* 0xff80000057577808 */ /* 0x000fc40002000000 */
[----:B------:R-:W-:Y:S01]  /*cba0*/  FMNMX.FTZ R9, R86, R36, !PT ;  /* 0x0000002456097209 */ /* 0x000fe20007810000 */
[----:B------:R-:W-:Y:S01]  /*cbb0*/  VIADD R36, R8, 0x280 ;  /* 0x0000028008247836 */ /* 0x000fe20000000000 */
[----:B------:R-:W-:Y:S01]  /*cbc0*/  FSEL R64, R3, RZ, P2 ;  /* 0x000000ff03407208 */ /* 0x000fe20001000000 */
[----:B------:R-:W-:Y:S01]  /*cbd0*/  MUFU.EX2 R136, R136 ;  /* 0x0000008800887308 */ /* 0x000fe20000000800 */
[----:B------:R-:W-:Y:S02]  /*cbe0*/  FMNMX.FTZ R9, R87, R9, !PT ;  /* 0x0000000957097209 */ /* 0x000fe40007810000 */
[----:B------:R-:W-:Y:S01]  /*cbf0*/  R2UR UR6, R36 ;  /* 0x00000000240672ca */ /* 0x000fe200000e0000 */
[----:B------:R-:W-:Y:S01]  /*cc00*/  FADD.FTZ R64, -R64, R15 ;  /* 0x0000000f40407221 */ /* 0x000fe20000010100 */
[----:B0-----:R-:W-:Y:S01]  /*cc10*/  SHF.R.U32.HI R135, RZ, 0x7, R68 ;  /* 0x00000007ff877819 */ /* 0x001fe20000011644 */
[----:B------:R-:W0:Y:S01]  /*cc20*/  SHFL.BFLY PT, R37, R9, 0x2, 0x1f ;  /* 0x0c401f0009257f89 */ /* 0x000e2200000e0000 */
[-C--:B------:R-:W-:Y:S01]  /*cc30*/  FFMA.FTZ R36, R77, R0.reuse, -R21 ;  /* 0x000000004d247223 */ /* 0x080fe20000010815 */
[----:B------:R-:W-:Y:S01]  /*cc40*/  FMUL.FTZ R15, R64, R0 ;  /* 0x00000000400f7220 */ /* 0x000fe20000410000 */
[----:B------:R-:W-:Y:S08]  /*cc50*/  MUFU.EX2 R138, R138 ;  /* 0x0000008a008a7308 */ /* 0x000ff00000000800 */
[----:B------:R-:W1:Y:S08]  /*cc60*/  MUFU.EX2 R15, R15 ;  /* 0x0000000f000f7308 */ /* 0x000e700000000800 */
[----:B------:R-:W-:Y:S01]  /*cc70*/  MUFU.EX2 R40, R40 ;  /* 0x0000002800287308 */ /* 0x000fe20000000800 */
[----:B0-----:R-:W-:Y:S01]  /*cc80*/  FMNMX.FTZ R9, R9, R37, !PT ;  /* 0x0000002509097209 */ /* 0x001fe20007810000 */
[----:B------:R-:W-:-:S06]  /*cc90*/  IMAD.MOV.U32 R37, RZ, RZ, 0x40000040 ;  /* 0x40000040ff257424 */ /* 0x000fcc00078e00ff */
[----:B------:R-:W-:Y:S01]  /*cca0*/  MUFU.EX2 R132, R132 ;  /* 0x0000008400847308 */ /* 0x000fe20000000800 */
[----:B-1----:R-:W-:Y:S01]  /*ccb0*/  FFMA.FTZ R5, R15, R5, R148 ;  /* 0x000000050f057223 */ /* 0x002fe20000010094 */
[----:B------:R-:W0:Y:S01]  /*ccc0*/  SHFL.BFLY PT, R61, R9, 0x1, 0x1f ;  /* 0x0c201f00093d7f89 */ /* 0x000e2200000e0000 */
[----:B------:R-:W-:Y:S01]  /*ccd0*/  R2UR UR7, R37 ;  /* 0x00000000250772ca */ /* 0x000fe200000e0000 */
[----:B------:R-:W-:Y:S01]  /*cce0*/  FFMA.FTZ R37, R80, R0, -R21 ;  /* 0x0000000050257223 */ /* 0x000fe20000010815 */
[----:B------:R-:W-:-:S03]  /*ccf0*/  FADD.FTZ R5, R20, R5 ;  /* 0x0000000514057221 */ /* 0x000fc60000010000 */
[----:B------:R-:W-:Y:S01]  /*cd00*/  MUFU.EX2 R41, R41 ;  /* 0x0000002900297308 */ /* 0x000fe20000000800 */
[----:B------:R-:W-:-:S07]  /*cd10*/  FADD.FTZ R5, R150, R5 ;  /* 0x0000000596057221 */ /* 0x000fce0000010000 */
[----:B------:R-:W-:Y:S01]  /*cd20*/  HGMMA.64x64x16.F32.BF16 R88, R128, gdesc[UR4].tnspB, R88, gsb0 ;  /* 0x40e0000480587df0 */ /* 0x000fe20008001858 */
[----:B------:R-:W-:Y:S08]  /*cd30*/  MUFU.EX2 R134, R134 ;  /* 0x0000008600867308 */ /* 0x000ff00000000800 */
[----:B------:R-:W-:Y:S01]  /*cd40*/  MUFU.EX2 R44, R44 ;  /* 0x0000002c002c7308 */ /* 0x000fe20000000800 */
[----:B0-----:R-:W-:Y:S01]  /*cd50*/  FMNMX.FTZ R9, R9, R61, !PT ;  /* 0x0000003d09097209 */ /* 0x001fe20007810000 */
[----:B------:R-:W-:-:S03]  /*cd60*/  FFMA.FTZ R21, R85, R0, -R21 ;  /* 0x0000000055157223 */ /* 0x000fc60000010815 */
[C---:B------:R-:W-:Y:S01]  /*cd70*/  FSETP.NEU.FTZ.AND P2, PT, R9.reuse, -INF , PT ;  /* 0xff8000000900780b */ /* 0x040fe20003f5d000 */
[----:B------:R-:W-:Y:S02]  /*cd80*/  FMUL.FTZ R65, R9, R0 ;  /* 0x0000000009417220 */ /* 0x000fe40000410000 */
[----:B------:R-:W-:Y:S03]  /*cd90*/  MUFU.EX2 R45, R45 ;  /* 0x0000002d002d7308 */ /* 0x000fe60000000800 */
[----:B------:R-:W-:-:S05]  /*cda0*/  FSEL R65, R65, RZ, P2 ;  /* 0x000000ff41417208 */ /* 0x000fca0001000000 */
[-CC-:B------:R-:W-:Y:S01]  /*cdb0*/  FFMA.FTZ R145, R34, R0.reuse, -R65.reuse ;  /* 0x0000000022917223 */ /* 0x180fe20000010841 */
[-CC-:B------:R-:W-:Y:S01]  /*cdc0*/  FFMA.FTZ R34, R39, R0.reuse, -R65.reuse ;  /* 0x0000000027227223 */ /* 0x180fe20000010841 */
[-CC-:B------:R-:W-:Y:S01]  /*cdd0*/  FFMA.FTZ R39, R51, R0.reuse, -R65.reuse ;  /* 0x0000000033277223 */ /* 0x180fe20000010841 */
[-CC-:B------:R-:W-:Y:S01]  /*cde0*/  FFMA.FTZ R149, R26, R0.reuse, -R65.reuse ;  /* 0x000000001a957223 */ /* 0x180fe20000010841 */
[----:B------:R-:W2:Y:S01]  /*cdf0*/  LDL R51, [R1+0x14] ;  /* 0x0000140001337983 */ /* 0x000ea20000100800 */
[-CC-:B------:R-:W-:Y:S01]  /*ce00*/  FFMA.FTZ R64, R27, R0.reuse, -R65.reuse ;  /* 0x000000001b407223 */ /* 0x180fe20000010841 */
[----:B------:R-:W-:Y:S02]  /*ce10*/  VIADD R26, R8, 0x300 ;  /* 0x00000300081a7836 */ /* 0x000fe40000000000 */
[-CC-:B------:R-:W-:Y:S01]  /*ce20*/  FFMA.FTZ R151, R30, R0.reuse, -R65.reuse ;  /* 0x000000001e977223 */ /* 0x180fe20000010841 */
[----:B------:R-:W-:Y:S01]  /*ce30*/  IMAD.MOV.U32 R27, RZ, RZ, 0x40000040 ;  /* 0x40000040ff1b7424 */ /* 0x000fe200078e00ff */
[----:B------:R-:W-:Y:S01]  /*ce40*/  MUFU.EX2 R149, R149 ;  /* 0x0000009500957308 */ /* 0x000fe20000000800 */
[-CC-:B------:R-:W-:Y:S01]  /*ce50*/  FFMA.FTZ R30, R31, R0.reuse, -R65.reuse ;  /* 0x000000001f1e7223 */ /* 0x180fe20000010841 */
[----:B------:R-:W-:Y:S01]  /*ce60*/  R2UR UR6, R26 ;  /* 0x000000001a0672ca */ /* 0x000fe200000e0000 */
[----:B------:R-:W-:Y:S01]  /*ce70*/  VIADD R26, R8, 0x380 ;  /* 0x00000380081a7836 */ /* 0x000fe20000000000 */
[----:B------:R-:W-:Y:S01]  /*ce80*/  R2UR UR7, R27 ;  /* 0x000000001b0772ca */ /* 0x000fe200000e0000 */
[-CC-:B------:R-:W-:Y:S01]  /*ce90*/  FFMA.FTZ R31, R35, R0.reuse, -R65.reuse ;  /* 0x00000000231f7223 */ /* 0x180fe20000010841 */
[----:B------:R-:W-:Y:S01]  /*cea0*/  FSEL R27, R9, RZ, P2 ;  /* 0x000000ff091b7208 */ /* 0x000fe20001000000 */
[-CC-:B------:R-:W-:Y:S01]  /*ceb0*/  FFMA.FTZ R35, R43, R0.reuse, -R65.reuse ;  /* 0x000000002b237223 */ /* 0x180fe20000010841 */
[----:B------:R-:W-:Y:S01]  /*cec0*/  MUFU.EX2 R64, R64 ;  /* 0x0000004000407308 */ /* 0x000fe20000000800 */
[-CC-:B------:R-:W-:Y:S01]  /*ced0*/  FFMA.FTZ R147, R38, R0.reuse, -R65.reuse ;  /* 0x0000000026937223 */ /* 0x180fe20000010841 */
[-CC-:B------:R-:W-:Y:S01]  /*cee0*/  FFMA.FTZ R141, R42, R0.reuse, -R65.reuse ;  /* 0x000000002a8d7223 */ /* 0x180fe20000010841 */
[----:B------:R-:W-:Y:S01]  /*cef0*/  FADD.FTZ R8, -R27, R14 ;  /* 0x0000000e1b087221 */ /* 0x000fe20000010100 */
[----:B------:R-:W-:Y:S01]  /*cf00*/  IMAD.MOV.U32 R27, RZ, RZ, 0x40000040 ;  /* 0x40000040ff1b7424 */ /* 0x000fe200078e00ff */
[----:B------:R-:W-:Y:S01]  /*cf10*/  ISETP.GE.U32.AND P2, PT, R68, 0x180, PT ;  /* 0x000001804400780c */ /* 0x000fe20003f46070 */
[-CC-:B------:R-:W-:Y:S01]  /*cf20*/  FFMA.FTZ R143, R46, R0.reuse, -R65.reuse ;  /* 0x000000002e8f7223 */ /* 0x180fe20000010841 */
[-C--:B------:R-:W-:Y:S01]  /*cf30*/  FMUL.FTZ R8, R8, R0.reuse ;  /* 0x0000000008087220 */ /* 0x080fe20000410000 */
[----:B------:R-:W-:Y:S01]  /*cf40*/  MUFU.EX2 R151, R151 ;  /* 0x0000009700977308 */ /* 0x000fe20000000800 */
[-CC-:B------:R-:W-:Y:S01]  /*cf50*/  FFMA.FTZ R38, R47, R0.reuse, -R65.reuse ;  /* 0x000000002f267223 */ /* 0x180fe20000010841 */
[-CC-:B------:R-:W-:Y:S01]  /*cf60*/  FFMA.FTZ R137, R50, R0.reuse, -R65.reuse ;  /* 0x0000000032897223 */ /* 0x180fe20000010841 */
[-CC-:B------:R-:W-:Y:S01]  /*cf70*/  FFMA.FTZ R139, R54, R0.reuse, -R65.reuse ;  /* 0x00000000368b7223 */ /* 0x180fe20000010841 */
[-CC-:B------:R-:W-:Y:S01]  /*cf80*/  FFMA.FTZ R55, R55, R0.reuse, -R65.reuse ;  /* 0x0000000037377223 */ /* 0x180fe20000010841 */
[----:B------:R-:W-:-:S03]  /*cf90*/  FFMA.FTZ R133, R58, R0, -R65 ;  /* 0x000000003a857223 */ /* 0x000fc60000010841 */
[----:B------:R-:W0:Y:S08]  /*cfa0*/  MUFU.EX2 R8, R8 ;  /* 0x0000000800087308 */ /* 0x000e300000000800 */
[----:B------:R-:W1:Y:S08]  /*cfb0*/  MUFU.EX2 R30, R30 ;  /* 0x0000001e001e7308 */ /* 0x000e700000000800 */
[----:B------:R-:W3:Y:S01]  /*cfc0*/  MUFU.EX2 R145, R145 ;  /* 0x0000009100917308 */ /* 0x000ee20000000800 */
[----:B------:R-:W-:-:S02]  /*cfd0*/  WARPGROUP.DEPBAR.LE gsb0, 0x0 ;  /* 0x00008000000079c5 */ /* 0x000fc40000010000 */
[----:B------:R-:W-:-:S05]  /*cfe0*/  WARPGROUP.ARRIVE ;  /* 0x00000000000079c5 */ /* 0x000fca0000000000 */
[----:B------:R-:W4:Y:S01]  /*cff0*/  MUFU.EX2 R31, R31 ;  /* 0x0000001f001f7308 */ /* 0x000f220000000800 */
[----:B------:R-:W-:Y:S01]  /*d000*/  HGMMA.64x64x16.F32.BF16 R88, R124, gdesc[UR4].tnspB, R88, gsb0 ;  /* 0x40e000047c587df0 */ /* 0x000fe20008001858 */
[----:B------:R-:W-:Y:S02]  /*d010*/  R2UR UR6, R26 ;  /* 0x000000001a0672ca */ /* 0x000fe400000e0000 */
[----:B------:R-:W-:Y:S01]  /*d020*/  R2UR UR7, R27 ;  /* 0x000000001b0772ca */ /* 0x000fe200000e0000 */
[----:B------:R-:W-:Y:S01]  /*d030*/  FADD.FTZ R27, R24, R5 ;  /* 0x00000005181b7221 */ /* 0x000fe20000010000 */
[----:B------:R-:W-:Y:S02]  /*d040*/  VIADD R5, R135, 0x9 ;  /* 0x0000000987057836 */ /* 0x000fe40000000000 */
[----:B------:R-:W5:Y:S01]  /*d050*/  MUFU.EX2 R147, R147 ;  /* 0x0000009300937308 */ /* 0x000f620000000800 */
[----:B------:R-:W-:Y:S01]  /*d060*/  FADD.FTZ R26, R144, R27 ;  /* 0x0000001b901a7221 */ /* 0x000fe20000010000 */
[----:B0-----:R-:W-:-:S03]  /*d070*/  FFMA.FTZ R27, R8, R4, R149 ;  /* 0x00000004081b7223 */ /* 0x001fc60000010095 */
[----:B------:R-:W-:Y:S01]  /*d080*/  FADD.FTZ R43, R25, R26 ;  /* 0x0000001a192b7221 */ /* 0x000fe20000010000 */
[----:B------:R-:W-:Y:S02]  /*d090*/  FADD.FTZ R42, R64, R27 ;  /* 0x0000001b402a7221 */ /* 0x000fe40000010000 */
[----:B------:R-:W0:Y:S01]  /*d0a0*/  MUFU.EX2 R34, R34 ;  /* 0x0000002200227308 */ /* 0x000e220000000800 */
[----:B------:R-:W-:-:S07]  /*d0b0*/  @!P1 IMAD R47, R18, 0x8, R2 ;  /* 0x00000008122f9824 */ /* 0x000fce00078e0202 */
[----:B------:R-:W0:Y:S08]  /*d0c0*/  MUFU.EX2 R141, R141 ;  /* 0x0000008d008d7308 */ /* 0x000e300000000800 */
[----:B------:R-:W0:Y:S08]  /*d0d0*/  MUFU.EX2 R35, R35 ;  /* 0x0000002300237308 */ /* 0x000e300000000800 */
[----:B------:R-:W0:Y:S08]  /*d0e0*/  MUFU.EX2 R143, R143 ;  /* 0x0000008f008f7308 */ /* 0x000e300000000800 */
[----:B------:R-:W0:Y:S08]  /*d0f0*/  MUFU.EX2 R38, R38 ;  /* 0x0000002600267308 */ /* 0x000e300000000800 */
[----:B------:R-:W0:Y:S08]  /*d100*/  MUFU.EX2 R137, R137 ;  /* 0x0000008900897308 */ /* 0x000e300000000800 */
[----:B------:R-:W0:Y:S08]  /*d110*/  MUFU.EX2 R39, R39 ;  /* 0x0000002700277308 */ /* 0x000e300000000800 */
[----:B------:R-:W0:Y:S01]  /*d120*/  MUFU.EX2 R139, R139 ;  /* 0x0000008b008b7308 */ /* 0x000e220000000800 */
[----:B------:R-:W-:-:S02]  /*d130*/  WARPGROUP.DEPBAR.LE gsb0, 0x0 ;  /* 0x00008000000079c5 */ /* 0x000fc40000010000 */
[----:B------:R-:W-:-:S05]  /*d140*/  WARPGROUP.ARRIVE ;  /* 0x00000000000079c5 */ /* 0x000fca0000000000 */
[----:B------:R-:W0:Y:S01]  /*d150*/  MUFU.EX2 R14, R55 ;  /* 0x00000037000e7308 */ /* 0x000e220000000800 */
[----:B------:R-:W-:Y:S01]  /*d160*/  HGMMA.64x64x16.F32.BF16 R88, R120, gdesc[UR4].tnspB, R88, gsb0 ;  /* 0x40e0000478587df0 */ /* 0x000fe20008001858 */
[----:B------:R-:W-:Y:S01]  /*d170*/  FADD.FTZ R43, R146, R43 ;  /* 0x0000002b922b7221 */ /* 0x000fe20000010000 */
[----:B------:R-:W-:-:S05]  /*d180*/  SEL R5, R5, 0x9, !P2 ;  /* 0x0000000905057807 */ /* 0x000fca0005000000 */
[----:B------:R-:W0:Y:S01]  /*d190*/  MUFU.EX2 R48, R48 ;  /* 0x0000003000307308 */ /* 0x000e220000000800 */
[----:B------:R-:W-:Y:S01]  /*d1a0*/  FADD.FTZ R27, R28, R43 ;  /* 0x0000002b1c1b7221 */ /* 0x000fe20000010000 */
[----:B------:R-:W-:-:S03]  /*d1b0*/  FADD.FTZ R43, R151, R42 ;  /* 0x0000002a972b7221 */ /* 0x000fc60000010000 */
[----:B------:R-:W-:Y:S01]  /*d1c0*/  FADD.FTZ R46, R140, R27 ;  /* 0x0000001b8c2e7221 */ /* 0x000fe20000010000 */
[----:B-1----:R-:W-:Y:S02]  /*d1d0*/  FADD.FTZ R42, R30, R43 ;  /* 0x0000002b1e2a7221 */ /* 0x002fe40000010000 */
[----:B------:R-:W1:Y:S02]  /*d1e0*/  MUFU.EX2 R133, R133 ;  /* 0x0000008500857308 */ /* 0x000e640000000800 */
[----:B---3--:R-:W-:-:S04]  /*d1f0*/  FADD.FTZ R42, R145, R42 ;  /* 0x0000002a912a7221 */ /* 0x008fc80000010000 */
[----:B----4-:R-:W-:Y:S01]  /*d200*/  FADD.FTZ R42, R31, R42 ;  /* 0x0000002a1f2a7221 */ /* 0x010fe20000010000 */
[----:B------:R-:W-:Y:S01]  /*d210*/  @!P1 VIADD R27, R47, 0x16840 ;  /* 0x000168402f1b9836 */ /* 0x000fe20000000000 */
[----:B------:R-:W3:Y:S01]  /*d220*/  MUFU.EX2 R49, R49 ;  /* 0x0000003100317308 */ /* 0x000ee20000000800 */
[----:B------:R-:W-:-:S03]  /*d230*/  @!P1 IMAD R47, R154, 0x8, R2 ;  /* 0x000000089a2f9824 */ /* 0x000fc600078e0202 */
[----:B------:R-:W-:Y:S01]  /*d240*/  @!P1 PRMT R27, RZ, 0x654, R27 ;  /* 0x00000654ff1b9816 */ /* 0x000fe2000000001b */
[-CC-:B------:R-:W-:Y:S01]  /*d250*/  FFMA.FTZ R59, R59, R0.reuse, -R65.reuse ;  /* 0x000000003b3b7223 */ /* 0x180fe20000010841 */
[-CC-:B------:R-:W-:Y:S01]  /*d260*/  FFMA.FTZ R135, R62, R0.reuse, -R65.reuse ;  /* 0x000000003e877223 */ /* 0x180fe20000010841 */
[-CC-:B------:R-:W-:Y:S01]  /*d270*/  FFMA.FTZ R4, R63, R0.reuse, -R65.reuse ;  /* 0x000000003f047223 */ /* 0x180fe20000010841 */
[----:B------:R-:W-:Y:S01]  /*d280*/  MUFU.EX2 R52, R52 ;  /* 0x0000003400347308 */ /* 0x000fe20000000800 */
[----:B------:R-:W-:-:S07]  /*d290*/  FFMA.FTZ R129, R66, R0, -R65 ;  /* 0x0000000042817223 */ /* 0x000fce0000010841 */
[----:B------:R-:W4:Y:S08]  /*d2a0*/  MUFU.EX2 R26, R59 ;  /* 0x0000003b001a7308 */ /* 0x000f300000000800 */
[----:B------:R-:W-:Y:S01]  /*d2b0*/  MUFU.EX2 R53, R53 ;  /* 0x0000003500357308 */ /* 0x000fe20000000800 */
[----:B------:R-:W-:-:S07]  /*d2c0*/  F2FP.BF16.F32.PACK_AB R148, R20, R148 ;  /* 0x000000941494723e */ /* 0x000fce00000010ff */
[----:B------:R-:W-:Y:S01]  /*d2d0*/  MUFU.EX2 R56, R56 ;  /* 0x0000003800387308 */ /* 0x000fe20000000800 */
[----:B------:R-:W-:-:S07]  /*d2e0*/  F2FP.BF16.F32.PACK_AB R150, R24, R150 ;  /* 0x000000961896723e */ /* 0x000fce00000010ff */
[----:B------:R-:W-:Y:S08]  /*d2f0*/  MUFU.EX2 R57, R57 ;  /* 0x0000003900397308 */ /* 0x000ff00000000800 */
[----:B------:R-:W-:Y:S08]  /*d300*/  MUFU.EX2 R36, R36 ;  /* 0x0000002400247308 */ /* 0x000ff00000000800 */
[----:B------:R-:W-:Y:S01]  /*d310*/  MUFU.EX2 R37, R37 ;  /* 0x0000002500257308 */ /* 0x000fe20000000800 */
[----:B------:R-:W-:-:S02]  /*d320*/  WARPGROUP.DEPBAR.LE gsb0, 0x0 ;  /* 0x00008000000079c5 */ /* 0x000fc40000010000 */
[----:B------:R5:W-:Y:S06]  /*d330*/  BAR.ARV R5, 0x100 ;  /* 0x000400050000751d */ /* 0x000bec0000002000 */
[----:B------:R-:W-:Y:S01]  /*d340*/  @!P1 SYNCS.ARRIVE.TRANS64.RED.A1T0 RZ, [R27+URZ], RZ ;  /* 0x000000ff1bff99a7 */ /* 0x000fe2000810043f */
[----:B------:R-:W-:Y:S01]  /*d350*/  MUFU.EX2 R60, R60 ;  /* 0x0000003c003c7308 */ /* 0x000fe20000000800 */
[----:B-----5:R-:W-:-:S04]  /*d360*/  FADD.FTZ R5, R29, R46 ;  /* 0x0000002e1d057221 */ /* 0x020fc80000010000 */
[----:B------:R-:W-:-:S03]  /*d370*/  FADD.FTZ R5, R142, R5 ;  /* 0x000000058e057221 */ /* 0x000fc60000010000 */
[----:B------:R-:W-:Y:S01]  /*d380*/  MUFU.EX2 R61, R84 ;  /* 0x00000054003d7308 */ /* 0x000fe20000000800 */
[----:B------:R-:W-:Y:S01]  /*d390*/  FADD.FTZ R43, R32, R5 ;  /* 0x00000005202b7221 */ /* 0x000fe20000010000 */
[----:B------:R-:W-:-:S03]  /*d3a0*/  FADD.FTZ R5, R147, R42 ;  /* 0x0000002a93057221 */ /* 0x000fc60000010000 */
[----:B------:R-:W-:Y:S01]  /*d3b0*/  FADD.FTZ R46, R136, R43 ;  /* 0x0000002b882e7221 */ /* 0x000fe20000010000 */
[----:B0-----:R-:W-:Y:S01]  /*d3c0*/  FADD.FTZ R42, R34, R5 ;  /* 0x00000005222a7221 */ /* 0x001fe20000010000 */
[----:B------:R-:W-:Y:S01]  /*d3d0*/  @!P1 VIADD R43, R47, 0x16860 ;  /* 0x000168602f2b9836 */ /* 0x000fe20000000000 */
[----:B------:R-:W-:Y:S01]  /*d3e0*/  MUFU.EX2 R21, R21 ;  /* 0x0000001500157308 */ /* 0x000fe20000000800 */
[----:B------:R-:W-:Y:S01]  /*d3f0*/  FADD.FTZ R5, R33, R46 ;  /* 0x0000002e21057221 */ /* 0x000fe20000010000 */
[----:B------:R-:W-:Y:S02]  /*d400*/  FADD.FTZ R42, R141, R42 ;  /* 0x0000002a8d2a7221 */ /* 0x000fe40000010000 */
[----:B------:R-:W-:Y:S01]  /*d410*/  @!P1 PRMT R43, RZ, 0x654, R43 ;  /* 0x00000654ff2b9816 */ /* 0x000fe2000000002b */
[----:B------:R-:W-:Y:S01]  /*d420*/  FADD.FTZ R5, R138, R5 ;  /* 0x000000058a057221 */ /* 0x000fe20000010000 */
[----:B------:R-:W-:Y:S02]  /*d430*/  FADD.FTZ R46, R35, R42 ;  /* 0x0000002a232e7221 */ /* 0x000fe40000010000 */
[----:B------:R0:W-:Y:S02]  /*d440*/  @!P1 SYNCS.ARRIVE.TRANS64.RED.A1T0 RZ, [R43+URZ], RZ ;  /* 0x000000ff2bff99a7 */ /* 0x0001e4000810043f */
[----:B0-----:R-:W-:Y:S01]  /*d450*/  FADD.FTZ R43, R40, R5 ;  /* 0x00000005282b7221 */ /* 0x001fe20000010000 */
[----:B------:R-:W-:-:S03]  /*d460*/  FADD.FTZ R5, R143, R46 ;  /* 0x0000002e8f057221 */ /* 0x000fc60000010000 */
[----:B------:R-:W-:Y:S01]  /*d470*/  FADD.FTZ R50, R132, R43 ;  /* 0x0000002b84327221 */ /* 0x000fe20000010000 */
[----:B------:R-:W-:-:S03]  /*d480*/  FADD.FTZ R46, R38, R5 ;  /* 0x00000005262e7221 */ /* 0x000fc60000010000 */
[----:B------:R-:W-:Y:S01]  /*d490*/  FADD.FTZ R5, R41, R50 ;  /* 0x0000003229057221 */ /* 0x000fe20000010000 */
[----:B------:R-:W-:-:S03]  /*d4a0*/  FADD.FTZ R46, R137, R46 ;  /* 0x0000002e892e7221 */ /* 0x000fc60000010000 */
[----:B------:R-:W-:Y:S01]  /*d4b0*/  FADD.FTZ R5, R134, R5 ;  /* 0x0000000586057221 */ /* 0x000fe20000010000 */
[----:B------:R-:W-:Y:S01]  /*d4c0*/  FADD.FTZ R46, R39, R46 ;  /* 0x0000002e272e7221 */ /* 0x000fe20000010000 */
[----:B------:R-:W0:Y:S02]  /*d4d0*/  MUFU.EX2 R135, R135 ;  /* 0x0000008700877308 */ /* 0x000e240000000800 */
[----:B------:R-:W-:Y:S01]  /*d4e0*/  FADD.FTZ R50, R44, R5 ;  /* 0x000000052c327221 */ /* 0x000fe20000010000 */
[----:B------:R-:W-:Y:S01]  /*d4f0*/  FADD.FTZ R5, R139, R46 ;  /* 0x0000002e8b057221 */ /* 0x000fe20000010000 */
[-C--:B------:R-:W-:Y:S02]  /*d500*/  FFMA.FTZ R27, R67, R0.reuse, -R65 ;  /* 0x00000000431b7223 */ /* 0x080fe40000010841 */
[----:B------:R-:W-:Y:S01]  /*d510*/  FADD.FTZ R47, R45, R50 ;  /* 0x000000322d2f7221 */ /* 0x000fe20000010000 */
[----:B------:R-:W-:Y:S01]  /*d520*/  FADD.FTZ R46, R14, R5 ;  /* 0x000000050e2e7221 */ /* 0x000fe20000010000 */
[----:B------:R-:W5:Y:S02]  /*d530*/  MUFU.EX2 R4, R4 ;  /* 0x0000000400047308 */ /* 0x000f640000000800 */
[----:B------:R-:W-:Y:S01]  /*d540*/  FADD.FTZ R50, R48, R47 ;  /* 0x0000002f30327221 */ /* 0x000fe20000010000 */
[----:B-1----:R-:W-:Y:S01]  /*d550*/  FADD.FTZ R5, R133, R46 ;  /* 0x0000002e85057221 */ /* 0x002fe20000010000 */
[----:B------:R-:W-:-:S04]  /*d560*/  FFMA.FTZ R131, R70, R0, -R65 ;  /* 0x0000000046837223 */ /* 0x000fc80000010841 */
[----:B------:R-:W1:Y:S01]  /*d570*/  MUFU.EX2 R129, R129 ;  /* 0x0000008100817308 */ /* 0x000e620000000800 */
[----:B---3--:R-:W-:Y:S01]  /*d580*/  FADD.FTZ R47, R49, R50 ;  /* 0x00000032312f7221 */ /* 0x008fe20000010000 */
[----:B----4-:R-:W-:Y:S01]  /*d590*/  FADD.FTZ R20, R26, R5 ;  /* 0x000000051a147221 */ /* 0x010fe20000010000 */
[----:B------:R-:W-:-:S05]  /*d5a0*/  FFMA.FTZ R42, R71, R0, -R65 ;  /* 0x00000000472a7223 */ /* 0x000fca0000010841 */
[----:B------:R-:W3:Y:S01]  /*d5b0*/  MUFU.EX2 R27, R27 ;  /* 0x0000001b001b7308 */ /* 0x000ee20000000800 */
[----:B------:R-:W-:Y:S01]  /*d5c0*/  FADD.FTZ R24, R52, R47 ;  /* 0x0000002f34187221 */ /* 0x000fe20000010000 */
[----:B0-----:R-:W-:Y:S01]  /*d5d0*/  FADD.FTZ R5, R135, R20 ;  /* 0x0000001487057221 */ /* 0x001fe20000010000 */
[----:B------:R-:W-:Y:S01]  /*d5e0*/  FFMA.FTZ R125, R74, R0, -R65 ;  /* 0x000000004a7d7223 */ /* 0x000fe20000010841 */
[----:B------:R-:W-:-:S04]  /*d5f0*/  F2FP.BF16.F32.PACK_AB R144, R25, R144 ;  /* 0x000000901990723e */ /* 0x000fc800000010ff */
[----:B------:R-:W0:Y:S01]  /*d600*/  MUFU.EX2 R131, R131 ;  /* 0x0000008300837308 */ /* 0x000e220000000800 */
[----:B------:R-:W-:Y:S01]  /*d610*/  FADD.FTZ R25, R53, R24 ;  /* 0x0000001835197221 */ /* 0x000fe20000010000 */
[----:B-----5:R-:W-:Y:S01]  /*d620*/  FADD.FTZ R24, R4, R5 ;  /* 0x0000000504187221 */ /* 0x020fe20000010000 */
[----:B------:R-:W-:Y:S01]  /*d630*/  FFMA.FTZ R43, R75, R0, -R65 ;  /* 0x000000004b2b7223 */ /* 0x000fe20000010841 */
[----:B------:R-:W-:-:S04]  /*d640*/  F2FP.BF16.F32.PACK_AB R146, R28, R146 ;  /* 0x000000921c92723e */ /* 0x000fc800000010ff */
[----:B------:R-:W4:Y:S01]  /*d650*/  MUFU.EX2 R42, R42 ;  /* 0x0000002a002a7308 */ /* 0x000f220000000800 */
[----:B------:R-:W-:Y:S01]  /*d660*/  FADD.FTZ R28, R56, R25 ;  /* 0x00000019381c7221 */ /* 0x000fe20000010000 */
[----:B-1----:R-:W-:Y:S01]  /*d670*/  FADD.FTZ R24, R129, R24 ;  /* 0x0000001881187221 */ /* 0x002fe20000010000 */
[----:B------:R-:W-:-:S05]  /*d680*/  FFMA.FTZ R127, R78, R0, -R65 ;  /* 0x000000004e7f7223 */ /* 0x000fca0000010841 */
[----:B------:R-:W1:Y:S01]  /*d690*/  MUFU.EX2 R125, R125 ;  /* 0x0000007d007d7308 */ /* 0x000e620000000800 */
[----:B------:R-:W-:Y:S01]  /*d6a0*/  FADD.FTZ R5, R57, R28 ;  /* 0x0000001c39057221 */ /* 0x000fe20000010000 */
[----:B---3--:R-:W-:Y:S01]  /*d6b0*/  FADD.FTZ R24, R27, R24 ;  /* 0x000000181b187221 */ /* 0x008fe20000010000 */
[----:B------:R-:W-:-:S05]  /*d6c0*/  FFMA.FTZ R79, R79, R0, -R65 ;  /* 0x000000004f4f7223 */ /* 0x000fca0000010841 */
[----:B------:R-:W3:Y:S01]  /*d6d0*/  MUFU.EX2 R43, R43 ;  /* 0x0000002b002b7308 */ /* 0x000ee20000000800 */
[----:B------:R-:W-:Y:S01]  /*d6e0*/  FADD.FTZ R28, R36, R5 ;  /* 0x00000005241c7221 */ /* 0x000fe20000010000 */
[----:B0-----:R-:W-:Y:S01]  /*d6f0*/  FADD.FTZ R5, R131, R24 ;  /* 0x0000001883057221 */ /* 0x001fe20000010000 */
[----:B------:R-:W-:-:S05]  /*d700*/  FFMA.FTZ R82, R82, R0, -R65 ;  /* 0x0000000052527223 */ /* 0x000fca0000010841 */
[----:B------:R-:W0:Y:S01]  /*d710*/  MUFU.EX2 R127, R127 ;  /* 0x0000007f007f7308 */ /* 0x000e220000000800 */
[----:B------:R-:W-:Y:S01]  /*d720*/  FADD.FTZ R25, R37, R28 ;  /* 0x0000001c25197221 */ /* 0x000fe20000010000 */
[----:B----4-:R-:W-:Y:S01]  /*d730*/  FADD.FTZ R24, R42, R5 ;  /* 0x000000052a187221 */ /* 0x010fe20000010000 */
[----:B------:R-:W-:-:S05]  /*d740*/  FFMA.FTZ R83, R83, R0, -R65 ;  /* 0x0000000053537223 */ /* 0x000fca0000010841 */
[----:B------:R-:W4:Y:S01]  /*d750*/  MUFU.EX2 R20, R79 ;  /* 0x0000004f00147308 */ /* 0x000f220000000800 */
[----:B------:R-:W-:Y:S01]  /*d760*/  FADD.FTZ R28, R60, R25 ;  /* 0x000000193c1c7221 */ /* 0x000fe20000010000 */
[----:B-1----:R-:W-:Y:S01]  /*d770*/  FADD.FTZ R24, R125, R24 ;  /* 0x000000187d187221 */ /* 0x002fe20000010000 */
[----:B------:R-:W-:-:S05]  /*d780*/  FFMA.FTZ R86, R86, R0, -R65 ;  /* 0x0000000056567223 */ /* 0x000fca0000010841 */
[----:B------:R-:W1:Y:S01]  /*d790*/  MUFU.EX2 R82, R82 ;  /* 0x0000005200527308 */ /* 0x000e620000000800 */
[----:B------:R-:W-:Y:S01]  /*d7a0*/  FADD.FTZ R28, R61, R28 ;  /* 0x0000001c3d1c7221 */ /* 0x000fe20000010000 */
[----:B---3--:R-:W-:Y:S01]  /*d7b0*/  FADD.FTZ R24, R43, R24 ;  /* 0x000000182b187221 */ /* 0x008fe20000010000 */
[----:B------:R-:W-:Y:S01]  /*d7c0*/  FFMA.FTZ R65, R87, R0, -R65 ;  /* 0x0000000057417223 */ /* 0x000fe20000010841 */
[----:B------:R-:W-:-:S04]  /*d7d0*/  F2FP.BF16.F32.PACK_AB R122, R21, R61 ;  /* 0x0000003d157a723e */ /* 0x000fc800000010ff */
[----:B------:R-:W3:Y:S01]  /*d7e0*/  MUFU.EX2 R83, R83 ;  /* 0x0000005300537308 */ /* 0x000ee20000000800 */
[----:B------:R-:W-:Y:S01]  /*d7f0*/  FADD.FTZ R5, R21, R28 ;  /* 0x0000001c15057221 */ /* 0x000fe20000010000 */
[----:B0-----:R-:W-:-:S06]  /*d800*/  FADD.FTZ R21, R127, R24 ;  /* 0x000000187f157221 */ /* 0x001fcc0000010000 */
[----:B------:R-:W0:Y:S01]  /*d810*/  MUFU.EX2 R86, R86 ;  /* 0x0000005600567308 */ /* 0x000e220000000800 */
[----:B----4-:R-:W-:Y:S01]  /*d820*/  FADD.FTZ R21, R20, R21 ;  /* 0x0000001514157221 */ /* 0x010fe20000010000 */
[----:B--2---:R-:W-:-:S06]  /*d830*/  ISETP.GT.AND P2, PT, R152, R51, PT ;  /* 0x000000339800720c */ /* 0x004fcc0003f44270 */
[----:B------:R-:W2:Y:S01]  /*d840*/  MUFU.EX2 R65, R65 ;  /* 0x0000004100417308 */ /* 0x000ea20000000800 */
[----:B-1----:R-:W-:-:S04]  /*d850*/  FADD.FTZ R24, R82, R21 ;  /* 0x0000001552187221 */ /* 0x002fc80000010000 */
[----:B---3--:R-:W-:Y:S01]  /*d860*/  FADD.FTZ R21, R83, R24 ;  /* 0x0000001853157221 */ /* 0x008fe20000010000 */
[----:B------:R-:W-:-:S03]  /*d870*/  F2FP.BF16.F32.PACK_AB R139, R14, R139 ;  /* 0x0000008b0e8b723e */ /* 0x000fc600000010ff */
[----:B0-----:R-:W-:Y:S01]  /*d880*/  FADD.FTZ R21, R86, R21 ;  /* 0x0000001556157221 */ /* 0x001fe20000010000 */
        /* <DEDUP_REMOVED lines=34> */
[----:B--2---:R-:W-:Y:S01]  /*dab0*/  FADD.FTZ R4, R65, R21 ;  /* 0x0000001541047221 */ /* 0x004fe20000010000 */
        /* <DEDUP_REMOVED lines=29> */
[----:B------:R-:W-:Y:S06]  /*dc90*/  @P2 BRA `(.L_x_2018) ;  /* 0xffffffd800082947 */ /* 0x000fec000383ffff */
.L_x_2008:
[----:B------:R-:W-:-:S13]  /*dca0*/  ISETP.GE.AND P2, PT, R152, RZ, PT ;  /* 0x000000ff9800720c */ /* 0x000fda0003f46270 */
[----:B------:R-:W-:Y:S05]  /*dcb0*/  @!P2 BRA `(.L_x_2019) ;  /* 0x0000001c00c0a947 */ /* 0x000fea0003800000 */
[----:B------:R-:W-:Y:S02]  /*dcc0*/  IMAD.MOV.U32 R14, RZ, RZ, R9 ;  /* 0x000000ffff0e7224 */ /* 0x000fe400078e0009 */
[----:B------:R-:W-:Y:S02]  /*dcd0*/  IMAD.MOV.U32 R15, RZ, RZ, R3 ;  /* 0x000000ffff0f7224 */ /* 0x000fe400078e0003 */
[----:B------:R-:W-:Y:S02]  /*dce0*/  IMAD.MOV.U32 R8, RZ, RZ, R23 ;  /* 0x000000ffff087224 */ /* 0x000fe400078e0017 */
[----:B------:R-:W-:-:S07]  /*dcf0*/  IMAD.MOV.U32 R153, RZ, RZ, R18 ;  /* 0x000000ffff997224 */ /* 0x000fce00078e0012 */
.L_x_2029:
        /* <DEDUP_REMOVED lines=10> */
.L_x_2021:
[----:B------:R-:W-:Y:S01]  /*dda0*/  IMAD R0, R18, 0x8, R2 ;  /* 0x0000000812007824 */ /* 0x000fe200078e0202 */
[----:B------:R-:W-:-:S04]  /*ddb0*/  SHF.L.U32 R3, R23, 0x1f, RZ ;  /* 0x0000001f17037819 */ /* 0x000fc800000006ff */
[----:B------:R0:W1:Y:S01]  /*ddc0*/  SYNCS.PHASECHK.TRANS64.TRYWAIT P3, [R0+URZ+0x16830], R3 ;  /* 0x01683003000075a7 */ /* 0x000062000806017f */
[----:B------:R-:W-:Y:S05]  /*ddd0*/  @!P0 BRA `(.L_x_2022) ;  /* 0x0000000000048947 */ /* 0x000fea0003800000 */
[----:B------:R-:W-:Y:S01]  /*dde0*/  BPT.TRAP 0x1 ;  /* 0x000000040000795c */ /* 0x000fe20000300000 */
.L_x_2022:
[----:B------:R-:W-:Y:S04]  /*ddf0*/  BSSY B0, `(.L_x_2020) ;  /* 0x0000004000007945 */ /* 0x000fe80003800000 */
[----:B-1----:R-:W-:Y:S05]  /*de00*/  @P3 BRA `(.L_x_2023) ;  /* 0x0000000000083947 */ /* 0x002fea0003800000 */
[----:B------:R-:W1:Y:S02]  /*de10*/  SYNCS.PHASECHK.TRANS64.TRYWAIT P3, [R0+URZ+0x16830], R3 ;  /* 0x01683003000075a7 */ /* 0x000e64000806017f */
[----:B-1----:R-:W-:Y:S05]  /*de20*/  @!P3 BRA `(.L_x_2024) ;  /* 0x0000009800f4b947 */ /* 0x002fea0003800000 */
.L_x_2023:
[----:B------:R-:W-:Y:S05]  /*de30*/  BSYNC B0 ;  /* 0x0000000000007941 */ /* 0x000fea0003800000 */
.L_x_2020:
        /* <DEDUP_REMOVED lines=45> */
.L_x_2026:
[----:B------:R-:W-:Y:S01]  /*e110*/  SHF.L.U32 R0, R8, 0x1f, RZ ;  /* 0x0000001f08007819 */ /* 0x000fe200000006ff */
[----:B------:R-:W-:-:S04]  /*e120*/  IMAD R3, R153, 0x8, R2 ;  /* 0x0000000899037824 */ /* 0x000fc800078e0202 */
[----:B------:R0:W1:Y:S01]  /*e130*/  SYNCS.PHASECHK.TRANS64.TRYWAIT P2, [R3+URZ+0x16850], R0 ;  /* 0x01685000030075a7 */ /* 0x000062000804017f */
[----:B------:R-:W-:Y:S05]  /*e140*/  @!P0 BRA `(.L_x_2027) ;  /* 0x0000000000048947 */ /* 0x000fea0003800000 */
[----:B------:R-:W-:Y:S01]  /*e150*/  BPT.TRAP 0x1 ;  /* 0x000000040000795c */ /* 0x000fe20000300000 */
.L_x_2027:
[----:B-1----:R-:W-:Y:S05]  /*e160*/  @P2 BRA `(.L_x_2025) ;  /* 0x0000000000082947 */ /* 0x002fea0003800000 */
[----:B------:R-:W1:Y:S02]  /*e170*/  SYNCS.PHASECHK.TRANS64.TRYWAIT P2, [R3+URZ+0x16850], R0 ;  /* 0x01685000030075a7 */ /* 0x000e64000804017f */
[----:B-1----:R-:W-:Y:S05]  /*e180*/  @!P2 BRA `(.L_x_2028) ;  /* 0x000000980030a947 */ /* 0x002fea0003800000 */
.L_x_2025:
[----:B01----:R-:W-:Y:S01]  /*e190*/  VIADD R0, R2, 0x400 ;  /* 0x0000040002007836 */ /* 0x003fe20000000000 */
[----:B------:R-:W-:Y:S05]  /*e1a0*/  WARPSYNC.ALL ;  /* 0x0000000000007948 */ /* 0x000fea0003800000 */
[----:B------:R-:W-:Y:S01]  /*e1b0*/  SHF.R.U32.HI R0, RZ, 0x4, R0 ;  /* 0x00000004ff007819 */ /* 0x000fe20000011600 */
[----:B------:R-:W-:Y:S01]  /*e1c0*/  IMAD.MOV.U32 R9, RZ, RZ, 0x40000040 ;  /* 0x40000040ff097424 */ /* 0x000fe200078e00ff */
[----:B------:R-:W-:Y:S01]  /*e1d0*/  WARPGROUP.ARRIVE ;  /* 0x00000000000079c5 */ /* 0x000fe20000000000 */
[----:B------:R-:W-:Y:S01]  /*e1e0*/  IMAD.MOV.U32 R21, RZ, RZ, 0x40000040 ;  /* 0x40000040ff157424 */ /* 0x000fe200078e00ff */
[----:B------:R-:W-:Y:S01]  /*e1f0*/  LOP3.LUT R0, R0, 0x3fff, RZ, 0xc0, !PT ;  /* 0x00003fff00007812 */ /* 0x000fe200078ec0ff */
[----:B------:R-:W-:Y:S01]  /*e200*/  ULDC UR4, c[0x0][0x988] ;  /* 0x0002620000047ab9 */ /* 0x000fe20000000800 */
[----:B------:R-:W-:-:S03]  /*e210*/  R2UR UR7, R9 ;  /* 0x00000000090772ca */ /* 0x000fc600000e0000 */
[----:B------:R-:W-:Y:S01]  /*e220*/  IMAD R8, R153, 0x400, R0 ;  /* 0x0000040099087824 */ /* 0x000fe200078e0200 */
[----:B------:R-:W-:-:S03]  /*e230*/  FMNMX.FTZ R0, R24, R15, !PT ;  /* 0x0000000f18007209 */ /* 0x000fc60007810000 */
[C---:B------:R-:W-:Y:S01]  /*e240*/  VIADD R20, R8.reuse, 0x80 ;  /* 0x0000008008147836 */ /* 0x040fe20000000000 */
[----:B------:R-:W-:Y:S02]  /*e250*/  R2UR UR6, R8 ;  /* 0x00000000080672ca */ /* 0x000fe400000e0000 */
[----:B------:R-:W-:-:S04]  /*e260*/  FMNMX.FTZ R0, R25, R0, !PT ;  /* 0x0000000019007209 */ /* 0x000fc80007810000 */
[----:B------:R-:W-:-:S04]  /*e270*/  FMNMX.FTZ R0, R28, R0, !PT ;  /* 0x000000001c007209 */ /* 0x000fc80007810000 */
[----:B------:R-:W-:-:S03]  /*e280*/  FMNMX.FTZ R0, R29, R0, !PT ;  /* 0x000000001d007209 */ /* 0x000fc60007810000 */
[----:B------:R-:W-:Y:S01]  /*e290*/  HGMMA.64x64x16.F32.BF16 R88, R148, gdesc[UR4].tnspB, R88, gsb0 ;  /* 0x40e0000494587df0 */ /* 0x000fe20008001858 */
[----:B------:R-:W-:Y:S02]  /*e2a0*/  FMNMX.FTZ R0, R32, R0, !PT ;  /* 0x0000000020007209 */ /* 0x000fe40007810000 */
[----:B------:R-:W-:Y:S01]  /*e2b0*/  R2UR UR6, R20 ;  /* 0x00000000140672ca */ /* 0x000fe200000e0000 */
[----:B------:R-:W-:Y:S01]  /*e2c0*/  VIADD R20, R8, 0x100 ;  /* 0x0000010008147836 */ /* 0x000fe20000000000 */
[----:B------:R-:W-:Y:S02]  /*e2d0*/  FMNMX.FTZ R0, R33, R0, !PT ;  /* 0x0000000021007209 */ /* 0x000fe40007810000 */
[----:B------:R-:W-:Y:S01]  /*e2e0*/  R2UR UR7, R21 ;  /* 0x00000000150772ca */ /* 0x000fe200000e0000 */
[----:B------:R-:W-:Y:S01]  /*e2f0*/  IMAD.MOV.U32 R21, RZ, RZ, 0x40000040 ;  /* 0x40000040ff157424 */ /* 0x000fe200078e00ff */
        /* <DEDUP_REMOVED lines=23> */
[----:B------:R-:W-:Y:S01]  /*e470*/  R2UR UR6, R20 ;  /* 0x00000000140672ca */ /* 0x000fe200000e0000 */
[----:B------:R-:W-:Y:S01]  /*e480*/  VIADD R20, R8, 0x180 ;  /* 0x0000018008147836 */ /* 0x000fe20000000000 */
[----:B------:R-:W-:Y:S01]  /*e490*/  R2UR UR7, R21 ;  /* 0x00000000150772ca */ /* 0x000fe200000e0000 */
[----:B------:R-:W-:Y:S01]  /*e4a0*/  IMAD.MOV.U32 R21, RZ, RZ, 0x40000040 ;  /* 0x40000040ff157424 */ /* 0x000fe200078e00ff */
        /* <DEDUP_REMOVED lines=11> */
[----:B0-----:R-:W-:Y:S01]  /*e560*/  FMNMX.FTZ R3, R3, R0, !PT ;  /* 0x0000000003037209 */ /* 0x001fe20007810000 */
[----:B------:R-:W-:-:S04]  /*e570*/  IMAD.U32 R0, RZ, RZ, UR4 ;  /* 0x00000004ff007e24 */ /* 0x000fc8000f8e00ff */
[----:B------:R-:W-:Y:S01]  /*e580*/  HGMMA.64x64x16.F32.BF16 R88, R140, gdesc[UR4].tnspB, R88, gsb0 ;  /* 0x40e000048c587df0 */ /* 0x000fe20008001858 */
[----:B------:R-:W-:Y:S01]  /*e590*/  R2UR UR6, R20 ;  /* 0x00000000140672ca */ /* 0x000fe200000e0000 */
[----:B------:R-:W-:Y:S01]  /*e5a0*/  FADD.FTZ R9, -R3, R15 ;  /* 0x0000000f03097221 */ /* 0x000fe20000010100 */
[----:B------:R-:W-:Y:S01]  /*e5b0*/  R2UR UR7, R21 ;  /* 0x00000000150772ca */ /* 0x000fe200000e0000 */
[----:B------:R-:W-:Y:S02]  /*e5c0*/  VIADD R20, R8, 0x200 ;  /* 0x0000020008147836 */ /* 0x000fe40000000000 */
[----:B------:R-:W-:Y:S01]  /*e5d0*/  FMUL.FTZ R9, R9, R0 ;  /* 0x0000000009097220 */ /* 0x000fe20000410000 */
[----:B------:R-:W-:-:S03]  /*e5e0*/  IMAD.MOV.U32 R21, RZ, RZ, 0x40000040 ;  /* 0x40000040ff157424 */ /* 0x000fc600078e00ff */
[----:B------:R0:W-:Y:S02]  /*e5f0*/  MUFU.EX2 R15, R9 ;  /* 0x00000009000f7308 */ /* 0x0001e40000000800 */
[----:B0-----:R-:W-:-:S04]  /*e600*/  FMNMX.FTZ R9, R26, R14, !PT ;  /* 0x0000000e1a097209 */ /* 0x001fc80007810000 */
        /* <DEDUP_REMOVED lines=19> */
[----:B------:R-:W-:Y:S02]  /*e740*/  R2UR UR6, R20 ;  /* 0x00000000140672ca */ /* 0x000fe400000e0000 */
[----:B------:R-:W-:Y:S01]  /*e750*/  R2UR UR7, R21 ;  /* 0x00000000150772ca */ /* 0x000fe200000e0000 */
[----:B------:R-:W-:Y:S01]  /*e760*/  FMUL.FTZ R21, R3, R0 ;  /* 0x0000000003157220 */ /* 0x000fe20000410000 */
[----:B------:R-:W-:-:S03]  /*e770*/  FMNMX.FTZ R9, R59, R9, !PT ;  /* 0x000000093b097209 */ /* 0x000fc60007810000 */
[-CC-:B------:R-:W-:Y:S01]  /*e780*/  FFMA.FTZ R150, R28, R0.reuse, -R21.reuse ;  /* 0x000000001c967223 */ /* 0x180fe20000010815 */
[----:B------:R-:W-:Y:S01]  /*e790*/  FMNMX.FTZ R9, R62, R9, !PT ;  /* 0x000000093e097209 */ /* 0x000fe20007810000 */
[----:B------:R-:W-:Y:S02]  /*e7a0*/  VIADD R28, R8, 0x280 ;  /* 0x00000280081c7836 */ /* 0x000fe40000000000 */
[-CC-:B------:R-:W-:Y:S01]  /*e7b0*/  FFMA.FTZ R142, R44, R0.reuse, -R21.reuse ;  /* 0x000000002c8e7223 */ /* 0x180fe20000010815 */
[-CC-:B------:R-:W-:Y:S01]  /*e7c0*/  FFMA.FTZ R148, R25, R0.reuse, -R21.reuse ;  /* 0x0000000019947223 */ /* 0x180fe20000010815 */
[----:B------:R-:W-:Y:S01]  /*e7d0*/  FMNMX.FTZ R9, R63, R9, !PT ;  /* 0x000000093f097209 */ /* 0x000fe20007810000 */
[-CC-:B------:R-:W-:Y:S01]  /*e7e0*/  FFMA.FTZ R145, R24, R0.reuse, -R21.reuse ;  /* 0x0000000018917223 */ /* 0x180fe20000010815 */
        /* <DEDUP_REMOVED lines=20> */
[----:B------:R-:W-:Y:S01]  /*e930*/  FFMA.FTZ R84, R84, R0, -R21 ;  /* 0x0000000054547223 */ /* 0x000fe20000010815 */
        /* <DEDUP_REMOVED lines=13> */
[----:B------:R-:W-:-:S03]  /*ea10*/  F2FP.BF16.F32.PACK_AB R148, R148, R145 ;  /* 0x000000919494723e */ /* 0x000fc600000010ff */
[----:B------:R-:W0:Y:S02]  /*ea20*/  SHFL.BFLY PT, R44, R9, 0x2, 0x1f ;  /* 0x0c401f00092c7f89 */ /* 0x000e2400000e0000 */
[----:B------:R-:W-:Y:S08]  /*ea30*/  MUFU.EX2 R144, R144 ;  /* 0x0000009000907308 */ /* 0x000ff00000000800 */
[----:B------:R-:W-:Y:S01]  /*ea40*/  MUFU.EX2 R141, R141 ;  /* 0x0000008d008d7308 */ /* 0x000fe20000000800 */
[----:B------:R-:W-:-:S02]  /*ea50*/  WARPGROUP.DEPBAR.LE gsb0, 0x0 ;  /* 0x00008000000079c5 */ /* 0x000fc40000010000 */
[----:B------:R-:W-:Y:S01]  /*ea60*/  WARPGROUP.ARRIVE ;  /* 0x00000000000079c5 */ /* 0x000fe20000000000 */
[-CC-:B------:R-:W-:Y:S01]  /*ea70*/  FFMA.FTZ R137, R29, R0.reuse, -R21.reuse ;  /* 0x000000001d897223 */ /* 0x180fe20000010815 */
[----:B------:R-:W-:Y:S02]  /*ea80*/  IMAD.MOV.U32 R29, RZ, RZ, 0x40000040 ;  /* 0x40000040ff1d7424 */ /* 0x000fe400078e00ff */
[-CC-:B------:R-:W-:Y:S01]  /*ea90*/  FFMA.FTZ R138, R52, R0.reuse, -R21.reuse ;  /* 0x00000000348a7223 */ /* 0x180fe20000010815 */
[-CC-:B------:R-:W-:Y:S01]  /*eaa0*/  FFMA.FTZ R139, R40, R0.reuse, -R21.reuse ;  /* 0x00000000288b7223 */ /* 0x180fe20000010815 */
[-CC-:B------:R-:W-:Y:S01]  /*eab0*/  FFMA.FTZ R136, R48, R0.reuse, -R21.reuse ;  /* 0x0000000030887223 */ /* 0x180fe20000010815 */
[----:B------:R-:W-:Y:S01]  /*eac0*/  HGMMA.64x64x16.F32.BF16 R88, R132, gdesc[UR4].tnspB, R88, gsb0 ;  /* 0x40e0000484587df0 */ /* 0x000fe20008001858 */
[----:B------:R-:W-:Y:S01]  /*ead0*/  R2UR UR6, R28 ;  /* 0x000000001c0672ca */ /* 0x000fe200000e0000 */
[-CC-:B------:R-:W-:Y:S01]  /*eae0*/  FFMA.FTZ R40, R68, R0.reuse, -R21.reuse ;  /* 0x0000000044287223 */ /* 0x180fe20000010815 */
[----:B------:R-:W-:Y:S01]  /*eaf0*/  R2UR UR7, R29 ;  /* 0x000000001d0772ca */ /* 0x000fe200000e0000 */
[--C-:B------:R-:W-:Y:S01]  /*eb00*/  FFMA.FTZ R28, R72, R0, -R21.reuse ;  /* 0x00000000481c7223 */ /* 0x100fe20000010815 */
[----:B0-----:R-:W-:Y:S01]  /*eb10*/  FMNMX.FTZ R9, R9, R44, !PT ;  /* 0x0000002c09097209 */ /* 0x001fe20007810000 */
[-CC-:B------:R-:W-:Y:S01]  /*eb20*/  FFMA.FTZ R29, R73, R0.reuse, -R21.reuse ;  /* 0x00000000491d7223 */ /* 0x180fe20000010815 */
[-CC-:B------:R-:W-:Y:S01]  /*eb30*/  FFMA.FTZ R44, R76, R0.reuse, -R21.reuse ;  /* 0x000000004c2c7223 */ /* 0x180fe20000010815 */
[----:B------:R-:W-:Y:S01]  /*eb40*/  FFMA.FTZ R48, R80, R0, -R21 ;  /* 0x0000000050307223 */ /* 0x000fe20000010815 */
[----:B------:R-:W0:Y:S01]  /*eb50*/  MUFU.EX2 R137, R137 ;  /* 0x0000008900897308 */ /* 0x000e220000000800 */
[----:B------:R-:W1:Y:S07]  /*eb60*/  SHFL.BFLY PT, R52, R9, 0x1, 0x1f ;  /* 0x0c201f0009347f89 */ /* 0x000e6e00000e0000 */
[----:B------:R-:W-:Y:S08]  /*eb70*/  MUFU.EX2 R146, R146 ;  /* 0x0000009200927308 */ /* 0x000ff00000000800 */
[----:B------:R-:W-:Y:S08]  /*eb80*/  MUFU.EX2 R139, R139 ;  /* 0x0000008b008b7308 */ /* 0x000ff00000000800 */
[----:B------:R-:W-:Y:S01]  /*eb90*/  MUFU.EX2 R140, R140 ;  /* 0x0000008c008c7308 */ /* 0x000fe20000000800 */
[----:B-1----:R-:W-:-:S05]  /*eba0*/  FMNMX.FTZ R9, R9, R52, !PT ;  /* 0x0000003409097209 */ /* 0x002fca0007810000 */
[C---:B------:R-:W-:Y:S01]  /*ebb0*/  FADD.FTZ R53, -R9.reuse, R14 ;  /* 0x0000000e09357221 */ /* 0x040fe20000010100 */
[-C--:B------:R-:W-:Y:S01]  /*ebc0*/  FMUL.FTZ R57, R9, R0.reuse ;  /* 0x0000000009397220 */ /* 0x080fe20000410000 */
[----:B------:R-:W-:Y:S03]  /*ebd0*/  MUFU.EX2 R142, R142 ;  /* 0x0000008e008e7308 */ /* 0x000fe60000000800 */
[-CC-:B------:R-:W-:Y:S01]  /*ebe0*/  FFMA.FTZ R149, R26, R0.reuse, -R57.reuse ;  /* 0x000000001a957223 */ /* 0x180fe20000010839 */
[----:B------:R-:W-:Y:S02]  /*ebf0*/  VIADD R26, R8, 0x300 ;  /* 0x00000300081a7836 */ /* 0x000fe40000000000 */
[-CC-:B------:R-:W-:Y:S01]  /*ec00*/  FFMA.FTZ R151, R30, R0.reuse, -R57.reuse ;  /* 0x000000001e977223 */ /* 0x180fe20000010839 */
[-CC-:B------:R-:W-:Y:S01]  /*ec10*/  FFMA.FTZ R30, R34, R0.reuse, -R57.reuse ;  /* 0x00000000221e7223 */ /* 0x180fe20000010839 */
[-CC-:B------:R-:W-:Y:S01]  /*ec20*/  FFMA.FTZ R31, R31, R0.reuse, -R57.reuse ;  /* 0x000000001f1f7223 */ /* 0x180fe20000010839 */
[-CC-:B------:R-:W-:Y:S01]  /*ec30*/  FFMA.FTZ R34, R42, R0.reuse, -R57.reuse ;  /* 0x000000002a227223 */ /* 0x180fe20000010839 */
[----:B------:R-:W-:Y:S01]  /*ec40*/  MUFU.EX2 R149, R149 ;  /* 0x0000009500957308 */ /* 0x000fe20000000800 */
[-CC-:B------:R-:W-:Y:S01]  /*ec50*/  FFMA.FTZ R42, R47, R0.reuse, -R57.reuse ;  /* 0x000000002f2a7223 */ /* 0x180fe20000010839 */
[-CC-:B------:R-:W-:Y:S01]  /*ec60*/  FFMA.FTZ R147, R38, R0.reuse, -R57.reuse ;  /* 0x0000000026937223 */ /* 0x180fe20000010839 */
[-C--:B------:R-:W-:Y:S01]  /*ec70*/  FFMA.FTZ R38, R50, R0.reuse, -R57 ;  /* 0x0000000032267223 */ /* 0x080fe20000010839 */
[----:B--2---:R-:W-:Y:S01]  /*ec80*/  FADD.FTZ R50, R150, R5 ;  /* 0x0000000596327221 */ /* 0x004fe20000010000 */
[-CC-:B------:R-:W-:Y:S01]  /*ec90*/  FFMA.FTZ R55, R55, R0.reuse, -R57.reuse ;  /* 0x0000000037377223 */ /* 0x180fe20000010839 */
[-CC-:B------:R-:W-:Y:S01]  /*eca0*/  FFMA.FTZ R75, R75, R0.reuse, -R57.reuse ;  /* 0x000000004b4b7223 */ /* 0x180fe20000010839 */
[-CC-:B------:R-:W-:Y:S01]  /*ecb0*/  FFMA.FTZ R78, R78, R0.reuse, -R57.reuse ;  /* 0x000000004e4e7223 */ /* 0x180fe20000010839 */
[----:B------:R-:W-:Y:S01]  /*ecc0*/  MUFU.EX2 R151, R151 ;  /* 0x0000009700977308 */ /* 0x000fe20000000800 */
[----:B0-----:R-:W-:Y:S01]  /*ecd0*/  FADD.FTZ R50, R137, R50 ;  /* 0x0000003289327221 */ /* 0x001fe20000010000 */
[-CC-:B------:R-:W-:Y:S01]  /*ece0*/  FFMA.FTZ R79, R79, R0.reuse, -R57.reuse ;  /* 0x000000004f4f7223 */ /* 0x180fe20000010839 */
[-CC-:B------:R-:W-:Y:S01]  /*ecf0*/  FFMA.FTZ R82, R82, R0.reuse, -R57.reuse ;  /* 0x0000000052527223 */ /* 0x180fe20000010839 */
[-CC-:B------:R-:W-:Y:S01]  /*ed00*/  FFMA.FTZ R83, R83, R0.reuse, -R57.reuse ;  /* 0x0000000053537223 */ /* 0x180fe20000010839 */
[----:B------:R-:W-:Y:S01]  /*ed10*/  FFMA.FTZ R86, R86, R0, -R57 ;  /* 0x0000000056567223 */ /* 0x000fe20000010839 */
[----:B------:R-:W-:-:S02]  /*ed20*/  F2FP.BF16.F32.PACK_AB R150, R137, R150 ;  /* 0x000000968996723e */ /* 0x000fc400000010ff */
[----:B------:R-:W-:Y:S08]  /*ed30*/  MUFU.EX2 R31, R31 ;  /* 0x0000001f001f7308 */ /* 0x000ff00000000800 */
[----:B------:R-:W-:Y:S01]  /*ed40*/  MUFU.EX2 R30, R30 ;  /* 0x0000001e001e7308 */ /* 0x000fe20000000800 */
[----:B------:R-:W-:Y:S02]  /*ed50*/  WARPGROUP.DEPBAR.LE gsb0, 0x0 ;  /* 0x00008000000079c5 */ /* 0x000fe40000010000 */
[----:B------:R-:W-:Y:S01]  /*ed60*/  WARPGROUP.ARRIVE ;  /* 0x00000000000079c5 */ /* 0x000fe20000000000 */
[-CC-:B------:R-:W-:Y:S01]  /*ed70*/  FFMA.FTZ R132, R56, R0.reuse, -R21.reuse ;  /* 0x0000000038847223 */ /* 0x180fe20000010815 */
[-CC-:B------:R-:W-:Y:S01]  /*ed80*/  FFMA.FTZ R134, R60, R0.reuse, -R21.reuse ;  /* 0x000000003c867223 */ /* 0x180fe20000010815 */
[----:B------:R-:W-:-:S03]  /*ed90*/  FFMA.FTZ R21, R85, R0, -R21 ;  /* 0x0000000055157223 */ /* 0x000fc60000010815 */
[----:B------:R-:W0:Y:S01]  /*eda0*/  S2R R135, SR_TID.X ;  /* 0x0000000000877919 */ /* 0x000e220000002100 */
[-CC-:B------:R-:W-:Y:S01]  /*edb0*/  FFMA.FTZ R56, R35, R0.reuse, -R57.reuse ;  /* 0x0000000023387223 */ /* 0x180fe20000010839 */
[----:B------:R-:W-:Y:S01]  /*edc0*/  HGMMA.64x64x16.F32.BF16 R88, R128, gdesc[UR4].tnspB, R88, gsb0 ;  /* 0x40e0000480587df0 */ /* 0x000fe20008001858 */
[----:B------:R1:W-:Y:S01]  /*edd0*/  MUFU.EX2 R14, R21 ;  /* 0x00000015000e7308 */ /* 0x0003e20000000800 */
[----:B------:R-:W-:Y:S01]  /*ede0*/  R2UR UR6, R26 ;  /* 0x000000001a0672ca */ /* 0x000fe200000e0000 */
[----:B------:R-:W-:Y:S02]  /*edf0*/  VIADD R26, R8, 0x380 ;  /* 0x00000380081a7836 */ /* 0x000fe40000000000 */
[-CC-:B------:R-:W-:Y:S01]  /*ee00*/  FFMA.FTZ R35, R46, R0.reuse, -R57.reuse ;  /* 0x000000002e237223 */ /* 0x180fe20000010839 */
[-CC-:B------:R-:W-:Y:S01]  /*ee10*/  FFMA.FTZ R60, R39, R0.reuse, -R57.reuse ;  /* 0x00000000273c7223 */ /* 0x180fe20000010839 */
[-CC-:B------:R-:W-:Y:S01]  /*ee20*/  FFMA.FTZ R39, R43, R0.reuse, -R57.reuse ;  /* 0x000000002b277223 */ /* 0x180fe20000010839 */
[-CC-:B------:R-:W-:Y:S01]  /*ee30*/  FFMA.FTZ R43, R51, R0.reuse, -R57.reuse ;  /* 0x00000000332b7223 */ /* 0x180fe20000010839 */
[-CC-:B------:R-:W-:Y:S01]  /*ee40*/  FFMA.FTZ R8, R54, R0.reuse, -R57.reuse ;  /* 0x0000000036087223 */ /* 0x180fe20000010839 */
[----:B------:R-:W2:Y:S01]  /*ee50*/  MUFU.EX2 R56, R56 ;  /* 0x0000003800387308 */ /* 0x000ea20000000800 */
[-C--:B-1----:R-:W-:Y:S01]  /*ee60*/  FMUL.FTZ R21, R53, R0.reuse ;  /* 0x0000000035157220 */ /* 0x082fe20000410000 */
[----:B------:R-:W-:Y:S01]  /*ee70*/  FFMA.FTZ R53, R27, R0, -R57 ;  /* 0x000000001b357223 */ /* 0x000fe20000010839 */
[----:B------:R-:W-:-:S02]  /*ee80*/  IMAD.MOV.U32 R27, RZ, RZ, 0x40000040 ;  /* 0x40000040ff1b7424 */ /* 0x000fc400078e00ff */
[----:B------:R-:W-:-:S03]  /*ee90*/  FFMA.FTZ R133, R58, R0, -R57 ;  /* 0x000000003a857223 */ /* 0x000fc60000010839 */
[----:B------:R-:W-:Y:S01]  /*eea0*/  R2UR UR7, R27 ;  /* 0x000000001b0772ca */ /* 0x000fe200000e0000 */
[----:B------:R-:W-:Y:S01]  /*eeb0*/  IMAD.MOV.U32 R27, RZ, RZ, 0x40000040 ;  /* 0x40000040ff1b7424 */ /* 0x000fe200078e00ff */
[----:B------:R-:W1:Y:S01]  /*eec0*/  MUFU.EX2 R21, R21 ;  /* 0x0000001500157308 */ /* 0x000e620000000800 */
[----:B--2---:R-:W-:-:S07]  /*eed0*/  F2FP.BF16.F32.PACK_AB R145, R56, R30 ;  /* 0x0000001e3891723e */ /* 0x004fce00000010ff */
[----:B------:R-:W2:Y:S01]  /*eee0*/  MUFU.EX2 R53, R53 ;  /* 0x0000003500357308 */ /* 0x000ea20000000800 */
[----:B0-----:R-:W-:Y:S02]  /*eef0*/  SHF.R.U32.HI R154, RZ, 0x7, R135 ;  /* 0x00000007ff9a7819 */ /* 0x001fe40000011687 */
[----:B------:R-:W-:Y:S01]  /*ef00*/  ISETP.GE.U32.AND P2, PT, R135, 0x180, PT ;  /* 0x000001808700780c */ /* 0x000fe20003f46070 */
[----:B------:R-:W-:Y:S02]  /*ef10*/  FFMA.FTZ R135, R62, R0, -R57 ;  /* 0x000000003e877223 */ /* 0x000fe40000010839 */
[----:B------:R-:W-:Y:S02]  /*ef20*/  VIADD R46, R154, 0x9 ;  /* 0x000000099a2e7836 */ /* 0x000fe40000000000 */
[----:B-1----:R-:W-:Y:S01]  /*ef30*/  FFMA.FTZ R4, R21, R4, R149 ;  /* 0x0000000415047223 */ /* 0x002fe20000010095 */
[----:B------:R-:W-:Y:S02]  /*ef40*/  MUFU.EX2 R147, R147 ;  /* 0x0000009300937308 */ /* 0x000fe40000000800 */
[----:B------:R-:W-:-:S02]  /*ef50*/  SEL R51, R46, 0x9, !P2 ;  /* 0x000000092e337807 */ /* 0x000fc40005000000 */
[C---:B------:R-:W-:Y:S01]  /*ef60*/  ISETP.GT.AND P2, PT, R152.reuse, RZ, PT ;  /* 0x000000ff9800720c */ /* 0x040fe20003f44270 */
[----:B------:R-:W-:Y:S02]  /*ef70*/  VIADD R152, R152, 0xffffffff ;  /* 0xffffffff98987836 */ /* 0x000fe40000000000 */
[----:B--2---:R-:W-:Y:S01]  /*ef80*/  FADD.FTZ R46, R53, R4 ;  /* 0x00000004352e7221 */ /* 0x004fe20000010000 */
[----:B------:R-:W-:Y:S01]  /*ef90*/  MUFU.EX2 R60, R60 ;  /* 0x0000003c003c7308 */ /* 0x000fe20000000800 */
[----:B------:R-:W-:Y:S01]  /*efa0*/  FFMA.FTZ R4, R63, R0, -R57 ;  /* 0x000000003f047223 */ /* 0x000fe20000010839 */
[----:B------:R-:W-:Y:S01]  /*efb0*/  F2FP.BF16.F32.PACK_AB R149, R53, R149 ;  /* 0x000000953595723e */ /* 0x000fe200000010ff */
[----:B------:R-:W-:Y:S01]  /*efc0*/  FADD.FTZ R46, R151, R46 ;  /* 0x0000002e972e7221 */ /* 0x000fe20000010000 */
[----:B------:R-:W-:-:S03]  /*efd0*/  F2FP.BF16.F32.PACK_AB R151, R31, R151 ;  /* 0x000000971f97723e */ /* 0x000fc600000010ff */
[----:B------:R-:W-:Y:S01]  /*efe0*/  FADD.FTZ R5, R31, R46 ;  /* 0x0000002e1f057221 */ /* 0x000fe20000010000 */
[----:B------:R-:W-:Y:S08]  /*eff0*/  MUFU.EX2 R34, R34 ;  /* 0x0000002200227308 */ /* 0x000ff00000000800 */
[----:B------:R-:W-:Y:S08]  /*f000*/  MUFU.EX2 R39, R39 ;  /* 0x0000002700277308 */ /* 0x000ff00000000800 */
[----:B------:R-:W-:Y:S08]  /*f010*/  MUFU.EX2 R35, R35 ;  /* 0x0000002300237308 */ /* 0x000ff00000000800 */
[----:B------:R-:W-:Y:S01]  /*f020*/  MUFU.EX2 R25, R25 ;  /* 0x0000001900197308 */ /* 0x000fe20000000800 */
[----:B------:R-:W-:-:S02]  /*f030*/  WARPGROUP.DEPBAR.LE gsb0, 0x0 ;  /* 0x00008000000079c5 */ /* 0x000fc40000010000 */
[----:B------:R-:W-:Y:S01]  /*f040*/  WARPGROUP.ARRIVE ;  /* 0x00000000000079c5 */ /* 0x000fe20000000000 */
[-CC-:B------:R-:W-:Y:S01]  /*f050*/  FFMA.FTZ R129, R66, R0.reuse, -R57.reuse ;  /* 0x0000000042817223 */ /* 0x180fe20000010839 */
[----:B------:R-:W-:-:S03]  /*f060*/  FFMA.FTZ R131, R70, R0, -R57 ;  /* 0x0000000046837223 */ /* 0x000fc60000010839 */
[----:B------:R-:W-:Y:S01]  /*f070*/  MUFU.EX2 R42, R42 ;  /* 0x0000002a002a7308 */ /* 0x000fe20000000800 */
[----:B------:R-:W-:Y:S01]  /*f080*/  HGMMA.64x64x16.F32.BF16 R88, R124, gdesc[UR4].tnspB, R88, gsb0 ;  /* 0x40e000047c587df0 */ /* 0x000fe20008001858 */
[----:B------:R-:W-:Y:S02]  /*f090*/  R2UR UR6, R26 ;  /* 0x000000001a0672ca */ /* 0x000fe400000e0000 */
[----:B------:R-:W-:Y:S01]  /*f0a0*/  R2UR UR7, R27 ;  /* 0x000000001b0772ca */ /* 0x000fe200000e0000 */
[----:B------:R-:W-:-:S03]  /*f0b0*/  @!P1 IMAD R27, R18, 0x8, R2 ;  /* 0x00000008121b9824 */ /* 0x000fc600078e0202 */
[----:B------:R-:W-:Y:S01]  /*f0c0*/  MUFU.EX2 R136, R136 ;  /* 0x0000008800887308 */ /* 0x000fe20000000800 */
[----:B------:R-:W-:Y:S02]  /*f0d0*/  @!P1 VIADD R47, R27, 0x16840 ;  /* 0x000168401b2f9836 */ /* 0x000fe40000000000 */
[----:B------:R-:W-:-:S03]  /*f0e0*/  FFMA.FTZ R27, R59, R0, -R57 ;  /* 0x000000003b1b7223 */ /* 0x000fc60000010839 */
[----:B------:R-:W-:Y:S02]  /*f0f0*/  @!P1 PRMT R47, RZ, 0x654, R47 ;  /* 0x00000654ff2f9816 */ /* 0x000fe4000000002f */
[----:B------:R-:W-:Y:S08]  /*f100*/  MUFU.EX2 R38, R38 ;  /* 0x0000002600267308 */ /* 0x000ff00000000800 */
        /* <DEDUP_REMOVED lines=9> */
[----:B------:R-:W-:-:S05]  /*f1a0*/  WARPGROUP.ARRIVE ;  /* 0x00000000000079c5 */ /* 0x000fca0000000000 */
[----:B------:R-:W-:Y:S01]  /*f1b0*/  MUFU.EX2 R133, R133 ;  /* 0x0000008500857308 */ /* 0x000fe20000000800 */
[----:B------:R-:W-:Y:S01]  /*f1c0*/  FFMA.FTZ R125, R74, R0, -R57 ;  /* 0x000000004a7d7223 */ /* 0x000fe20000010839 */
[----:B------:R-:W-:Y:S06]  /*f1d0*/  HGMMA.64x64x16.F32.BF16 R88, R120, gdesc[UR4].tnspB, R88, gsb0 ;  /* 0x40e0000478587df0 */ /* 0x000fec0008001858 */
        /* <DEDUP_REMOVED lines=8> */
[----:B------:R-:W0:Y:S08]  /*f260*/  MUFU.EX2 R36, R36 ;  /* 0x0000002400247308 */ /* 0x000e300000000800 */
[----:B------:R-:W-:Y:S01]  /*f270*/  MUFU.EX2 R40, R40 ;  /* 0x0000002800287308 */ /* 0x000fe20000000800 */
[----:B------:R-:W-:-:S02]  /*f280*/  WARPGROUP.DEPBAR.LE gsb0, 0x0 ;  /* 0x00008000000079c5 */ /* 0x000fc40000010000 */
[----:B------:R1:W-:Y:S06]  /*f290*/  BAR.ARV R51, 0x100 ;  /* 0x000400330000751d */ /* 0x0003ec0000002000 */
[----:B------:R2:W-:Y:S01]  /*f2a0*/  @!P1 SYNCS.ARRIVE.TRANS64.RED.A1T0 RZ, [R47+URZ], RZ ;  /* 0x000000ff2fff99a7 */ /* 0x0005e2000810043f */
[----:B------:R-:W-:Y:S01]  /*f2b0*/  MUFU.EX2 R131, R131 ;  /* 0x0000008300837308 */ /* 0x000fe20000000800 */
[----:B-1----:R-:W-:Y:S01]  /*f2c0*/  FADD.FTZ R51, R30, R5 ;  /* 0x000000051e337221 */ /* 0x002fe20000010000 */
[----:B------:R-:W-:Y:S01]  /*f2d0*/  FFMA.FTZ R5, R67, R0, -R57 ;  /* 0x0000000043057223 */ /* 0x000fe20000010839 */
[-C--:B------:R-:W-:Y:S01]  /*f2e0*/  FMUL.FTZ R88, R88, R15.reuse ;  /* 0x0000000f58587220 */ /* 0x080fe20000410000 */
[-C--:B------:R-:W-:Y:S01]  /*f2f0*/  FMUL.FTZ R89, R89, R15.reuse ;  /* 0x0000000f59597220 */ /* 0x080fe20000410000 */
[-C--:B------:R-:W-:Y:S01]  /*f300*/  FMUL.FTZ R92, R92, R15.reuse ;  /* 0x0000000f5c5c7220 */ /* 0x080fe20000410000 */
[-C--:B------:R-:W-:Y:S01]  /*f310*/  FMUL.FTZ R93, R93, R15.reuse ;  /* 0x0000000f5d5d7220 */ /* 0x080fe20000410000 */
[----:B--2---:R-:W-:Y:S01]  /*f320*/  @!P1 IMAD R47, R153, 0x8, R2 ;  /* 0x00000008992f9824 */ /* 0x004fe200078e0202 */
[----:B------:R-:W-:Y:S01]  /*f330*/  MUFU.EX2 R5, R5 ;  /* 0x0000000500057308 */ /* 0x000fe20000000800 */
[-C--:B------:R-:W-:Y:S01]  /*f340*/  FMUL.FTZ R96, R96, R15.reuse ;  /* 0x0000000f60607220 */ /* 0x080fe20000410000 */
[----:B------:R-:W-:Y:S01]  /*f350*/  FMUL.FTZ R97, R97, R15 ;  /* 0x0000000f61617220 */ /* 0x000fe20000410000 */
[----:B------:R-:W-:-:S02]  /*f360*/  @!P1 VIADD R47, R47, 0x16860 ;  /* 0x000168602f2f9836 */ /* 0x000fc40000000000 */
[-C--:B------:R-:W-:Y:S01]  /*f370*/  FMUL.FTZ R100, R100, R15.reuse ;  /* 0x0000000f64647220 */ /* 0x080fe20000410000 */
[-C--:B------:R-:W-:Y:S01]  /*f380*/  FMUL.FTZ R101, R101, R15.reuse ;  /* 0x0000000f65657220 */ /* 0x080fe20000410000 */
[-C--:B------:R-:W-:Y:S01]  /*f390*/  FMUL.FTZ R104, R104, R15.reuse ;  /* 0x0000000f68687220 */ /* 0x080fe20000410000 */
[-C--:B------:R-:W-:Y:S01]  /*f3a0*/  FMUL.FTZ R105, R105, R15.reuse ;  /* 0x0000000f69697220 */ /* 0x080fe20000410000 */
[----:B------:R-:W-:Y:S01]  /*f3b0*/  @!P1 PRMT R47, RZ, 0x654, R47 ;  /* 0x00000654ff2f9816 */ /* 0x000fe2000000002f */
[----:B------:R-:W1:Y:S01]  /*f3c0*/  MUFU.EX2 R41, R41 ;  /* 0x0000002900297308 */ /* 0x000e620000000800 */
[-C--:B------:R-:W-:Y:S01]  /*f3d0*/  FMUL.FTZ R108, R108, R15.reuse ;  /* 0x0000000f6c6c7220 */ /* 0x080fe20000410000 */
[-C--:B------:R-:W-:Y:S01]  /*f3e0*/  FMUL.FTZ R109, R109, R15.reuse ;  /* 0x0000000f6d6d7220 */ /* 0x080fe20000410000 */
[----:B------:R2:W-:Y:S01]  /*f3f0*/  @!P1 SYNCS.ARRIVE.TRANS64.RED.A1T0 RZ, [R47+URZ], RZ ;  /* 0x000000ff2fff99a7 */ /* 0x0005e2000810043f */
[-C--:B------:R-:W-:Y:S01]  /*f400*/  FMUL.FTZ R112, R112, R15.reuse ;  /* 0x0000000f70707220 */ /* 0x080fe20000410000 */
[-C--:B------:R-:W-:Y:S01]  /*f410*/  FMUL.FTZ R113, R113, R15.reuse ;  /* 0x0000000f71717220 */ /* 0x080fe20000410000 */
[-C--:B------:R-:W-:Y:S01]  /*f420*/  FMUL.FTZ R116, R116, R15.reuse ;  /* 0x0000000f74747220 */ /* 0x080fe20000410000 */
[----:B------:R-:W-:Y:S01]  /*f430*/  FMUL.FTZ R117, R117, R15 ;  /* 0x0000000f75757220 */ /* 0x000fe20000410000 */
[----:B------:R-:W-:Y:S01]  /*f440*/  MUFU.EX2 R28, R28 ;  /* 0x0000001c001c7308 */ /* 0x000fe20000000800 */
[----:B0-----:R-:W-:Y:S01]  /*f450*/  F2FP.BF16.F32.PACK_AB R128, R36, R32 ;  /* 0x000000202480723e */ /* 0x001fe200000010ff */
[-C--:B------:R-:W-:Y:S01]  /*f460*/  FMUL.FTZ R90, R90, R21.reuse ;  /* 0x000000155a5a7220 */ /* 0x080fe20000410000 */
[----:B--2---:R-:W-:Y:S01]  /*f470*/  FADD.FTZ R47, R143, R50 ;  /* 0x000000328f2f7221 */ /* 0x004fe20000010000 */
[----:B------:R-:W-:Y:S01]  /*f480*/  FADD.FTZ R50, R56, R51 ;  /* 0x0000003338327221 */ /* 0x000fe20000010000 */
[-C--:B------:R-:W-:Y:S01]  /*f490*/  FMUL.FTZ R91, R91, R21.reuse ;  /* 0x000000155b5b7220 */ /* 0x080fe20000410000 */
[----:B------:R-:W-:Y:S01]  /*f4a0*/  FMUL.FTZ R94, R94, R21 ;  /* 0x000000155e5e7220 */ /* 0x000fe20000410000 */
[C---:B------:R-:W-:Y:S01]  /*f4b0*/  FADD.FTZ R46, R144.reuse, R47 ;  /* 0x0000002f902e7221 */ /* 0x040fe20000010000 */
[----:B------:R-:W-:Y:S01]  /*f4c0*/  FADD.FTZ R51, R147, R50 ;  /* 0x0000003293337221 */ /* 0x000fe20000010000 */
[----:B------:R-:W-:Y:S01]  /*f4d0*/  MUFU.EX2 R125, R125 ;  /* 0x0000007d007d7308 */ /* 0x000fe20000000800 */
[----:B------:R-:W-:Y:S01]  /*f4e0*/  F2FP.BF16.F32.PACK_AB R144, R144, R143 ;  /* 0x0000008f9090723e */ /* 0x000fe200000010ff */
[----:B------:R-:W-:Y:S01]  /*f4f0*/  FADD.FTZ R47, R141, R46 ;  /* 0x0000002e8d2f7221 */ /* 0x000fe20000010000 */
[----:B------:R-:W-:Y:S01]  /*f500*/  FADD.FTZ R51, R60, R51 ;  /* 0x000000333c337221 */ /* 0x000fe20000010000 */
[----:B------:R-:W-:Y:S01]  /*f510*/  FFMA.FTZ R46, R71, R0, -R57 ;  /* 0x00000000472e7223 */ /* 0x000fe20000010839 */
[----:B------:R-:W-:Y:S01]  /*f520*/  F2FP.BF16.F32.PACK_AB R143, R42, R35 ;  /* 0x000000232a8f723e */ /* 0x000fe200000010ff */
[C---:B------:R-:W-:Y:S01]  /*f530*/  FADD.FTZ R50, R146.reuse, R47 ;  /* 0x0000002f92327221 */ /* 0x040fe20000010000 */
[----:B------:R-:W-:Y:S01]  /*f540*/  F2FP.BF16.F32.PACK_AB R146, R146, R141 ;  /* 0x0000008d9292723e */ /* 0x000fe200000010ff */
[----:B------:R-:W0:Y:S01]  /*f550*/  MUFU.EX2 R29, R29 ;  /* 0x0000001d001d7308 */ /* 0x000e220000000800 */
[----:B------:R-:W-:Y:S01]  /*f560*/  F2FP.BF16.F32.PACK_AB R141, R39, R34 ;  /* 0x00000022278d723e */ /* 0x000fe200000010ff */
[----:B------:R-:W-:Y:S01]  /*f570*/  FADD.FTZ R47, R139, R50 ;  /* 0x000000328b2f7221 */ /* 0x000fe20000010000 */
[----:B------:R-:W-:Y:S01]  /*f580*/  FADD.FTZ R50, R34, R51 ;  /* 0x0000003322327221 */ /* 0x000fe20000010000 */
[----:B------:R-:W-:Y:S01]  /*f590*/  FFMA.FTZ R57, R87, R0, -R57 ;  /* 0x0000000057397223 */ /* 0x000fe20000010839 */
[----:B------:R-:W-:Y:S01]  /*f5a0*/  F2FP.BF16.F32.PACK_AB R147, R60, R147 ;  /* 0x000000933c93723e */ /* 0x000fe200000010ff */
[C---:B------:R-:W-:Y:S01]  /*f5b0*/  FADD.FTZ R47, R140.reuse, R47 ;  /* 0x0000002f8c2f7221 */ /* 0x040fe20000010000 */
[----:B------:R-:W-:Y:S01]  /*f5c0*/  FADD.FTZ R50, R39, R50 ;  /* 0x0000003227327221 */ /* 0x000fe20000010000 */
[----:B------:R-:W-:Y:S01]  /*f5d0*/  MUFU.EX2 R46, R46 ;  /* 0x0000002e002e7308 */ /* 0x000fe20000000800 */
[----:B------:R-:W-:Y:S01]  /*f5e0*/  F2FP.BF16.F32.PACK_AB R140, R140, R139 ;  /* 0x0000008b8c8c723e */ /* 0x000fe200000010ff */
[----:B------:R-:W-:Y:S01]  /*f5f0*/  FADD.FTZ R54, R142, R47 ;  /* 0x0000002f8e367221 */ /* 0x000fe20000010000 */
[----:B------:R-:W-:Y:S01]  /*f600*/  FADD.FTZ R47, R35, R50 ;  /* 0x00000032232f7221 */ /* 0x000fe20000010000 */
[----:B------:R-:W-:Y:S01]  /*f610*/  F2FP.BF16.F32.PACK_AB R142, R25, R142 ;  /* 0x0000008e198e723e */ /* 0x000fe200000010ff */
[-C--:B------:R-:W-:Y:S01]  /*f620*/  FMUL.FTZ R95, R95, R21.reuse ;  /* 0x000000155f5f7220 */ /* 0x080fe20000410000 */
[----:B------:R-:W-:Y:S01]  /*f630*/  FADD.FTZ R51, R25, R54 ;  /* 0x0000003619337221 */ /* 0x000fe20000010000 */
        /* <DEDUP_REMOVED lines=10> */
[----:B-1----:R-:W-:Y:S01]  /*f6e0*/  F2FP.BF16.F32.PACK_AB R130, R41, R40 ;  /* 0x000000282982723e */ /* 0x002fe200000010ff */
[----:B------:R-:W-:Y:S01]  /*f6f0*/  FADD.FTZ R51, R138, R51 ;  /* 0x000000338a337221 */ /* 0x000fe20000010000 */
[----:B------:R-:W-:Y:S01]  /*f700*/  FADD.FTZ R47, R8, R47 ;  /* 0x0000002f082f7221 */ /* 0x000fe20000010000 */
[C---:B------:R-:W-:Y:S01]  /*f710*/  F2FP.BF16.F32.PACK_AB R138, R24.reuse, R138 ;  /* 0x0000008a188a723e */ /* 0x040fe200000010ff */
[----:B------:R-:W-:Y:S01]  /*f720*/  FMUL.FTZ R99, R99, R21 ;  /* 0x0000001563637220 */ /* 0x000fe20000410000 */
[----:B------:R-:W-:Y:S01]  /*f730*/  FADD.FTZ R51, R24, R51 ;  /* 0x0000003318337221 */ /* 0x000fe20000010000 */
[----:B------:R-:W-:Y:S01]  /*f740*/  FADD.FTZ R50, R26, R47 ;  /* 0x0000002f1a327221 */ /* 0x000fe20000010000 */
[----:B------:R-:W-:Y:S01]  /*f750*/  MUFU.EX2 R78, R78 ;  /* 0x0000004e004e7308 */ /* 0x000fe20000000800 */
[----:B0-----:R-:W-:Y:S01]  /*f760*/  F2FP.BF16.F32.PACK_AB R124, R29, R28 ;  /* 0x0000001c1d7c723e */ /* 0x001fe200000010ff */
[----:B------:R-:W-:Y:S01]  /*f770*/  FADD.FTZ R30, R132, R51 ;  /* 0x00000033841e7221 */ /* 0x000fe20000010000 */
[----:B------:R-:W-:Y:S01]  /*f780*/  FADD.FTZ R50, R133, R50 ;  /* 0x0000003285327221 */ /* 0x000fe20000010000 */
[----:B------:R-:W-:Y:S01]  /*f790*/  F2FP.BF16.F32.PACK_AB R133, R27, R133 ;  /* 0x000000851b85723e */ /* 0x000fe200000010ff */
[----:B------:R-:W-:Y:S01]  /*f7a0*/  FMUL.FTZ R102, R102, R21 ;  /* 0x0000001566667220 */ /* 0x000fe20000410000 */
[----:B------:R-:W-:Y:S01]  /*f7b0*/  FADD.FTZ R47, R37, R30 ;  /* 0x0000001e252f7221 */ /* 0x000fe20000010000 */
[----:B------:R-:W-:Y:S01]  /*f7c0*/  FADD.FTZ R50, R27, R50 ;  /* 0x000000321b327221 */ /* 0x000fe20000010000 */
[----:B------:R-:W0:Y:S01]  /*f7d0*/  MUFU.EX2 R45, R45 ;  /* 0x0000002d002d7308 */ /* 0x000e220000000800 */
[----:B------:R-:W-:Y:S01]  /*f7e0*/  F2FP.BF16.F32.PACK_AB R132, R37, R132 ;  /* 0x000000842584723e */ /* 0x000fe200000010ff */
[----:B------:R-:W-:Y:S01]  /*f7f0*/  FADD.FTZ R30, R134, R47 ;  /* 0x0000002f861e7221 */ /* 0x000fe20000010000 */
[----:B------:R-:W-:Y:S01]  /*f800*/  FADD.FTZ R39, R135, R50 ;  /* 0x0000003287277221 */ /* 0x000fe20000010000 */
[C---:B------:R-:W-:Y:S01]  /*f810*/  F2FP.BF16.F32.PACK_AB R135, R4.reuse, R135 ;  /* 0x000000870487723e */ /* 0x040fe200000010ff */
[----:B------:R-:W-:Y:S01]  /*f820*/  FMUL.FTZ R103, R103, R21 ;  /* 0x0000001567677220 */ /* 0x000fe20000410000 */
[C---:B------:R-:W-:Y:S01]  /*f830*/  FADD.FTZ R25, R33.reuse, R30 ;  /* 0x0000001e21197221 */ /* 0x040fe20000010000 */
[----:B------:R-:W-:Y:S01]  /*f840*/  FADD.FTZ R30, R4, R39 ;  /* 0x00000027041e7221 */ /* 0x000fe20000010000 */
[----:B------:R-:W1:Y:S01]  /*f850*/  MUFU.EX2 R79, R79 ;  /* 0x0000004f004f7308 */ /* 0x000e620000000800 */
[----:B------:R-:W-:Y:S01]  /*f860*/  F2FP.BF16.F32.PACK_AB R134, R33, R134 ;  /* 0x000000862186723e */ /* 0x000fe200000010ff */
[----:B------:R-:W-:Y:S01]  /*f870*/  FADD.FTZ R25, R32, R25 ;  /* 0x0000001920197221 */ /* 0x000fe20000010000 */
[----:B------:R-:W-:Y:S01]  /*f880*/  FADD.FTZ R30, R129, R30 ;  /* 0x0000001e811e7221 */ /* 0x000fe20000010000 */
[C---:B------:R-:W-:Y:S01]  /*f890*/  F2FP.BF16.F32.PACK_AB R129, R5.reuse, R129 ;  /* 0x000000810581723e */ /* 0x040fe200000010ff */
[----:B------:R-:W-:Y:S01]  /*f8a0*/  FMUL.FTZ R106, R106, R21 ;  /* 0x000000156a6a7220 */ /* 0x000fe20000410000 */
[----:B------:R-:W-:Y:S01]  /*f8b0*/  FADD.FTZ R25, R36, R25 ;  /* 0x0000001924197221 */ /* 0x000fe20000010000 */
[----:B------:R-:W-:Y:S01]  /*f8c0*/  FADD.FTZ R30, R5, R30 ;  /* 0x0000001e051e7221 */ /* 0x000fe20000010000 */
[----:B------:R-:W2:Y:S01]  /*f8d0*/  MUFU.EX2 R48, R48 ;  /* 0x0000003000307308 */ /* 0x000ea20000000800 */
[----:B0-----:R-:W-:Y:S01]  /*f8e0*/  F2FP.BF16.F32.PACK_AB R126, R45, R44 ;  /* 0x0000002c2d7e723e */ /* 0x001fe200000010ff */
[----:B------:R-:W-:Y:S01]  /*f8f0*/  FADD.FTZ R20, R40, R25 ;  /* 0x0000001928147221 */ /* 0x000fe20000010000 */
[----:B------:R-:W-:Y:S01]  /*f900*/  FADD.FTZ R25, R131, R30 ;  /* 0x0000001e83197221 */ /* 0x000fe20000010000 */
[C---:B------:R-:W-:Y:S01]  /*f910*/  F2FP.BF16.F32.PACK_AB R131, R46.reuse, R131 ;  /* 0x000000832e83723e */ /* 0x040fe200000010ff */
[----:B------:R-:W-:Y:S01]  /*f920*/  FMUL.FTZ R107, R107, R21 ;  /* 0x000000156b6b7220 */ /* 0x000fe20000410000 */
[----:B------:R-:W-:Y:S01]  /*f930*/  FADD.FTZ R35, R41, R20 ;  /* 0x0000001429237221 */ /* 0x000fe20000010000 */
[----:B------:R-:W-:Y:S01]  /*f940*/  FADD.FTZ R8, R46, R25 ;  /* 0x000000192e087221 */ /* 0x000fe20000010000 */
[----:B------:R-:W0:Y:S01]  /*f950*/  MUFU.EX2 R82, R82 ;  /* 0x0000005200527308 */ /* 0x000e220000000800 */
[----:B-1----:R-:W-:Y:S01]  /*f960*/  F2FP.BF16.F32.PACK_AB R127, R79, R78 ;  /* 0x0000004e4f7f723e */ /* 0x002fe200000010ff */
[----:B------:R-:W-:Y:S01]  /*f970*/  FADD.FTZ R20, R28, R35 ;  /* 0x000000231c147221 */ /* 0x000fe20000010000 */
[----:B------:R-:W-:Y:S01]  /*f980*/  FADD.FTZ R8, R125, R8 ;  /* 0x000000087d087221 */ /* 0x000fe20000010000 */
[----:B------:R-:W-:Y:S01]  /*f990*/  F2FP.BF16.F32.PACK_AB R125, R31, R125 ;  /* 0x0000007d1f7d723e */ /* 0x000fe200000010ff */
[-C--:B------:R-:W-:Y:S01]  /*f9a0*/  FMUL.FTZ R110, R110, R21.reuse ;  /* 0x000000156e6e7220 */ /* 0x080fe20000410000 */
[----:B------:R-:W-:Y:S01]  /*f9b0*/  FADD.FTZ R25, R29, R20 ;  /* 0x000000141d197221 */ /* 0x000fe20000010000 */
[----:B------:R-:W-:Y:S01]  /*f9c0*/  FADD.FTZ R27, R31, R8 ;  /* 0x000000081f1b7221 */ /* 0x000fe20000010000 */
[----:B------:R-:W1:Y:S01]  /*f9d0*/  MUFU.EX2 R49, R49 ;  /* 0x0000003100317308 */ /* 0x000e620000000800 */
[-C--:B------:R-:W-:Y:S01]  /*f9e0*/  FMUL.FTZ R111, R111, R21.reuse ;  /* 0x000000156f6f7220 */ /* 0x080fe20000410000 */
[----:B------:R-:W-:Y:S01]  /*f9f0*/  FADD.FTZ R4, R44, R25 ;  /* 0x000000192c047221 */ /* 0x000fe20000010000 */
[----:B------:R-:W-:Y:S01]  /*fa00*/  FADD.FTZ R8, R78, R27 ;  /* 0x0000001b4e087221 */ /* 0x000fe20000010000 */
[-C--:B------:R-:W-:Y:S01]  /*fa10*/  FMUL.FTZ R114, R114, R21.reuse ;  /* 0x0000001572727220 */ /* 0x080fe20000410000 */
[-C--:B------:R-:W-:Y:S01]  /*fa20*/  FMUL.FTZ R115, R115, R21.reuse ;  /* 0x0000001573737220 */ /* 0x080fe20000410000 */
[----:B------:R-:W-:Y:S01]  /*fa30*/  FADD.FTZ R5, R45, R4 ;  /* 0x000000042d057221 */ /* 0x000fe20000010000 */
[----:B------:R-:W-:Y:S01]  /*fa40*/  FADD.FTZ R25, R79, R8 ;  /* 0x000000084f197221 */ /* 0x000fe20000010000 */
[----:B------:R-:W3:Y:S01]  /*fa50*/  MUFU.EX2 R83, R83 ;  /* 0x0000005300537308 */ /* 0x000ee20000000800 */
[-C--:B------:R-:W-:Y:S01]  /*fa60*/  FMUL.FTZ R118, R118, R21.reuse ;  /* 0x0000001576767220 */ /* 0x080fe20000410000 */
[----:B--2---:R-:W-:Y:S01]  /*fa70*/  FADD.FTZ R4, R48, R5 ;  /* 0x0000000530047221 */ /* 0x004fe20000010000 */
[----:B0-----:R-:W-:Y:S01]  /*fa80*/  FADD.FTZ R8, R82, R25 ;  /* 0x0000001952087221 */ /* 0x001fe20000010000 */
[----:B------:R-:W-:Y:S01]  /*fa90*/  FMUL.FTZ R119, R119, R21 ;  /* 0x0000001577777220 */ /* 0x000fe20000410000 */
[----:B------:R-:W-:-:S02]  /*faa0*/  IMAD.MOV.U32 R153, RZ, RZ, R18 ;  /* 0x000000ffff997224 */ /* 0x000fc400078e0012 */
[----:B------:R-:W-:Y:S01]  /*fab0*/  IMAD.MOV.U32 R15, RZ, RZ, R3 ;  /* 0x000000ffff0f7224 */ /* 0x000fe200078e0003 */
[----:B------:R-:W0:Y:S01]  /*fac0*/  MUFU.EX2 R52, R84 ;  /* 0x0000005400347308 */ /* 0x000e220000000800 */
[C---:B-1----:R-:W-:Y:S01]  /*fad0*/  FADD.FTZ R5, R49.reuse, R4 ;  /* 0x0000000431057221 */ /* 0x042fe20000010000 */
[----:B------:R-:W-:-:S06]  /*fae0*/  F2FP.BF16.F32.PACK_AB R120, R49, R48 ;  /* 0x000000303178723e */ /* 0x000fcc00000010ff */
[----:B------:R-:W1:Y:S01]  /*faf0*/  MUFU.EX2 R123, R86 ;  /* 0x00000056007b7308 */ /* 0x000e620000000800 */
[C---:B---3--:R-:W-:Y:S01]  /*fb00*/  FADD.FTZ R8, R83.reuse, R8 ;  /* 0x0000000853087221 */ /* 0x048fe20000010000 */
[----:B------:R-:W-:-:S06]  /*fb10*/  F2FP.BF16.F32.PACK_AB R121, R83, R82 ;  /* 0x000000525379723e */ /* 0x000fcc00000010ff */
[----:B------:R-:W2:Y:S01]  /*fb20*/  MUFU.EX2 R57, R57 ;  /* 0x0000003900397308 */ /* 0x000ea20000000800 */
[----:B0-----:R-:W-:Y:S01]  /*fb30*/  FADD.FTZ R5, R52, R5 ;  /* 0x0000000534057221 */ /* 0x001fe20000010000 */
[----:B------:R-:W-:-:S03]  /*fb40*/  F2FP.BF16.F32.PACK_AB R122, R14, R52 ;  /* 0x000000340e7a723e */ /* 0x000fc600000010ff */
[----:B------:R-:W-:Y:S01]  /*fb50*/  FADD.FTZ R5, R14, R5 ;  /* 0x000000050e057221 */ /* 0x000fe20000010000 */
[----:B------:R-:W-:Y:S02]  /*fb60*/  IMAD.MOV.U32 R14, RZ, RZ, R9 ;  /* 0x000000ffff0e7224 */ /* 0x000fe400078e0009 */
[----:B-1----:R-:W-:-:S04]  /*fb70*/  FADD.FTZ R8, R123, R8 ;  /* 0x000000087b087221 */ /* 0x002fc80000010000 */
[C---:B--2---:R-:W-:Y:S01]  /*fb80*/  FADD.FTZ R4, R57.reuse, R8 ;  /* 0x0000000839047221 */ /* 0x044fe20000010000 */
[----:B------:R-:W-:Y:S01]  /*fb90*/  F2FP.BF16.F32.PACK_AB R123, R57, R123 ;  /* 0x0000007b397b723e */ /* 0x000fe200000010ff */
[----:B------:R-:W-:Y:S01]  /*fba0*/  IMAD.MOV.U32 R8, RZ, RZ, R23 ;  /* 0x000000ffff087224 */ /* 0x000fe200078e0017 */
[----:B------:R-:W-:Y:S06]  /*fbb0*/  @P2 BRA `(.L_x_2029) ;  /* 0xffffffe000502947 */ /* 0x000fec000383ffff */
.L_x_2019:
[----:B------:R-:W-:Y:S05]  /*fbc0*/  WARPSYNC.ALL ;  /* 0x0000000000007948 */ /* 0x000fea0003800000 */
[----:B------:R-:W-:Y:S06]  /*fbd0*/  BAR.ARV 0x8, 0x1a0 ;  /* 0x0206800000007b1d */ /* 0x000fec0000002000 */
[----:B------:R-:W-:Y:S05]  /*fbe0*/  @!P0 BRA `(.L_x_2030) ;  /* 0x0000000000048947 */ /* 0x000fea0003800000 */
[----:B------:R-:W-:Y:S01]  /*fbf0*/  BPT.TRAP 0x1 ;  /* 0x000000040000795c */ /* 0x000fe20000300000 */
.L_x_2030:
[----:B------:R-:W-:Y:S01]  /*fc00*/  IMAD R13, R18, 0x8, R2 ;  /* 0x00000008120d7824 */ /* 0x000fe200078e0202 */
[----:B------:R-:W-:-:S04]  /*fc10*/  SHF.L.U32 R6, R23, 0x1f, RZ ;  /* 0x0000001f17067819 */ /* 0x000fc800000006ff */
[----:B------:R0:W1:Y:S01]  /*fc20*/  SYNCS.PHASECHK.TRANS64.TRYWAIT P2, [R13+URZ+0x16850], R6 ;  /* 0x016850060d0075a7 */ /* 0x000062000804017f */
[----:B------:R-:W-:Y:S05]  /*fc30*/  @!P0 BRA `(.L_x_2031) ;  /* 0x0000000000048947 */ /* 0x000fea0003800000 */
[----:B------:R-:W-:Y:S01]  /*fc40*/  BPT.TRAP 0x1 ;  /* 0x000000040000795c */ /* 0x000fe20000300000 */
.L_x_2031:
[----:B------:R-:W-:-:S05]  /*fc50*/  VIADD R2, R2, 0x400 ;  /* 0x0000040002027836 */ /* 0x000fca0000000000 */
[----:B------:R-:W-:-:S04]  /*fc60*/  SHF.R.U32.HI R2, RZ, 0x4, R2 ;  /* 0x00000004ff027819 */ /* 0x000fc80000011602 */
[----:B------:R-:W-:Y:S01]  /*fc70*/  LOP3.LUT R7, R2, 0x3fff, RZ, 0xc0, !PT ;  /* 0x00003fff02077812 */ /* 0x000fe200078ec0ff */
[----:B-1----:R-:W-:Y:S06]  /*fc80*/  @P2 BRA `(.L_x_2032) ;  /* 0x0000000000082947 */ /* 0x002fec0003800000 */
[----:B------:R-:W1:Y:S02]  /*fc90*/  SYNCS.PHASECHK.TRANS64.TRYWAIT P0, [R13+URZ+0x16850], R6 ;  /* 0x016850060d0075a7 */ /* 0x000e64000800017f */
[----:B-1----:R-:W-:Y:S05]  /*fca0*/  @!P0 BRA `(.L_x_2033) ;  /* 0x0000007c007c8947 */ /* 0x002fea0003800000 */
.L_x_2032:
        /* <DEDUP_REMOVED lines=9> */
[----:B------:R-:W-:-:S02]  /*fd40*/  IMAD.MOV.U32 R11, RZ, RZ, 0x40000040 ;  /* 0x40000040ff0b7424 */ /* 0x000fc400078e00ff */
[----:B------:R-:W-:Y:S02]  /*fd50*/  IMAD.MOV.U32 R7, RZ, RZ, 0x40000040 ;  /* 0x40000040ff077424 */ /* 0x000fe400078e00ff */
[----:B------:R-:W-:Y:S02]  /*fd60*/  VIADD R18, R18, 0x1 ;  /* 0x0000000112127836 */ /* 0x000fe40000000000 */
[----:B------:R-:W-:Y:S02]  /*fd70*/  @!P1 VIADD R8, R13, 0x16860 ;  /* 0x000168600d089836 */ /* 0x000fe40000000000 */
[----:B------:R-:W-:Y:S01]  /*fd80*/  IMAD.MOV.U32 R21, RZ, RZ, -0x800000 ;  /* 0xff800000ff157424 */ /* 0x000fe200078e00ff */
[----:B------:R-:W-:Y:S01]  /*fd90*/  ISETP.NE.AND P0, PT, R18, 0x2, PT ;  /* 0x000000021200780c */ /* 0x000fe20003f05270 */
[----:B------:R-:W-:Y:S01]  /*fda0*/  HGMMA.64x64x16.F32.BF16 R88, R148, gdesc[UR4].tnspB, R88, gsb0 ;  /* 0x40e0000494587df0 */ /* 0x000fe20008001858 */
[----:B------:R-:W-:Y:S01]  /*fdb0*/  R2UR UR6, R10 ;  /* 0x000000000a0672ca */ /* 0x000fe200000e0000 */
[----:B------:R-:W-:Y:S01]  /*fdc0*/  VIADD R10, R6, 0x100 ;  /* 0x00000100060a7836 */ /* 0x000fe20000000000 */
[----:B------:R-:W-:Y:S01]  /*fdd0*/  R2UR UR7, R11 ;  /* 0x000000000b0772ca */ /* 0x000fe200000e0000 */
[----:B------:R-:W-:Y:S01]  /*fde0*/  IMAD.MOV.U32 R11, RZ, RZ, 0x40000040 ;  /* 0x40000040ff0b7424 */ /* 0x000fe200078e00ff */
[----:B------:R-:W-:Y:S01]  /*fdf0*/  @!P1 PRMT R8, RZ, 0x654, R8 ;  /* 0x00000654ff089816 */ /* 0x000fe20000000008 */
[----:B------:R-:W-:Y:S01]  /*fe00*/  IMAD.MOV.U32 R28, RZ, RZ, -0x800000 ;  /* 0xff800000ff1c7424 */ /* 0x000fe200078e00ff */
[----:B------:R-:W-:Y:S01]  /*fe10*/  SEL R18, R18, RZ, P0 ;  /* 0x000000ff12127207 */ /* 0x000fe20000000000 */
[----:B0-----:R-:W-:Y:S01]  /*fe20*/  FADD.FTZ R2, R2, R5 ;  /* 0x0000000502027221 */ /* 0x001fe20000010000 */
[----:B------:R-:W-:-:S02]  /*fe30*/  WARPGROUP.DEPBAR.LE gsb0, 0x0 ;  /* 0x00008000000079c5 */ /* 0x000fc40000010000 */
        /* <DEDUP_REMOVED lines=34> */
[----:B------:R-:W-:Y:S02]  /*10060*/  R2UR UR7, R11 ;  /* 0x000000000b0772ca */ /* 0x000fe400000e0000 */
[----:B------:R-:W0:Y:S02]  /*10070*/  SHFL.BFLY PT, R11, R4, 0x2, 0x1f ;  /* 0x0c401f00040b7f89 */ /* 0x000e2400000e0000 */
[----:B0-----:R-:W-:Y:S01]  /*10080*/  FADD.FTZ R11, R11, R4 ;  /* 0x000000040b0b7221 */ /* 0x001fe20000010000 */
[----:B------:R-:W-:-:S04]  /*10090*/  SEL R4, RZ, 0x1, P0 ;  /* 0x00000001ff047807 */ /* 0x000fc80000000000 */
[----:B------:R-:W-:Y:S01]  /*100a0*/  LOP3.LUT R23, R23, R4, RZ, 0x3c, !PT ;  /* 0x0000000417177212 */ /* 0x000fe200078e3cff */
        /* <DEDUP_REMOVED lines=8> */
[----:B------:R-:W-:-:S02]  /*10130*/  IMAD.MOV.U32 R6, RZ, RZ, RZ ;  /* 0x000000ffff067224 */ /* 0x000fc400078e00ff */
[----:B-1----:R-:W-:Y:S02]  /*10140*/  FADD.FTZ R10, R2, R7 ;  /* 0x00000007020a7221 */ /* 0x002fe40000010000 */
[----:B------:R-:W-:Y:S01]  /*10150*/  FSETP.NE.FTZ.AND P3, PT, R15, RZ, PT ;  /* 0x000000ff0f00720b */ /* 0x000fe20003f75000 */
[----:B------:R-:W-:Y:S02]  /*10160*/  IMAD.MOV.U32 R2, RZ, RZ, RZ ;  /* 0x000000ffff027224 */ /* 0x000fe400078e00ff */
[----:B------:R-:W-:-:S10]  /*10170*/  FSETP.NE.FTZ.AND P2, PT, R10, RZ, PT ;  /* 0x000000ff0a00720b */ /* 0x000fd40003f55000 */
[----:B------:R-:W0:Y:S01]  /*10180*/  @P3 MUFU.LG2 R7, R15 ;  /* 0x0000000f00073308 */ /* 0x000e220000000c00 */
[C---:B------:R-:W-:Y:S02]  /*10190*/  @P3 FMUL.FTZ R11, R0.reuse, 0.69314718246459960938 ;  /* 0x3f317218000b3820 */ /* 0x040fe40000410000 */
[----:B------:R-:W-:-:S05]  /*101a0*/  @P2 FMUL.FTZ R4, R0, 0.69314718246459960938 ;  /* 0x3f31721800042820 */ /* 0x000fca0000410000 */
        /* <DEDUP_REMOVED lines=44> */
[----:B---3--:R-:W-:-:S07]  /*10470*/  FMUL.FTZ R119, R119, R6 ;  /* 0x0000000677777220 */ /* 0x008fce0000410000 */
.L_x_1958:
[----:B------:R-:W2:Y:S01]  /*10480*/  LDL R60, [R1+0x2c] ;  /* 0x00002c00013c7983 */ /* 0x000ea20000100800 */
[----:B------:R-:W-:Y:S05]  /*10490*/  WARPSYNC.ALL ;  /* 0x0000000000007948 */ /* 0x000fea0003800000 */
[----:B------:R-:W0:Y:S01]  /*104a0*/  S2R R4, SR_TID.X ;  /* 0x0000000000047919 */ /* 0x000e220000002100 */
[----:B------:R-:W3:Y:S01]  /*104b0*/  S2UR UR5, SR_CgaCtaId ;  /* 0x00000000000579c3 */ /* 0x000ee20000008800 */
[----:B------:R-:W-:Y:S01]  /*104c0*/  UMOV UR4, 0x400 ;  /* 0x0000040000047882 */ /* 0x000fe20000000000 */
[----:B------:R-:W-:Y:S01]  /*104d0*/  BSSY B0, `(.L_x_2034) ;  /* 0x0000182000007945 */ /* 0x000fe20003800000 */
[----:B---3--:R-:W-:-:S06]  /*104e0*/  ULEA UR4, UR5, UR4, 0x18 ;  /* 0x0000000405047291 */ /* 0x008fcc000f8ec03f */
[----:B------:R-:W-:Y:S01]  /*104f0*/  IMAD.U32 R2, RZ, RZ, UR4 ;  /* 0x00000004ff027e24 */ /* 0x000fe2000f8e00ff */
[----:B------:R-:W-:Y:S01]  /*10500*/  BAR.SYNC.DEFER_BLOCKING 0x5, 0x1a0 ;  /* 0x0146800000007b1d */ /* 0x000fe20000010000 */
[----:B0-----:R-:W-:-:S05]  /*10510*/  VIADD R61, R4, 0xffffff80 ;  /* 0xffffff80043d7836 */ /* 0x001fca0000000000 */
[----:B------:R-:W-:-:S04]  /*10520*/  SHF.R.S32.HI R58, RZ, 0x1f, R61 ;  /* 0x0000001fff3a7819 */ /* 0x000fc8000001143d */
[----:B------:R-:W-:-:S04]  /*10530*/  LEA.HI R20, R58, R61, RZ, 0x3 ;  /* 0x0000003d3a147211 */ /* 0x000fc800078f18ff */
[----:B------:R-:W-:Y:S01]  /*10540*/  SHF.R.S32.HI R20, RZ, 0x3, R20 ;  /* 0x00000003ff147819 */ /* 0x000fe20000011414 */
[----:B------:R0:W3:Y:S01]  /*10550*/  LDS.128 R152, [R2+0x168d0] ;  /* 0x0168d00002987984 */ /* 0x0000e20000000c00 */
[----:B------:R-:W-:Y:S06]  /*10560*/  BAR.ARV 0x4, 0x1a0 ;  /* 0x0106800000007b1d */ /* 0x000fec0000002000 */
[----:B--2---:R-:W-:Y:S01]  /*10570*/  SHF.R.S32.HI R57, RZ, 0x1f, R60 ;  /* 0x0000001fff397819 */ /* 0x004fe2000001143c */
[----:B------:R-:W-:-:S03]  /*10580*/  IMAD.SHL.U32 R56, R60, 0x4, RZ ;  /* 0x000000043c387824 */ /* 0x000fc600078e00ff */
[----:B------:R-:W-:Y:S01]  /*10590*/  SHF.L.U64.HI R59, R60, 0x2, R57 ;  /* 0x000000023c3b7819 */ /* 0x000fe20000010239 */
[----:B0--3--:R-:W-:Y:S06]  /*105a0*/  @P1 BRA `(.L_x_2035) ;  /* 0x0000000c00941947 */ /* 0x009fec0003800000 */
[----:B------:R-:W1:Y:S01]  /*105b0*/  LDL R4, [R1+0x44] ;  /* 0x0000440001047983 */ /* 0x000e620000100800 */
[----:B------:R-:W0:Y:S01]  /*105c0*/  S2R R5, SR_SWINHI ;  /* 0x0000000000057919 */ /* 0x000e220000002f00 */
[----:B------:R-:W-:Y:S05]  /*105d0*/  WARPSYNC.ALL ;  /* 0x0000000000007948 */ /* 0x000fea0003800000 */
[----:B------:R-:W-:Y:S01]  /*105e0*/  F2FP.BF16.F32.PACK_AB R12, R12, R49 ;  /* 0x000000310c0c723e */ /* 0x000fe200000010ff */
[----:B------:R-:W-:Y:S01]  /*105f0*/  ULDC.64 UR4, c[0x0][0xbd8] ;  /* 0x0002f60000047ab9 */ /* 0x000fe20000000a00 */
[----:B------:R-:W-:Y:S01]  /*10600*/  F2FP.BF16.F32.PACK_AB R13, R13, R52 ;  /* 0x000000340d0d723e */ /* 0x000fe200000010ff */
[----:B------:R-:W2:Y:S01]  /*10610*/  LDL R62, [R1+0x30] ;  /* 0x00003000013e7983 */ /* 0x000ea20000100800 */
[----:B-----5:R-:W-:-:S02]  /*10620*/  MOV R24, R2 ;  /* 0x0000000200187202 */ /* 0x020fc40000000f00 */
[----:B0-----:R-:W-:Y:S02]  /*10630*/  MOV R25, R5 ;  /* 0x0000000500197202 */ /* 0x001fe40000000f00 */
[----:B------:R-:W-:Y:S02]  /*10640*/  F2FP.BF16.F32.PACK_AB R14, R14, R47 ;  /* 0x0000002f0e0e723e */ /* 0x000fe400000010ff */
[----:B------:R-:W-:Y:S01]  /*10650*/  F2FP.BF16.F32.PACK_AB R15, R15, R50 ;  /* 0x000000320f0f723e */ /* 0x000fe200000010ff */
[----:B------:R-:W-:Y:S01]  /*10660*/  BAR.SYNC.DEFER_BLOCKING 0x1, 0x180 ;  /* 0x0046000000007b1d */ /* 0x000fe20000010000 */
[----:B-1----:R-:W-:-:S03]  /*10670*/  IMAD.WIDE R10, R4, 0x2, R24 ;  /* 0x00000002040a7825 */ /* 0x002fc600078e0218 */
[C---:B------:R-:W-:Y:S02]  /*10680*/  IADD3 R51, P2, R10.reuse, 0x20, RZ ;  /* 0x000000200a337810 */ /* 0x040fe40007f5e0ff */
[C---:B------:R-:W-:Y:S02]  /*10690*/  LOP3.LUT R9, R10.reuse, 0x380, RZ, 0xc0, !PT ;  /* 0x000003800a097812 */ /* 0x040fe400078ec0ff */
[C---:B------:R-:W-:Y:S02]  /*106a0*/  IADD3 R55, P0, R10.reuse, 0x60, RZ ;  /* 0x000000600a377810 */ /* 0x040fe40007f1e0ff */
[----:B------:R-:W-:Y:S02]  /*106b0*/  IADD3 R53, P1, R10, 0x40, RZ ;  /* 0x000000400a357810 */ /* 0x000fe40007f3e0ff */
[----:B------:R-:W-:Y:S02]  /*106c0*/  LOP3.LUT R4, R51, 0x380, RZ, 0xc0, !PT ;  /* 0x0000038033047812 */ /* 0x000fe400078ec0ff */
[----:B------:R-:W-:-:S02]  /*106d0*/  SHF.R.U64 R9, R9, 0x3, RZ ;  /* 0x0000000309097819 */ /* 0x000fc400000012ff */
[----:B------:R-:W-:Y:S02]  /*106e0*/  LOP3.LUT R6, R53, 0x380, RZ, 0xc0, !PT ;  /* 0x0000038035067812 */ /* 0x000fe400078ec0ff */
[----:B------:R-:W-:Y:S02]  /*106f0*/  LOP3.LUT R54, R55, 0x380, RZ, 0xc0, !PT ;  /* 0x0000038037367812 */ /* 0x000fe400078ec0ff */
[----:B------:R-:W-:Y:S02]  /*10700*/  SHF.R.U64 R4, R4, 0x3, RZ ;  /* 0x0000000304047819 */ /* 0x000fe400000012ff */
[----:B------:R-:W-:Y:S02]  /*10710*/  LOP3.LUT R10, R9, R10, RZ, 0x3c, !PT ;  /* 0x0000000a090a7212 */ /* 0x000fe400078e3cff */
[----:B------:R-:W-:Y:S02]  /*10720*/  SHF.R.U64 R6, R6, 0x3, RZ ;  /* 0x0000000306067819 */ /* 0x000fe400000012ff */
[----:B------:R-:W-:Y:S01]  /*10730*/  SHF.R.U64 R54, R54, 0x3, RZ ;  /* 0x0000000336367819 */ /* 0x000fe200000012ff */
        /* <DEDUP_REMOVED lines=18> */
[----:B0-----:R-:W-:-:S02]  /*10860*/  F2FP.BF16.F32.PACK_AB R10, R33, R36 ;  /* 0x00000024210a723e */ /* 0x001fc400000010ff */
[----:B------:R-:W-:Y:S02]  /*10870*/  F2FP.BF16.F32.PACK_AB R12, R29, R30 ;  /* 0x0000001e1d0c723e */ /* 0x000fe400000010ff */
[----:B------:R-:W-:Y:S02]  /*10880*/  F2FP.BF16.F32.PACK_AB R13, R27, R32 ;  /* 0x000000201b0d723e */ /* 0x000fe400000010ff */
[----:B------:R-:W-:Y:S02]  /*10890*/  F2FP.BF16.F32.PACK_AB R14, R3, R26 ;  /* 0x0000001a030e723e */ /* 0x000fe400000010ff */
[----:B------:R-:W-:Y:S02]  /*108a0*/  F2FP.BF16.F32.PACK_AB R15, R119, R0 ;  /* 0x00000000770f723e */ /* 0x000fe400000010ff */
[----:B------:R-:W-:Y:S02]  /*108b0*/  ISETP.NE.U32.AND P0, PT, RZ, UR4, PT ;  /* 0x00000004ff007c0c */ /* 0x000fe4000bf05070 */
[----:B------:R-:W-:Y:S01]  /*108c0*/  IADD3 R30, P1, R56, UR4, RZ ;  /* 0x00000004381e7c10 */ /* 0x000fe2000ff3e0ff */
[----:B------:R0:W-:Y:S01]  /*108d0*/  STSM.16.M88.4 [R50], R4 ;  /* 0x0000000432007844 */ /* 0x0001e20000000200 */
[----:B------:R-:W-:-:S02]  /*108e0*/  ISETP.NE.AND.EX P0, PT, RZ, UR5, PT, P0 ;  /* 0x00000005ff007c0c */ /* 0x000fc4000bf05300 */
[----:B------:R-:W-:Y:S01]  /*108f0*/  IADD3.X R31, R59, UR5, RZ, P1, !PT ;  /* 0x000000053b1f7c10 */ /* 0x000fe20008ffe4ff */
[----:B------:R0:W-:Y:S01]  /*10900*/  STSM.16.M88.4 [R49], R8 ;  /* 0x0000000831007844 */ /* 0x0001e20000000200 */
[----:B------:R-:W-:-:S03]  /*10910*/  ULDC.64 UR4, c[0x0][0xbe0] ;  /* 0x0002f80000047ab9 */ /* 0x000fc60000000a00 */
[----:B------:R0:W-:Y:S01]  /*10920*/  STSM.16.M88.4 [R47], R12 ;  /* 0x0000000c2f007844 */ /* 0x0001e20000000200 */
[----:B------:R-:W-:Y:S01]  /*10930*/  BAR.SYNC.DEFER_BLOCKING 0x1, 0x180 ;  /* 0x0046000000007b1d */ /* 0x000fe20000010000 */
[----:B------:R-:W-:-:S04]  /*10940*/  ISETP.NE.U32.AND P1, PT, RZ, UR4, PT ;  /* 0x00000004ff007c0c */ /* 0x000fc8000bf25070 */
[----:B------:R-:W-:Y:S01]  /*10950*/  ISETP.NE.AND.EX P1, PT, RZ, UR5, PT, P1 ;  /* 0x00000005ff007c0c */ /* 0x000fe2000bf25310 */
[----:B------:R-:W-:-:S12]  /*10960*/  IMAD.MOV.U32 R3, RZ, RZ, RZ ;  /* 0x000000ffff037224 */ /* 0x000fd800078e00ff */
[----:B------:R-:W-:Y:S01]  /*10970*/  @P1 IADD3 R26, P2, R56, UR4, RZ ;  /* 0x00000004381a1c10 */ /* 0x000fe2000ff5e0ff */
[----:B------:R-:W-:Y:S02]  /*10980*/  ULDC UR4, c[0x0][0xa88] ;  /* 0x0002a20000047ab9 */ /* 0x000fe40000000800 */
[----:B------:R-:W-:Y:S01]  /*10990*/  IMAD.U32 R0, RZ, RZ, UR4 ;  /* 0x00000004ff007e24 */ /* 0x000fe2000f8e00ff */
[----:B------:R-:W-:Y:S01]  /*109a0*/  @P1 IADD3.X R27, R59, UR5, RZ, P2, !PT ;  /* 0x000000053b1b1c10 */ /* 0x000fe200097fe4ff */
[----:B------:R-:W3:Y:S04]  /*109b0*/  @P0 LDG.E R3, desc[UR40][R30.64] ;  /* 0x000000281e030981 */ /* 0x000ee8000c1e1900 */
[----:B------:R0:W5:Y:S01]  /*109c0*/  @P1 LDG.E R0, desc[UR40][R26.64] ;  /* 0x000000281a001981 */ /* 0x000162000c1e1900 */
[----:B--2---:R-:W-:-:S02]  /*109d0*/  SHF.R.S32.HI R29, RZ, 0x1f, R62 ;  /* 0x0000001fff1d7819 */ /* 0x004fc4000001143e */
[----:B---3--:R-:W-:Y:S01]  /*109e0*/  SHF.R.S32.HI R34, RZ, 0x1f, R3 ;  /* 0x0000001fff227819 */ /* 0x008fe20000011403 */
[----:B0-----:R-:W-:Y:S06]  /*109f0*/  @P1 BRA `(.L_x_2036) ;  /* 0x0000000000101947 */ /* 0x001fec0003800000 */
[----:B------:R-:W-:Y:S05]  /*10a00*/  @!P0 BRA `(.L_x_2036) ;  /* 0x00000000000c8947 */ /* 0x000fea0003800000 */
[----:B------:R-:W2:Y:S04]  /*10a10*/  LDG.E R5, desc[UR40][R30.64] ;  /* 0x000000281e057981 */ /* 0x000ea8000c1e1900 */
[----:B-----5:R-:W2:Y:S02]  /*10a20*/  LDG.E R0, desc[UR40][R30.64+0x4] ;  /* 0x000004281e007981 */ /* 0x020ea4000c1e1900 */
[----:B--2---:R-:W-:-:S07]  /*10a30*/  IMAD.IADD R0, R0, 0x1, -R5 ;  /* 0x0000000100007824 */ /* 0x004fce00078e0a05 */
.L_x_2036:
[----:B------:R-:W2:Y:S01]  /*10a40*/  LDL R8, [R1+0x28] ;  /* 0x0000280001087983 */ /* 0x000ea20000100800 */
[----:B------:R-:W-:-:S03]  /*10a50*/  ULDC.64 UR4, c[0x0][0xb70] ;  /* 0x0002dc0000047ab9 */ /* 0x000fc60000000a00 */
[----:B------:R-:W3:Y:S01]  /*10a60*/  LDL R38, [R1+0x34] ;  /* 0x0000340001267983 */ /* 0x000ee20000100800 */
[----:B------:R-:W-:Y:S02]  /*10a70*/  IMAD.MOV.U32 R4, RZ, RZ, R3 ;  /* 0x000000ffff047224 */ /* 0x000fe400078e0003 */
[----:B------:R-:W-:Y:S01]  /*10a80*/  IMAD.MOV.U32 R5, RZ, RZ, R34 ;  /* 0x000000ffff057224 */ /* 0x000fe200078e0022 */
[----:B------:R-:W2:Y:S01]  /*10a90*/  LDL.LU R37, [R1+0x3c] ;  /* 0x00003c0001257983 */ /* 0x000ea20000300800 */
[----:B------:R-:W-:Y:S01]  /*10aa0*/  IMAD R6, R29, UR4, RZ ;  /* 0x000000041d067c24 */ /* 0x000fe2000f8e02ff */
[----:B------:R-:W-:Y:S01]  /*10ab0*/  SEL R36, R57, RZ, !P0 ;  /* 0x000000ff39247207 */ /* 0x000fe20004000000 */
[----:B------:R-:W-:Y:S01]  /*10ac0*/  IMAD.WIDE.U32 R4, R62, UR4, R4 ;  /* 0x000000043e047c25 */ /* 0x000fe2000f8e0004 */
[----:B------:R-:W-:Y:S01]  /*10ad0*/  LEA.HI R58, R58, R61, RZ, 0x7 ;  /* 0x0000003d3a3a7211 */ /* 0x000fe200078f38ff */
[----:B------:R-:W-:Y:S01]  /*10ae0*/  ULDC.64 UR6, c[0x0][0xae0] ;  /* 0x0002b80000067ab9 */ /* 0x000fe20000000a00 */
[----:B------:R-:W-:Y:S01]  /*10af0*/  SEL R35, R60, RZ, !P0 ;  /* 0x000000ff3c237207 */ /* 0x000fe20004000000 */
[----:B------:R-:W-:Y:S01]  /*10b00*/  IMAD R7, R62, UR5, R6 ;  /* 0x000000053e077c24 */ /* 0x000fe2000f8e0206 */
[----:B------:R-:W-:Y:S01]  /*10b10*/  ULDC.64 UR4, c[0x0][0xb78] ;  /* 0x0002de0000047ab9 */ /* 0x000fe20000000a00 */
[----:B------:R-:W-:Y:S01]  /*10b20*/  LOP3.LUT R58, R58, 0xffffff80, RZ, 0xc0, !PT ;  /* 0xffffff803a3a7812 */ /* 0x000fe200078ec0ff */
[----:B------:R-:W-:-:S02]  /*10b30*/  IMAD R6, R36, UR4, RZ ;  /* 0x0000000424067c24 */ /* 0x000fc4000f8e02ff */
[----:B------:R-:W-:Y:S02]  /*10b40*/  IMAD.IADD R5, R5, 0x1, R7 ;  /* 0x0000000105057824 */ /* 0x000fe400078e0207 */
[C---:B------:R-:W-:Y:S02]  /*10b50*/  IMAD R6, R35.reuse, UR5, R6 ;  /* 0x0000000523067c24 */ /* 0x040fe4000f8e0206 */
[----:B------:R-:W-:Y:S01]  /*10b60*/  IMAD.WIDE.U32 R4, R35, UR4, R4 ;  /* 0x0000000423047c25 */ /* 0x000fe2000f8e0004 */
[----:B------:R-:W-:-:S03]  /*10b70*/  ULDC.64 UR4, c[0x0][0xb40] ;  /* 0x0002d00000047ab9 */ /* 0x000fc60000000a00 */
[----:B------:R-:W-:-:S05]  /*10b80*/  IMAD.IADD R58, R61, 0x1, -R58 ;  /* 0x000000013d3a7824 */ /* 0x000fca00078e0a3a */
[----:B------:R-:W-:Y:S01]  /*10b90*/  LOP3.LUT P0, RZ, R58, 0x3, RZ, 0xc0, !PT ;  /* 0x000000033aff7812 */ /* 0x000fe2000780c0ff */
[----:B------:R-:W-:Y:S01]  /*10ba0*/  BSSY B1, `(.L_x_2037) ;  /* 0x0000056000017945 */ /* 0x000fe20003800000 */
[----:B---3--:R-:W-:Y:S02]  /*10bb0*/  IMAD R7, R20, 0x40, R38 ;  /* 0x0000004014077824 */ /* 0x008fe400078e0226 */
[----:B--2---:R-:W-:Y:S02]  /*10bc0*/  IMAD R11, R37, 0xc0, R8 ;  /* 0x000000c0250b7824 */ /* 0x004fe400078e0208 */
[----:B------:R-:W-:-:S03]  /*10bd0*/  IMAD.WIDE R24, R7, 0x2, R24 ;  /* 0x0000000207187825 */ /* 0x000fc600078e0218 */
[----:B------:R-:W-:Y:S02]  /*10be0*/  SHF.R.S32.HI R9, RZ, 0x1f, R11 ;  /* 0x0000001fff097819 */ /* 0x000fe4000001140b */
[----:B------:R-:W-:Y:S02]  /*10bf0*/  IADD3 R4, P1, R11, R4, RZ ;  /* 0x000000040b047210 */ /* 0x000fe40007f3e0ff */
[----:B------:R-:W-:Y:S02]  /*10c00*/  IADD3 R7, P4, R24, 0x4800, RZ ;  /* 0x0000480018077810 */ /* 0x000fe40007f9e0ff */
[----:B------:R-:W-:Y:S01]  /*10c10*/  IADD3.X R9, R9, R5, R6, P1, !PT ;  /* 0x0000000509097210 */ /* 0x000fe20000ffe406 */
[C---:B------:R-:W-:Y:S01]  /*10c20*/  VIADD R5, R11.reuse, 0x8 ;  /* 0x000000080b057836 */ /* 0x040fe20000000000 */
[----:B------:R-:W-:Y:S01]  /*10c30*/  LEA R32, P2, R4, UR4, 0x2 ;  /* 0x0000000404207c11 */ /* 0x000fe2000f8410ff */
[----:B------:R-:W-:Y:S01]  /*10c40*/  IMAD.X R27, RZ, RZ, R25, P4 ;  /* 0x000000ffff1b7224 */ /* 0x000fe200020e0619 */
[----:B-----5:R-:W-:-:S02]  /*10c50*/  ISETP.GE.OR P1, PT, R11, R0, P0 ;  /* 0x000000000b00720c */ /* 0x020fc40000726670 */
[----:B------:R-:W-:Y:S01]  /*10c60*/  LEA.HI.X R33, R4, UR5, R9, 0x2, P2 ;  /* 0x0000000504217c11 */ /* 0x000fe200090f1409 */
[----:B------:R-:W-:Y:S01]  /*10c70*/  ULDC.64 UR4, c[0x0][0xaa0] ;  /* 0x0002a80000047ab9 */ /* 0x000fe20000000a00 */
[C---:B------:R-:W-:Y:S02]  /*10c80*/  IADD3 R15, P2, R24.reuse, 0x1800, RZ ;  /* 0x00001800180f7810 */ /* 0x040fe40007f5e0ff */
[C---:B------:R-:W-:Y:S02]  /*10c90*/  IADD3 R11, P3, R24.reuse, 0x3000, RZ ;  /* 0x00003000180b7810 */ /* 0x040fe40007f7e0ff */
[----:B------:R-:W-:Y:S01]  /*10ca0*/  ISETP.GE.OR P0, PT, R5, R0, P0 ;  /* 0x000000000500720c */ /* 0x000fe20000706670 */
[--C-:B------:R-:W-:Y:S01]  /*10cb0*/  IMAD.X R9, RZ, RZ, R25.reuse, P2 ;  /* 0x000000ffff097224 */ /* 0x100fe200010e0619 */
[----:B------:R-:W-:Y:S01]  /*10cc0*/  LOP3.LUT R5, R24, 0x380, RZ, 0xc0, !PT ;  /* 0x0000038018057812 */ /* 0x000fe200078ec0ff */
[----:B------:R-:W-:Y:S01]  /*10cd0*/  IMAD.X R13, RZ, RZ, R25, P3 ;  /* 0x000000ffff0d7224 */ /* 0x000fe200018e0619 */
[----:B------:R-:W-:Y:S01]  /*10ce0*/  LOP3.LUT R8, R15, 0x380, RZ, 0xc0, !PT ;  /* 0x000003800f087812 */ /* 0x000fe200078ec0ff */
[----:B------:R-:W-:Y:S01]  /*10cf0*/  IMAD.MOV.U32 R30, RZ, RZ, R38 ;  /* 0x000000ffff1e7224 */ /* 0x000fe200078e0026 */
[----:B------:R-:W-:Y:S01]  /*10d00*/  LOP3.LUT R10, R11, 0x380, RZ, 0xc0, !PT ;  /* 0x000003800b0a7812 */ /* 0x000fe200078ec0ff */
[----:B------:R-:W-:Y:S01]  /*10d10*/  @!P1 STG.E desc[UR40][R32.64], R21 ;  /* 0x0000001520009986 */ /* 0x000fe2000c101928 */
[----:B------:R-:W-:-:S02]  /*10d20*/  LOP3.LUT R6, R7, 0x380, RZ, 0xc0, !PT ;  /* 0x0000038007067812 */ /* 0x000fc400078ec0ff */
[----:B------:R-:W-:Y:S02]  /*10d30*/  SHF.R.U64 R5, R5, 0x3, RZ ;  /* 0x0000000305057819 */ /* 0x000fe400000012ff */
[----:B------:R-:W-:Y:S02]  /*10d40*/  SHF.R.U64 R8, R8, 0x3, RZ ;  /* 0x0000000308087819 */ /* 0x000fe400000012ff */
[----:B------:R-:W-:Y:S01]  /*10d50*/  SHF.R.S32.HI R31, RZ, 0x1f, R38 ;  /* 0x0000001fff1f7819 */ /* 0x000fe20000011426 */
[----:B------:R-:W-:Y:S01]  /*10d60*/  IMAD R34, R34, UR4, RZ ;  /* 0x0000000422227c24 */ /* 0x000fe2000f8e02ff */
[----:B------:R-:W-:Y:S01]  /*10d70*/  SHF.R.U64 R10, R10, 0x3, RZ ;  /* 0x000000030a0a7819 */ /* 0x000fe200000012ff */
[----:B------:R0:W-:Y:S01]  /*10d80*/  @!P0 STG.E desc[UR40][R32.64+0x20], R28 ;  /* 0x0000201c20008986 */ /* 0x0001e2000c101928 */
[----:B------:R-:W-:Y:S02]  /*10d90*/  SHF.R.U64 R6, R6, 0x3, RZ ;  /* 0x0000000306067819 */ /* 0x000fe400000012ff */
[----:B------:R-:W-:Y:S01]  /*10da0*/  LOP3.LUT R4, R5, R24, RZ, 0x3c, !PT ;  /* 0x0000001805047212 */ /* 0x000fe200078e3cff */
[----:B------:R-:W-:Y:S01]  /*10db0*/  IMAD.MOV.U32 R5, RZ, RZ, R25 ;  /* 0x000000ffff057224 */ /* 0x000fe200078e0019 */
[----:B------:R-:W-:-:S02]  /*10dc0*/  LOP3.LUT R8, R8, R15, RZ, 0x3c, !PT ;  /* 0x0000000f08087212 */ /* 0x000fc400078e3cff */
[----:B------:R-:W-:Y:S02]  /*10dd0*/  LOP3.LUT R12, R10, R11, RZ, 0x3c, !PT ;  /* 0x0000000b0a0c7212 */ /* 0x000fe400078e3cff */
[----:B------:R-:W-:Y:S01]  /*10de0*/  LOP3.LUT R26, R6, R7, RZ, 0x3c, !PT ;  /* 0x00000007061a7212 */ /* 0x000fe200078e3cff */
[----:B------:R-:W-:Y:S01]  /*10df0*/  IMAD.WIDE.U32 R30, R3, UR4, R30 ;  /* 0x00000004031e7c25 */ /* 0x000fe2000f8e001e */
[----:B------:R-:W5:Y:S01]  /*10e00*/  LD.E.128 R4, desc[UR40][R4.64] ;  /* 0x0000002804047980 */ /* 0x000f62000c101d00 */
[----:B------:R-:W-:-:S03]  /*10e10*/  ULDC UR4, c[0x0][0xa8c] ;  /* 0x0002a30000047ab9 */ /* 0x000fc60000000800 */
[----:B------:R-:W5:Y:S01]  /*10e20*/  LD.E.128 R8, desc[UR40][R8.64] ;  /* 0x0000002808087980 */ /* 0x000f62000c101d00 */
[----:B------:R-:W-:-:S03]  /*10e30*/  IMAD R3, R3, UR5, R34 ;  /* 0x0000000503037c24 */ /* 0x000fc6000f8e0222 */
[----:B------:R-:W5:Y:S04]  /*10e40*/  LD.E.128 R12, desc[UR40][R12.64] ;  /* 0x000000280c0c7980 */ /* 0x000f68000c101d00 */
[----:B------:R-:W5:Y:S01]  /*10e50*/  LD.E.128 R24, desc[UR40][R26.64] ;  /* 0x000000281a187980 */ /* 0x000f62000c101d00 */
[----:B------:R-:W-:Y:S01]  /*10e60*/  IMAD.IADD R31, R31, 0x1, R3 ;  /* 0x000000011f1f7824 */ /* 0x000fe200078e0203 */
[----:B------:R-:W-:Y:S01]  /*10e70*/  ISETP.GE.AND P0, PT, R38, UR4, PT ;  /* 0x0000000426007c0c */ /* 0x000fe2000bf06270 */
[----:B0-----:R-:W-:Y:S01]  /*10e80*/  IMAD R32, R37, -0xc0, R0 ;  /* 0xffffff4025207824 */ /* 0x001fe200078e0200 */
[----:B------:R-:W-:Y:S01]  /*10e90*/  @!PT LDS RZ, [RZ] ;  /* 0x00000000fffff984 */ /* 0x000fe20000000800 */
[----:B------:R-:W-:Y:S01]  /*10ea0*/  @!PT LDS RZ, [RZ] ;  /* 0x00000000fffff984 */ /* 0x000fe20000000800 */
[----:B------:R-:W-:Y:S01]  /*10eb0*/  @!PT LDS RZ, [RZ] ;  /* 0x00000000fffff984 */ /* 0x000fe20000000800 */
[----:B------:R-:W-:Y:S01]  /*10ec0*/  @!PT LDS RZ, [RZ] ;  /* 0x00000000fffff984 */ /* 0x000fe20000000800 */
[----:B------:R0:W-:Y:S06]  /*10ed0*/  MEMBAR.ALL.CTA ;  /* 0x0000000000007992 */ /* 0x0001ec0000008000 */
[----:B0-----:R-:W0:Y:S01]  /*10ee0*/  FENCE.VIEW.ASYNC.S ;  /* 0x00000000000073c6 */ /* 0x001e220000000000 */
[C---:B------:R-:W-:Y:S01]  /*10ef0*/  VIADD R3, R20.reuse, 0x30 ;  /* 0x0000003014037836 */ /* 0x040fe20000000000 */
[----:B------:R-:W-:Y:S01]  /*10f00*/  ULDC.64 UR4, c[0x0][0xae8] ;  /* 0x0002ba0000047ab9 */ /* 0x000fe20000000a00 */
[----:B------:R-:W-:-:S02]  /*10f10*/  VIADD R21, R20, 0x60 ;  /* 0x0000006014157836 */ /* 0x000fc40000000000 */
[----:B------:R-:W-:Y:S01]  /*10f20*/  VIADD R0, R20, 0x90 ;  /* 0x0000009014007836 */ /* 0x000fe20000000000 */
[-C--:B------:R-:W-:Y:S01]  /*10f30*/  ISETP.GE.OR P3, PT, R3, R32.reuse, P0 ;  /* 0x000000200300720c */ /* 0x080fe20000766670 */
[----:B------:R-:W-:Y:S01]  /*10f40*/  IMAD R28, R29, UR6, RZ ;  /* 0x000000061d1c7c24 */ /* 0x000fe2000f8e02ff */
[-C--:B------:R-:W-:Y:S01]  /*10f50*/  ISETP.GE.OR P1, PT, R21, R32.reuse, P0 ;  /* 0x000000201500720c */ /* 0x080fe20000726670 */
[----:B------:R-:W-:Y:S01]  /*10f60*/  IMAD R3, R36, UR4, RZ ;  /* 0x0000000424037c24 */ /* 0x000fe2000f8e02ff */
[-C--:B------:R-:W-:Y:S01]  /*10f70*/  ISETP.GE.OR P2, PT, R0, R32.reuse, P0 ;  /* 0x000000200000720c */ /* 0x080fe20000746670 */
[----:B------:R-:W-:Y:S01]  /*10f80*/  IMAD R33, R62, UR7, R28 ;  /* 0x000000073e217c24 */ /* 0x000fe2000f8e021c */
[----:B------:R-:W-:Y:S01]  /*10f90*/  ISETP.GE.OR P0, PT, R20, R32, P0 ;  /* 0x000000201400720c */ /* 0x000fe20000706670 */
[----:B------:R-:W-:Y:S01]  /*10fa0*/  IMAD.WIDE.U32 R28, R62, UR6, R30 ;  /* 0x000000063e1c7c25 */ /* 0x000fe2000f8e001e */
[----:B------:R-:W-:-:S03]  /*10fb0*/  SHF.R.S32.HI R21, RZ, 0x1f, R20 ;  /* 0x0000001fff157819 */ /* 0x000fc60000011414 */
[----:B------:R-:W-:Y:S02]  /*10fc0*/  VIADD R0, R2, 0x16820 ;  /* 0x0001682002007836 */ /* 0x000fe40000000000 */
[----:B------:R-:W-:Y:S02]  /*10fd0*/  IMAD.IADD R29, R29, 0x1, R33 ;  /* 0x000000011d1d7824 */ /* 0x000fe400078e0221 */
[C---:B------:R-:W-:Y:S01]  /*10fe0*/  IMAD R3, R35.reuse, UR5, R3 ;  /* 0x0000000523037c24 */ /* 0x040fe2000f8e0203 */
[----:B------:R-:W-:Y:S01]  /*10ff0*/  PRMT R0, RZ, 0x654, R0 ;  /* 0x00000654ff007816 */ /* 0x000fe20000000000 */
[----:B------:R-:W-:-:S03]  /*11000*/  IMAD.WIDE.U32 R32, R35, UR4, R28 ;  /* 0x0000000423207c25 */ /* 0x000fc6000f8e001c */
[----:B0-----:R0:W-:Y:S01]  /*11010*/  SYNCS.ARRIVE.TRANS64.RED.A1T0 RZ, [R0+URZ], RZ ;  /* 0x000000ff00ff79a7 */ /* 0x0011e2000810043f */
        /* <DEDUP_REMOVED lines=14> */
.L_x_2038:
[----:B------:R-:W-:Y:S05]  /*11100*/  BSYNC B1 ;  /* 0x0000000000017941 */ /* 0x000fea0003800000 */
.L_x_2037:
[----:B------:R-:W-:Y:S04]  /*11110*/  BSSY B1, `(.L_x_2039) ;  /* 0x000000f000017945 */ /* 0x000fe80003800000 */
[----:B------:R-:W-:Y:S05]  /*11120*/  @P3 BRA `(.L_x_2040) ;  /* 0x0000000000343947 */ /* 0x000fea0003800000 */
[----:B------:R-:W-:Y:S01]  /*11130*/  IADD3 R3, P0, R30, 0x30, RZ ;  /* 0x000000301e037810 */ /* 0x000fe20007f1e0ff */
[----:B------:R-:W-:Y:S01]  /*11140*/  ULDC.64 UR4, c[0x0][0xad8] ;  /* 0x0002b60000047ab9 */ /* 0x000fe20000000a00 */
[----:B-1---5:R-:W-:Y:S02]  /*11150*/  IMAD.MOV.U32 R4, RZ, RZ, R32 ;  /* 0x000000ffff047224 */ /* 0x022fe400078e0020 */
        /* <DEDUP_REMOVED lines=10> */
.L_x_2040:
[----:B------:R-:W-:Y:S05]  /*11200*/  BSYNC B1 ;  /* 0x0000000000017941 */ /* 0x000fea0003800000 */
.L_x_2039:
        /* <DEDUP_REMOVED lines=11> */
[----:B--2---:R-:W-:Y:S01]  /*112c0*/  LEA R6, P0, R4, UR4, 0x1 ;  /* 0x0000000404067c11 */ /* 0x004fe2000f8008ff */
[----:B------:R-:W-:-:S05]  /*112d0*/  IMAD.IADD R3, R5, 0x1, R3 ;  /* 0x0000000105037824 */ /* 0x000fca00078e0203 */
[----:B------:R-:W-:-:S05]  /*112e0*/  LEA.HI.X R7, R4, UR5, R3, 0x1, P0 ;  /* 0x0000000504077c11 */ /* 0x000fca00080f0c03 */
[----:B------:R3:W-:Y:S02]  /*112f0*/  STG.E.128 desc[UR40][R6.64], R12 ;  /* 0x0000000c06007986 */ /* 0x0007e4000c101d28 */
.L_x_2042:
[----:B------:R-:W-:Y:S05]  /*11300*/  BSYNC B1 ;  /* 0x0000000000017941 */ /* 0x000fea0003800000 */
.L_x_2041:
        /* <DEDUP_REMOVED lines=10> */
[----:B--23--:R-:W-:Y:S01]  /*113b0*/  LEA R6, P0, R4, UR4, 0x1 ;  /* 0x0000000404067c11 */ /* 0x00cfe2000f8008ff */
[----:B------:R-:W-:-:S05]  /*113c0*/  IMAD.IADD R3, R5, 0x1, R3 ;  /* 0x0000000105037824 */ /* 0x000fca00078e0203 */
[----:B------:R-:W-:-:S05]  /*113d0*/  LEA.HI.X R7, R4, UR5, R3, 0x1, P0 ;  /* 0x0000000504077c11 */ /* 0x000fca00080f0c03 */
[----:B------:R4:W-:Y:S01]  /*113e0*/  STG.E.128 desc[UR40][R6.64], R24 ;  /* 0x0000001806007986 */ /* 0x0009e2000c101d28 */
[----:B------:R-:W-:Y:S05]  /*113f0*/  BRA `(.L_x_2043) ;  /* 0x00000008003c7947 */ /* 0x000fea0003800000 */
.L_x_2035:
        /* <DEDUP_REMOVED lines=21> */
.L_x_2044:
[----:B------:R-:W2:Y:S04]  /*11550*/  LDL R15, [R1+0x34] ;  /* 0x00003400010f7983 */ /* 0x000ea80000100800 */
[----:B------:R-:W3:Y:S04]  /*11560*/  LDL R14, [R1+0x30] ;  /* 0x00003000010e7983 */ /* 0x000ee80000100800 */
[----:B------:R4:W5:Y:S01]  /*11570*/  LDL R13, [R1+0x3c] ;  /* 0x00003c00010d7983 */ /* 0x0009620000100800 */
[----:B------:R-:W-:Y:S01]  /*11580*/  BSSY B1, `(.L_x_2045) ;  /* 0x000001d000017945 */ /* 0x000fe20003800000 */
[----:B-1----:R-:W-:-:S02]  /*11590*/  SEL R11, R60, RZ, !P0 ;  /* 0x000000ff3c0b7207 */ /* 0x002fc40004000000 */
[----:B------:R-:W-:Y:S02]  /*115a0*/  SEL R10, R57, RZ, !P0 ;  /* 0x000000ff390a7207 */ /* 0x000fe40004000000 */
[----:B-----5:R-:W-:Y:S02]  /*115b0*/  SHF.R.S32.HI R8, RZ, 0x1f, R3 ;  /* 0x0000001fff087819 */ /* 0x020fe40000011403 */
[----:B--2---:R-:W-:Y:S02]  /*115c0*/  SHF.R.S32.HI R12, RZ, 0x1f, R15 ;  /* 0x0000001fff0c7819 */ /* 0x004fe4000001140f */
[----:B---3--:R-:W-:Y:S01]  /*115d0*/  SHF.R.S32.HI R9, RZ, 0x1f, R14 ;  /* 0x0000001fff097819 */ /* 0x008fe2000001140e */
[----:B----4-:R-:W-:Y:S06]  /*115e0*/  @P2 BRA `(.L_x_2046) ;  /* 0x0000000000582947 */ /* 0x010fec0003800000 */
[----:B0-----:R-:W0:Y:S02]  /*115f0*/  S2R R4, SR_TID.X ;  /* 0x0000000000047919 */ /* 0x001e240000002100 */
[----:B0-----:R-:W-:-:S04]  /*11600*/  IMAD R4, R13, 0xc0, R4 ;  /* 0x000000c00d047824 */ /* 0x001fc800078e0204 */
[----:B------:R-:W-:-:S05]  /*11610*/  VIADD R5, R4, 0xffffff80 ;  /* 0xffffff8004057836 */ /* 0x000fca0000000000 */
[----:B------:R-:W-:-:S13]  /*11620*/  ISETP.GE.AND P0, PT, R5, R0, PT ;  /* 0x000000000500720c */ /* 0x000fda0003f06270 */
[----:B------:R-:W-:Y:S05]  /*11630*/  @P0 BRA `(.L_x_2046) ;  /* 0x0000000000440947 */ /* 0x000fea0003800000 */
[----:B------:R-:W-:Y:S01]  /*11640*/  IADD3 R4, P0, R5, R3, RZ ;  /* 0x0000000305047210 */ /* 0x000fe20007f1e0ff */
[----:B------:R-:W-:Y:S02]  /*11650*/  ULDC.64 UR4, c[0x0][0xb70] ;  /* 0x0002dc0000047ab9 */ /* 0x000fe40000000a00 */
[----:B------:R-:W-:Y:S01]  /*11660*/  IMAD R6, R9, UR4, RZ ;  /* 0x0000000409067c24 */ /* 0x000fe2000f8e02ff */
[----:B------:R-:W-:-:S03]  /*11670*/  LEA.HI.X.SX32 R5, R5, R8, 0x1, P0 ;  /* 0x0000000805057211 */ /* 0x000fc600000f0eff */
        /* <DEDUP_REMOVED lines=13> */
.L_x_2046:
[----:B------:R-:W-:Y:S05]  /*11750*/  BSYNC B1 ;  /* 0x0000000000017941 */ /* 0x000fea0003800000 */
.L_x_2045:
[----:B------:R-:W-:Y:S01]  /*11760*/  ULDC.64 UR4, c[0x0][0xaa0] ;  /* 0x0002a80000047ab9 */ /* 0x000fe20000000a00 */
[----:B0-----:R-:W-:Y:S01]  /*11770*/  IMAD.MOV.U32 R4, RZ, RZ, R15 ;  /* 0x000000ffff047224 */ /* 0x001fe200078e000f */
[----:B------:R-:W-:Y:S01]  /*11780*/  ULDC.64 UR6, c[0x0][0xae0] ;  /* 0x0002b80000067ab9 */ /* 0x000fe20000000a00 */
[----:B-1----:R-:W-:Y:S01]  /*11790*/  IMAD.MOV.U32 R5, RZ, RZ, R12 ;  /* 0x000000ffff057224 */ /* 0x002fe200078e000c */
[----:B------:R-:W-:Y:S01]  /*117a0*/  SHF.R.S32.HI R21, RZ, 0x1f, R20 ;  /* 0x0000001fff157819 */ /* 0x000fe20000011414 */
[----:B------:R-:W-:Y:S01]  /*117b0*/  IMAD R6, R8, UR4, RZ ;  /* 0x0000000408067c24 */ /* 0x000fe2000f8e02ff */
[----:B------:R-:W-:Y:S01]  /*117c0*/  BSSY B1, `(.L_x_2047) ;  /* 0x0000024000017945 */ /* 0x000fe20003800000 */
[----:B------:R-:W-:Y:S01]  /*117d0*/  IMAD.WIDE.U32 R4, R3, UR4, R4 ;  /* 0x0000000403047c25 */ /* 0x000fe2000f8e0004 */
[----:B------:R-:W-:Y:S02]  /*117e0*/  ULDC UR4, c[0x0][0xa8c] ;  /* 0x0002a30000047ab9 */ /* 0x000fe40000000800 */
[----:B------:R-:W-:Y:S01]  /*117f0*/  ISETP.GE.AND P0, PT, R15, UR4, PT ;  /* 0x000000040f007c0c */ /* 0x000fe2000bf06270 */
[----:B------:R-:W-:Y:S01]  /*11800*/  IMAD R3, R3, UR5, R6 ;  /* 0x0000000503037c24 */ /* 0x000fe2000f8e0206 */
[----:B------:R-:W-:Y:S01]  /*11810*/  ULDC.64 UR4, c[0x0][0xae8] ;  /* 0x0002ba0000047ab9 */ /* 0x000fe20000000a00 */
[----:B------:R-:W-:-:S02]  /*11820*/  VIADD R6, R20, 0x30 ;  /* 0x0000003014067836 */ /* 0x000fc40000000000 */
[----:B------:R-:W-:Y:S02]  /*11830*/  IMAD R7, R13, -0xc0, R0 ;  /* 0xffffff400d077824 */ /* 0x000fe400078e0200 */
[----:B------:R-:W-:Y:S02]  /*11840*/  VIADD R0, R20, 0x60 ;  /* 0x0000006014007836 */ /* 0x000fe40000000000 */
[----:B------:R-:W-:Y:S01]  /*11850*/  IMAD.IADD R5, R5, 0x1, R3 ;  /* 0x0000000105057824 */ /* 0x000fe200078e0203 */
[-C--:B------:R-:W-:Y:S01]  /*11860*/  ISETP.GE.OR P3, PT, R6, R7.reuse, P0 ;  /* 0x000000070600720c */ /* 0x080fe20000766670 */
[----:B------:R-:W-:Y:S01]  /*11870*/  VIADD R6, R20, 0x90 ;  /* 0x0000009014067836 */ /* 0x000fe20000000000 */
[-C--:B------:R-:W-:Y:S01]  /*11880*/  ISETP.GE.OR P1, PT, R0, R7.reuse, P0 ;  /* 0x000000070000720c */ /* 0x080fe20000726670 */
[----:B------:R-:W-:Y:S02]  /*11890*/  IMAD R3, R9, UR6, RZ ;  /* 0x0000000609037c24 */ /* 0x000fe4000f8e02ff */
[----:B------:R-:W-:Y:S01]  /*118a0*/  IMAD.WIDE.U32 R4, R14, UR6, R4 ;  /* 0x000000060e047c25 */ /* 0x000fe2000f8e0004 */
[----:B------:R-:W-:-:S02]  /*118b0*/  ISETP.GE.OR P2, PT, R6, R7, P0 ;  /* 0x000000070600720c */ /* 0x000fc40000746670 */
[----:B------:R-:W-:Y:S01]  /*118c0*/  ISETP.GE.OR P0, PT, R20, R7, P0 ;  /* 0x000000071400720c */ /* 0x000fe20000706670 */
[----:B------:R-:W-:Y:S02]  /*118d0*/  IMAD R3, R14, UR7, R3 ;  /* 0x000000070e037c24 */ /* 0x000fe4000f8e0203 */
[----:B------:R-:W-:Y:S02]  /*118e0*/  IMAD R0, R10, UR4, RZ ;  /* 0x000000040a007c24 */ /* 0x000fe4000f8e02ff */
[----:B------:R-:W-:Y:S02]  /*118f0*/  IMAD.IADD R5, R5, 0x1, R3 ;  /* 0x0000000105057824 */ /* 0x000fe400078e0203 */
[C---:B------:R-:W-:Y:S02]  /*11900*/  IMAD R3, R11.reuse, UR5, R0 ;  /* 0x000000050b037c24 */ /* 0x040fe4000f8e0200 */
[----:B------:R-:W-:-:S04]  /*11910*/  IMAD.WIDE.U32 R6, R11, UR4, R4 ;  /* 0x000000040b067c25 */ /* 0x000fc8000f8e0004 */
        /* <DEDUP_REMOVED lines=14> */
.L_x_2048:
[----:B------:R-:W-:Y:S05]  /*11a00*/  BSYNC B1 ;  /* 0x0000000000017941 */ /* 0x000fea0003800000 */
.L_x_2047:
        /* <DEDUP_REMOVED lines=15> */
.L_x_2050:
[----:B------:R-:W-:Y:S05]  /*11b00*/  BSYNC B1 ;  /* 0x0000000000017941 */ /* 0x000fea0003800000 */
.L_x_2049:
        /* <DEDUP_REMOVED lines=15> */
.L_x_2052:
[----:B------:R-:W-:Y:S05]  /*11c00*/  BSYNC B1 ;  /* 0x0000000000017941 */ /* 0x000fea0003800000 */
.L_x_2051:
        /* <DEDUP_REMOVED lines=14> */
.L_x_2043:
[----:B------:R-:W-:Y:S05]  /*11cf0*/  BSYNC B0 ;  /* 0x0000000000007941 */ /* 0x000fea0003800000 */
.L_x_2034:
[----:B------:R-:W-:Y:S02]  /*11d00*/  ULDC UR4, c[0x0][0xc14] ;  /* 0x0003050000047ab9 */ /* 0x000fe40000000800 */
[----:B------:R-:W-:-:S13]  /*11d10*/  ISETP.GE.AND P0, PT, R155, UR4, PT ;  /* 0x000000049b007c0c */ /* 0x000fda000bf06270 */
[----:B------:R-:W-:Y:S05]  /*11d20*/  @!P0 BRA `(.L_x_2053) ;  /* 0xfffffef000b88947 */ /* 0x000fea000383ffff */
[----:B------:R-:W-:Y:S05]  /*11d30*/  BRA `(.L_x_1898) ;  /* 0x0000004c00cc7947 */ /* 0x000fea0003800000 */
.L_x_1896:
[----:B------:R-:W-:-:S08]  /*11d40*/  NOP ;  /* 0x0000000000007918 */ /* 0x000fd00000000000 */
[----:B--2---:R-:W0:-:S00]  /*11d50*/  USETMAXREG.DEALLOC.CTAPOOL 0x20 ;  /* 0x00000020000079c8 */ /* 0x004e0000080e0500 */
[----:B0-----:R-:W-:-:S06]  /*11d60*/  LOP3.LUT R0, R0, 0x3, RZ, 0xc0, !PT ;  /* 0x0000000300007812 */ /* 0x001fcc00078ec0ff */
[----:B------:R-:W0:Y:S02]  /*11d70*/  SHFL.IDX PT, R0, R0, RZ, 0x1f ;  /* 0x00001fff00007589 */ /* 0x000e2400000e0000 */
[----:B0-----:R-:W-:-:S13]  /*11d80*/  ISETP.NE.AND P0, PT, R0, RZ, PT ;  /* 0x000000ff0000720c */ /* 0x001fda0003f05270 */
[----:B------:R-:W-:Y:S05]  /*11d90*/  @P0 BRA `(.L_x_1898) ;  /* 0x0000004c00b40947 */ /* 0x000fea0003800000 */
[----:B------:R-:W2:Y:S01]  /*11da0*/  LDL.LU R7, [R1+0x8] ;  /* 0x0000080001077983 */ /* 0x000ea20000300800 */
        /* <DEDUP_REMOVED lines=20> */
[----:B------:R-:W-:Y:S02]  /*11ef0*/  IMAD.MOV.U32 R16, RZ, RZ, RZ ;  /* 0x000000ffff107224 */ /* 0x000fe400078e00ff */
        /* <DEDUP_REMOVED lines=25> */
[----:B------:R2:W-:Y:S01]  /*12090*/  STL [R1+0x8], R7 ;  /* 0x0000080701007387 */ /* 0x0005e20000100800 */
[----:B0-----:R-:W-:-:S05]  /*120a0*/  IMAD R4, R4, UR4, RZ ;  /* 0x0000000404047c24 */ /* 0x001fca000f8e02ff */
[----:B-1----:R-:W-:Y:S01]  /*120b0*/  ISETP.GT.AND P0, PT, R4, UR6, PT ;  /* 0x0000000604007c0c */ /* 0x002fe2000bf04270 */
[----:B------:R-:W-:-:S12]  /*120c0*/  IMAD.MOV.U32 R3, RZ, RZ, R4 ;  /* 0x000000ffff037224 */ /* 0x000fd800078e0004 */
[----:B--2---:R-:W-:Y:S05]  /*120d0*/  @P0 BRA `(.L_x_2054) ;  /* 0x0000000000b80947 */ /* 0x004fea0003800000 */
[----:B------:R-:W-:Y:S01]  /*120e0*/  IMAD.MOV.U32 R4, RZ, RZ, R3 ;  /* 0x000000ffff047224 */ /* 0x000fe200078e0003 */
[----:B------:R-:W-:Y:S01]  /*120f0*/  ULDC UR5, c[0x0][0xc14] ;  /* 0x0003050000057ab9 */ /* 0x000fe20000000800 */
[----:B------:R-:W-:Y:S01]  /*12100*/  IMAD.MOV.U32 R19, RZ, RZ, RZ ;  /* 0x000000ffff137224 */ /* 0x000fe200078e00ff */
[----:B------:R-:W-:Y:S01]  /*12110*/  ULDC UR7, c[0x0][0xc14] ;  /* 0x0003050000077ab9 */ /* 0x000fe20000000800 */
[----:B------:R-:W-:-:S05]  /*12120*/  ULDC UR4, c[0x0][0xc10] ;  /* 0x0003040000047ab9 */ /* 0x000fca0000000800 */
.L_x_2058:
        /* <DEDUP_REMOVED lines=14> */
.L_x_2057:
[----:B------:R-:W-:Y:S05]  /*12210*/  BSYNC B0 ;  /* 0x0000000000007941 */ /* 0x000fea0003800000 */
.L_x_2056:
        /* <DEDUP_REMOVED lines=26> */
.L_x_2054:
        /* <DEDUP_REMOVED lines=16> */
[----:B------:R-:W0:Y:S02]  /*124c0*/  F2I.FTZ.U32.TRUNC.NTZ R3, R11 ;  /* 0x0000000b00037305 */ /* 0x000e24000021f000 */
[----:B0-----:R-:W-:Y:S01]  /*124d0*/  IMAD.MOV R9, RZ, RZ, -R3 ;  /* 0x000000ffff097224 */ /* 0x001fe200078e0a03 */
[----:B------:R-:W-:Y:S06]  /*124e0*/  @!P0 BRA `(.L_x_2059) ;  /* 0x0000000000088947 */ /* 0x000fec0003800000 */
[----:B------:R-:W-:-:S06]  /*124f0*/  VIADD R16, R12, 0xffffffff ;  /* 0xffffffff0c107836 */ /* 0x000fcc0000000000 */
[----:B------:R0:W1:Y:S02]  /*12500*/  SHFL.IDX PT, R16, R5, R16, 0x1f ;  /* 0x00001f1005107589 */ /* 0x00006400000e0000 */
.L_x_2059:
[----:B-1----:R-:W-:Y:S01]  /*12510*/  IMAD R16, R16, UR4, R8 ;  /* 0x0000000410107c24 */ /* 0x002fe2000f8e0208 */
[----:B------:R-:W-:Y:S01]  /*12520*/  IABS R10, R4 ;  /* 0x00000004000a7213 */ /* 0x000fe20000000000 */
[----:B------:R-:W-:Y:S02]  /*12530*/  IMAD R9, R9, R6, RZ ;  /* 0x0000000609097224 */ /* 0x000fe400078e02ff */
[----:B------:R-:W-:Y:S01]  /*12540*/  IMAD.MOV.U32 R2, RZ, RZ, RZ ;  /* 0x000000ffff027224 */ /* 0x000fe200078e00ff */
[----:B0-----:R-:W-:Y:S01]  /*12550*/  IADD3 R5, -R16, UR6, RZ ;  /* 0x0000000610057c10 */ /* 0x001fe2000fffe1ff */
[----:B------:R-:W-:Y:S02]  /*12560*/  IMAD.MOV R10, RZ, RZ, -R10 ;  /* 0x000000ffff0a7224 */ /* 0x000fe400078e0a0a */
[----:B------:R-:W-:Y:S01]  /*12570*/  IMAD.HI.U32 R2, R3, R9, R2 ;  /* 0x0000000903027227 */ /* 0x000fe200078e0002 */
[----:B------:R-:W-:-:S05]  /*12580*/  IABS R8, R5 ;  /* 0x0000000500087213 */ /* 0x000fca0000000000 */
        /* <DEDUP_REMOVED lines=27> */
[----:B------:R-:W-:Y:S01]  /*12740*/  IMAD R5, R11, R8, RZ ;  /* 0x000000080b057224 */ /* 0x000fe200078e02ff */
[----:B------:R-:W-:-:S03]  /*12750*/  IABS R11, R7 ;  /* 0x00000007000b7213 */ /* 0x000fc60000000000 */
[----:B------:R-:W-:-:S04]  /*12760*/  IMAD.HI.U32 R2, R3, R5, R2 ;  /* 0x0000000503027227 */ /* 0x000fc800078e0002 */
[----:B------:R-:W-:Y:S02]  /*12770*/  IMAD.MOV.U32 R5, RZ, RZ, R10 ;  /* 0x000000ffff057224 */ /* 0x000fe400078e000a */
        /* <DEDUP_REMOVED lines=19> */
.L_x_2055:
[----:B------:R-:W-:Y:S02]  /*128b0*/  IMAD.MOV.U32 R17, RZ, RZ, RZ ;  /* 0x000000ffff117224 */ /* 0x000fe400078e00ff */
[----:B------:R-:W-:Y:S02]  /*128c0*/  IMAD.U32 R16, RZ, RZ, UR6 ;  /* 0x00000006ff107e24 */ /* 0x000fe4000f8e00ff */
[----:B------:R-:W-:-:S07]  /*128d0*/  IMAD.MOV.U32 R18, RZ, RZ, RZ ;  /* 0x000000ffff127224 */ /* 0x000fce00078e00ff */
.L_x_2060:
        /* <DEDUP_REMOVED lines=18> */
.L_x_2145:
[----:B--2---:R-:W2:Y:S02]  /*12a00*/  LDC.64 R2, c[0x0][0xc60] ;  /* 0x00031800ff027b82 */ /* 0x004ea40000000a00 */
[----:B--2---:R-:W-:-:S05]  /*12a10*/  IMAD.WIDE R2, R19, 0x4, R2 ;  /* 0x0000000413027825 */ /* 0x004fca00078e0202 */
[----:B------:R-:W0:Y:S01]  /*12a20*/  LDG.E R29, desc[UR40][R2.64] ;  /* 0x00000028021d7981 */ /* 0x000e22000c1e1900 */
[----:B------:R-:W-:Y:S05]  /*12a30*/  YIELD ;  /* 0x0000000000007946 */ /* 0x000fea0003800000 */
[----:B------:R-:W-:Y:S01]  /*12a40*/  ULDC.64 UR4, c[0x0][0xa28] ;  /* 0x00028a0000047ab9 */ /* 0x000fe20000000a00 */
[----:B------:R-:W-:Y:S01]  /*12a50*/  IMAD.MOV.U32 R10, RZ, RZ, RZ ;  /* 0x000000ffff0a7224 */ /* 0x000fe200078e00ff */
[----:B------:R-:W-:Y:S01]  /*12a60*/  ISETP.NE.U32.AND P1, PT, RZ, UR4, PT ;  /* 0x00000004ff007c0c */ /* 0x000fe2000bf25070 */
[----:B------:R-:W-:Y:S01]  /*12a70*/  ULDC.64 UR8, c[0x0][0xa08] ;  /* 0x0002820000087ab9 */ /* 0x000fe20000000a00 */
[----:B------:R-:W-:-:S02]  /*12a80*/  ULDC.64 UR10, c[0x0][0xa10] ;  /* 0x00028400000a7ab9 */ /* 0x000fc40000000a00 */
[----:B------:R-:W-:Y:S02]  /*12a90*/  ISETP.NE.AND.EX P1, PT, RZ, UR5, PT, P1 ;  /* 0x00000005ff007c0c */ /* 0x000fe4000bf25310 */
[----:B0-----:R-:W-:Y:S01]  /*12aa0*/  SHF.R.S32.HI R0, RZ, 0x1f, R29 ;  /* 0x0000001fff007819 */ /* 0x001fe2000001141d */
[----:B------:R-:W-:-:S10]  /*12ab0*/  IMAD.SHL.U32 R14, R29, 0x4, RZ ;  /* 0x000000041d0e7824 */ /* 0x000fd400078e00ff */
[C---:B------:R-:W-:Y:S02]  /*12ac0*/  @P1 LEA R2, P0, R29.reuse, UR4, 0x2 ;  /* 0x000000041d021c11 */ /* 0x040fe4000f8010ff */
[C-C-:B------:R-:W-:Y:S02]  /*12ad0*/  SHF.L.U64.HI R12, R29.reuse, 0x2, R0.reuse ;  /* 0x000000021d0c7819 */ /* 0x140fe40000010200 */
[----:B------:R-:W-:Y:S01]  /*12ae0*/  @P1 LEA.HI.X R3, R29, UR5, R0, 0x2, P0 ;  /* 0x000000051d031c11 */ /* 0x000fe200080f1400 */
[----:B------:R-:W-:Y:S01]  /*12af0*/  ULDC.64 UR4, c[0x0][0xa18] ;  /* 0x0002860000047ab9 */ /* 0x000fe20000000a00 */
[----:B------:R-:W-:Y:S01]  /*12b00*/  IMAD.MOV.U32 R0, RZ, RZ, RZ ;  /* 0x000000ffff007224 */ /* 0x000fe200078e00ff */
[----:B------:R-:W-:Y:S01]  /*12b10*/  ISETP.NE.U32.AND P0, PT, RZ, UR4, PT ;  /* 0x00000004ff007c0c */ /* 0x000fe2000bf05070 */
[----:B------:R-:W-:Y:S03]  /*12b20*/  STL [R1+0x4], R14 ;  /* 0x0000040e01007387 */ /* 0x000fe60000100800 */
[----:B------:R-:W-:Y:S01]  /*12b30*/  ISETP.NE.AND.EX P0, PT, RZ, UR5, PT, P0 ;  /* 0x00000005ff007c0c */ /* 0x000fe2000bf05300 */
[----:B------:R0:W5:Y:S04]  /*12b40*/  @P1 LDG.E R0, desc[UR40][R2.64] ;  /* 0x0000002802001981 */ /* 0x000168000c1e1900 */
[----:B------:R-:W-:Y:S08]  /*12b50*/  STL [R1+0x8], R12 ;  /* 0x0000080c01007387 */ /* 0x000ff00000100800 */
[----:B------:R-:W-:-:S04]  /*12b60*/  @P0 IADD3 R8, P2, R14, UR4, RZ ;  /* 0x000000040e080c10 */ /* 0x000fc8000ff5e0ff */
[----:B------:R-:W-:Y:S01]  /*12b70*/  @P0 IADD3.X R9, R12, UR5, RZ, P2, !PT ;  /* 0x000000050c090c10 */ /* 0x000fe200097fe4ff */
[----:B------:R-:W-:Y:S02]  /*12b80*/  ULDC.64 UR4, c[0x0][0xa00] ;  /* 0x0002800000047ab9 */ /* 0x000fe40000000a00 */
[----:B------:R-:W-:-:S04]  /*12b90*/  ISETP.NE.U32.AND P2, PT, RZ, UR4, PT ;  /* 0x00000004ff007c0c */ /* 0x000fc8000bf45070 */
[----:B------:R-:W-:Y:S02]  /*12ba0*/  ISETP.NE.AND.EX P2, PT, RZ, UR5, PT, P2 ;  /* 0x00000005ff007c0c */ /* 0x000fe4000bf45320 */
[----:B0-----:R-:W-:-:S04]  /*12bb0*/  IADD3 R2, P1, R14, UR4, RZ ;  /* 0x000000040e027c10 */ /* 0x001fc8000ff3e0ff */
[----:B------:R-:W-:-:S07]  /*12bc0*/  IADD3.X R3, R12, UR5, RZ, P1, !PT ;  /* 0x000000050c037c10 */ /* 0x000fce0008ffe4ff */
[----:B------:R-:W2:Y:S01]  /*12bd0*/  @P2 LDG.E R10, desc[UR40][R2.64] ;  /* 0x00000028020a2981 */ /* 0x000ea2000c1e1900 */
[----:B------:R-:W-:Y:S01]  /*12be0*/  ULDC UR4, c[0x0][0x288] ;  /* 0x0000a20000047ab9 */ /* 0x000fe20000000800 */
[----:B------:R-:W-:-:S04]  /*12bf0*/  IADD3 R6, P1, R14, UR8, RZ ;  /* 0x000000080e067c10 */ /* 0x000fc8000ff3e0ff */
[----:B------:R-:W-:Y:S02]  /*12c00*/  IADD3.X R7, R12, UR9, RZ, P1, !PT ;  /* 0x000000090c077c10 */ /* 0x000fe40008ffe4ff */
[----:B------:R-:W-:-:S04]  /*12c10*/  IADD3 R4, P1, R14, UR10, RZ ;  /* 0x0000000a0e047c10 */ /* 0x000fc8000ff3e0ff */
[----:B------:R-:W-:Y:S02]  /*12c20*/  IADD3.X R5, R12, UR11, RZ, P1, !PT ;  /* 0x0000000b0c057c10 */ /* 0x000fe40008ffe4ff */
[----:B------:R-:W-:Y:S01]  /*12c30*/  ISETP.NE.U32.AND P1, PT, RZ, UR8, PT ;  /* 0x00000008ff007c0c */ /* 0x000fe2000bf25070 */
[----:B------:R-:W-:-:S03]  /*12c40*/  ULDC UR6, c[0x0][0x338] ;  /* 0x0000ce0000067ab9 */ /* 0x000fc60000000800 */
[----:B------:R-:W-:Y:S02]  /*12c50*/  ISETP.NE.AND.EX P3, PT, RZ, UR9, PT, P1 ;  /* 0x00000009ff007c0c */ /* 0x000fe4000bf65310 */
[----:B------:R-:W-:-:S04]  /*12c60*/  ISETP.NE.U32.AND P1, PT, RZ, UR10, PT ;  /* 0x0000000aff007c0c */ /* 0x000fc8000bf25070 */
[----:B------:R-:W-:Y:S01]  /*12c70*/  ISETP.NE.AND.EX P1, PT, RZ, UR11, PT, P1 ;  /* 0x0000000bff007c0c */ /* 0x000fe2000bf25310 */
[----:B--2---:R0:W-:Y:S02]  /*12c80*/  STL [R1+0x10], R10 ;  /* 0x0000100a01007387 */ /* 0x0041e40000100800 */
[----:B0-----:R-:W-:Y:S01]  /*12c90*/  IMAD.U32 R10, RZ, RZ, UR4 ;  /* 0x00000004ff0a7e24 */ /* 0x001fe2000f8e00ff */
[----:B------:R-:W-:Y:S02]  /*12ca0*/  ULDC.64 UR4, c[0x0][0x3f8] ;  /* 0x0000fe0000047ab9 */ /* 0x000fe40000000a00 */
[----:B------:R-:W-:-:S03]  /*12cb0*/  UISETP.NE.U32.AND UP0, UPT, UR4, URZ, UPT ;  /* 0x0000003f0400728c */ /* 0x000fc6000bf05070 */
[----:B------:R-:W-:Y:S01]  /*12cc0*/  ULDC UR4, c[0x0][0x404] ;  /* 0x0001010000047ab9 */ /* 0x000fe20000000800 */
[----:B------:R-:W-:Y:S01]  /*12cd0*/  UISETP.NE.AND.EX UP0, UPT, UR5, URZ, UPT, UP0 ;  /* 0x0000003f0500728c */ /* 0x000fe2000bf05300 */
[----:B------:R0:W5:Y:S02]  /*12ce0*/  @P0 LDG.E R10, desc[UR40][R8.64] ;  /* 0x00000028080a0981 */ /* 0x000164000c1e1900 */
[----:B------:R-:W-:Y:S01]  /*12cf0*/  ULDC UR5, c[0x0][0x2e0] ;  /* 0x0000b80000057ab9 */ /* 0x000fe20000000800 */
[----:B------:R-:W-:-:S04]  /*12d00*/  USEL UR4, UR4, 0x1, UP0 ;  /* 0x0000000104047887 */ /* 0x000fc80008000000 */
[----:B------:R-:W-:Y:S01]  /*12d10*/  UIMAD UR4, UR4, UR5, URZ ;  /* 0x00000005040472a4 */ /* 0x000fe2000f8e023f */
[----:B0-----:R-:W-:-:S05]  /*12d20*/  IMAD.U32 R9, RZ, RZ, UR6 ;  /* 0x00000006ff097e24 */ /* 0x001fca000f8e00ff */
[----:B------:R-:W-:Y:S01]  /*12d30*/  IMAD.U32 R11, RZ, RZ, UR4 ;  /* 0x00000004ff0b7e24 */ /* 0x000fe2000f8e00ff */
[----:B------:R-:W-:Y:S06]  /*12d40*/  @P0 BRA `(.L_x_2062) ;  /* 0x0000000000100947 */ /* 0x000fec0003800000 */
[----:B------:R-:W-:Y:S05]  /*12d50*/  @!P2 BRA `(.L_x_2062) ;  /* 0x00000000000ca947 */ /* 0x000fea0003800000 */
[----:B------:R-:W2:Y:S04]  /*12d60*/  LDG.E R13, desc[UR40][R2.64] ;  /* 0x00000028020d7981 */ /* 0x000ea8000c1e1900 */
[----:B-----5:R-:W2:Y:S02]  /*12d70*/  LDG.E R10, desc[UR40][R2.64+0x4] ;  /* 0x00000428020a7981 */ /* 0x020ea4000c1e1900 */
[----:B--2---:R-:W-:-:S07]  /*12d80*/  IMAD.IADD R10, R10, 0x1, -R13 ;  /* 0x000000010a0a7824 */ /* 0x004fce00078e0a0d */
.L_x_2062:
[----:B------:R-:W-:Y:S01]  /*12d90*/  IMAD.MOV.U32 R23, RZ, RZ, RZ ;  /* 0x000000ffff177224 */ /* 0x000fe200078e00ff */
[----:B------:R-:W-:Y:S01]  /*12da0*/  ULDC.64 UR4, c[0x0][0xa20] ;  /* 0x0002880000047ab9 */ /* 0x000fe20000000a00 */
[----:B------:R-:W-:-:S04]  /*12db0*/  IMAD.MOV.U32 R8, RZ, RZ, RZ ;  /* 0x000000ffff087224 */ /* 0x000fc800078e00ff */
[----:B------:R-:W2:Y:S04]  /*12dc0*/  @P3 LDG.E R23, desc[UR40][R6.64] ;  /* 0x0000002806173981 */ /* 0x000ea8000c1e1900 */
[----:B------:R0:W5:Y:S01]  /*12dd0*/  @P1 LDG.E R8, desc[UR40][R4.64] ;  /* 0x0000002804081981 */ /* 0x000162000c1e1900 */
[----:B------:R-:W-:-:S04]  /*12de0*/  ISETP.NE.U32.AND P0, PT, RZ, UR4, PT ;  /* 0x00000004ff007c0c */ /* 0x000fc8000bf05070 */
[----:B------:R-:W-:Y:S01]  /*12df0*/  ISETP.NE.AND.EX P0, PT, RZ, UR5, PT, P0 ;  /* 0x00000005ff007c0c */ /* 0x000fe2000bf05300 */
[----:B--2--5:R-:W-:-:S12]  /*12e00*/  IMAD.IADD R23, R23, 0x1, R0 ;  /* 0x0000000117177824 */ /* 0x024fd800078e0200 */
[----:B0-----:R-:W-:Y:S05]  /*12e10*/  @!P0 BRA `(.L_x_2063) ;  /* 0x0000000000108947 */ /* 0x001fea0003800000 */
[----:B------:R-:W-:-:S04]  /*12e20*/  IADD3 R2, P0, R14, UR4, RZ ;  /* 0x000000040e027c10 */ /* 0x000fc8000ff1e0ff */
[----:B------:R-:W-:-:S05]  /*12e30*/  IADD3.X R3, R12, UR5, RZ, P0, !PT ;  /* 0x000000050c037c10 */ /* 0x000fca00087fe4ff */
[----:B------:R0:W5:Y:S01]  /*12e40*/  LDG.E R11, desc[UR40][R2.64] ;  /* 0x00000028020b7981 */ /* 0x000162000c1e1900 */
[----:B------:R-:W-:Y:S05]  /*12e50*/  BRA `(.L_x_2064) ;  /* 0x0000000000107947 */ /* 0x000fea0003800000 */
.L_x_2063:
[----:B------:R-:W-:Y:S05]  /*12e60*/  @!P3 BRA `(.L_x_2064) ;  /* 0x00000000000cb947 */ /* 0x000fea0003800000 */
[----:B------:R-:W2:Y:S04]  /*12e70*/  LDG.E R2, desc[UR40][R6.64] ;  /* 0x0000002806027981 */ /* 0x000ea8000c1e1900 */
[----:B------:R-:W2:Y:S02]  /*12e80*/  LDG.E R11, desc[UR40][R6.64+0x4] ;  /* 0x00000428060b7981 */ /* 0x000ea4000c1e1900 */
[----:B--2---:R-:W-:-:S07]  /*12e90*/  IMAD.IADD R11, R11, 0x1, -R2 ;  /* 0x000000010b0b7824 */ /* 0x004fce00078e0a02 */
.L_x_2064:
[----:B0-----:R-:W2:Y:S04]  /*12ea0*/  @P1 LDG.E R3, desc[UR40][R4.64] ;  /* 0x0000002804031981 */ /* 0x001ea8000c1e1900 */
[----:B------:R-:W2:Y:S01]  /*12eb0*/  @P1 LDG.E R2, desc[UR40][R4.64+0x4] ;  /* 0x0000042804021981 */ /* 0x000ea2000c1e1900 */
[----:B-----5:R-:W-:Y:S01]  /*12ec0*/  IMAD.IADD R0, R11, 0x1, -R0 ;  /* 0x000000010b007824 */ /* 0x020fe200078e0a00 */
[----:B------:R-:W-:Y:S01]  /*12ed0*/  BSSY B0, `(.L_x_2065) ;  /* 0x00000b7000007945 */ /* 0x000fe20003800000 */
[----:B------:R-:W-:Y:S01]  /*12ee0*/  PLOP3.LUT P2, PT, PT, PT, PT, 0x80, 0x0 ;  /* 0x000000000000781c */ /* 0x000fe20003f4f070 */
[----:B--2---:R-:W-:Y:S02]  /*12ef0*/  @P1 IMAD.IADD R9, R2, 0x1, -R3 ;  /* 0x0000000102091824 */ /* 0x004fe400078e0a03 */
[----:B------:R-:W-:-:S02]  /*12f00*/  IMAD R3, R17, 0xc0, RZ ;  /* 0x000000c011037824 */ /* 0x000fc400078e02ff */
[----:B------:R-:W-:-:S03]  /*12f10*/  IMAD.IADD R2, R0, 0x1, R9 ;  /* 0x0000000100027824 */ /* 0x000fc600078e0209 */
        /* <DEDUP_REMOVED lines=9> */
[----:B------:R-:W-:-:S05]  /*12fb0*/  VIMNMX R12, R2, R3, PT ;  /* 0x00000003020c7248 */ /* 0x000fca0003fe0100 */
[--C-:B------:R-:W-:Y:S01]  /*12fc0*/  IMAD R2, R12, 0x80, -R0.reuse ;  /* 0x000000800c027824 */ /* 0x100fe200078e0a00 */
[----:B------:R0:W-:Y:S01]  /*12fd0*/  STL [R1], R12 ;  /* 0x0000000c01007387 */ /* 0x0001e20000100800 */
[----:B------:R-:W-:-:S03]  /*12fe0*/  IMAD.MOV R0, RZ, RZ, -R0 ;  /* 0x000000ffff007224 */ /* 0x000fc600078e0a00 */
[----:B------:R-:W-:Y:S02]  /*12ff0*/  VIMNMX R9, R2, R9, PT ;  /* 0x0000000902097248 */ /* 0x000fe40003fe0100 */
[----:B------:R-:W-:-:S04]  /*13000*/  VIMNMX R2, RZ, R0, !PT ;  /* 0x00000000ff027248 */ /* 0x000fc80007fe0100 */
[----:B------:R-:W-:Y:S02]  /*13010*/  ISETP.GT.AND P0, PT, R9, R2, PT ;  /* 0x000000020900720c */ /* 0x000fe40003f04270 */
[----:B------:R-:W-:-:S11]  /*13020*/  SHF.R.U32.HI R2, RZ, 0x7, R2 ;  /* 0x00000007ff027819 */ /* 0x000fd60000011602 */
[----:B------:R-:W-:-:S05]  /*13030*/  @P0 VIADD R0, R9, 0x7f ;  /* 0x0000007f09000836 */ /* 0x000fca0000000000 */
[----:B------:R-:W-:-:S04]  /*13040*/  @P0 SHF.R.S32.HI R3, RZ, 0x1f, R0 ;  /* 0x0000001fff030819 */ /* 0x000fc80000011400 */
[----:B------:R-:W-:Y:S01]  /*13050*/  @P0 LEA.HI R0, R3, R0, RZ, 0x7 ;  /* 0x0000000003000211 */ /* 0x000fe200078f38ff */
[----:B------:R-:W-:-:S03]  /*13060*/  IMAD.MOV.U32 R3, RZ, RZ, R2 ;  /* 0x000000ffff037224 */ /* 0x000fc600078e0002 */
[----:B------:R-:W-:-:S04]  /*13070*/  @P0 SHF.R.S32.HI R3, RZ, 0x7, R0 ;  /* 0x00000007ff030819 */ /* 0x000fc80000011400 */
[----:B------:R-:W-:-:S13]  /*13080*/  ISETP.GT.AND P0, PT, R3, R2, PT ;  /* 0x000000020300720c */ /* 0x000fda0003f04270 */
[----:B0-----:R-:W-:Y:S05]  /*13090*/  @!P0 BRA `(.L_x_2066) ;  /* 0x0000000800688947 */ /* 0x001fea0003800000 */
[----:B------:R-:W0:Y:S01]  /*130a0*/  LDC R0, c[0x0][0x428] ;  /* 0x00010a00ff007b82 */ /* 0x000e220000000800 */
[----:B------:R-:W-:Y:S01]  /*130b0*/  UMOV UR4, 0xffffffff ;  /* 0xffffffff00047882 */ /* 0x000fe20000000000 */
[----:B0-----:R-:W-:Y:S01]  /*130c0*/  ISETP.NE.AND P0, PT, R0, 0x1, PT ;  /* 0x000000010000780c */ /* 0x001fe20003f05270 */
[----:B------:R-:W-:-:S12]  /*130d0*/  IMAD.MOV.U32 R0, RZ, RZ, R18 ;  /* 0x000000ffff007224 */ /* 0x000fd800078e0012 */
[----:B------:R-:W0:Y:S08]  /*130e0*/  @P0 LDC R5, c[0x0][0x42c] ;  /* 0x00010b00ff050b82 */ /* 0x000e300000000800 */
[----:B------:R-:W2:Y:S01]  /*130f0*/  @P0 LDC R7, c[0x0][0x430] ;  /* 0x00010c00ff070b82 */ /* 0x000ea20000000800 */
[----:B0-----:R-:W-:-:S05]  /*13100*/  @P0 IMAD.HI.U32 R4, R18, R5, RZ ;  /* 0x0000000512040227 */ /* 0x001fca00078e00ff */
[----:B--2---:R-:W-:Y:S02]  /*13110*/  @P0 SHF.R.U32.HI R0, RZ, R7, R4 ;  /* 0x00000007ff000219 */ /* 0x004fe40000011604 */
[----:B------:R-:W-:Y:S01]  /*13120*/  SEL R4, R29, RZ, !P1 ;  /* 0x000000ff1d047207 */ /* 0x000fe20004800000 */
[----:B------:R-:W-:Y:S06]  /*13130*/  BRA.DIV UR4, `(.L_x_2067) ;  /* 0x0000004a046c7947 */ /* 0x000fec000b800000 */
.L_x_2215:
[----:B------:R-:W-:-:S03]  /*13140*/  UMOV UR4, 0xffffffff ;  /* 0xffffffff00047882 */ /* 0x000fc60000000000 */
[----:B------:R-:W-:Y:S05]  /*13150*/  BRA.DIV UR4, `(.L_x_2068) ;  /* 0x0000004a04987947 */ /* 0x000fea000b800000 */
[----:B------:R-:W-:-:S13]  /*13160*/  ELECT P6, URZ, PT ;  /* 0x00000000003f782f */ /* 0x000fda00038c0000 */
.L_x_2218:
        /* <DEDUP_REMOVED lines=12> */
.L_x_2219:
[----:B------:R-:W-:Y:S05]  /*13230*/  BSYNC B1 ;  /* 0x0000000000017941 */ /* 0x000fea0003800000 */
.L_x_2069:
[----:B------:R-:W-:Y:S04]  /*13240*/  BSSY B1, `(.L_x_2071) ;  /* 0x0000037000017945 */ /* 0x000fe80003800000 */
[----:B------:R-:W-:Y:S05]  /*13250*/  @!P6 BRA `(.L_x_2072) ;  /* 0x0000000000d4e947 */ /* 0x000fea0003800000 */
[----:B0-----:R-:W-:Y:S01]  /*13260*/  IMAD R5, R25, 0x8, R6 ;  /* 0x0000000819057824 */ /* 0x001fe200078e0206 */
[----:B------:R-:W-:-:S04]  /*13270*/  SHF.L.U32 R10, R26, 0x1f, RZ ;  /* 0x0000001f1a0a7819 */ /* 0x000fc800000006ff */
[----:B------:R-:W0:Y:S02]  /*13280*/  SYNCS.PHASECHK.TRANS64.TRYWAIT P0, [R5+URZ+0x168a0], R10 ;  /* 0x0168a00a050075a7 */ /* 0x000e24000800017f */
[----:B0-----:R-:W-:Y:S05]  /*13290*/  @!P0 BRA `(.L_x_2073) ;  /* 0x00000048007c8947 */ /* 0x001fea0003800000 */
.L_x_2220:
        /* <DEDUP_REMOVED lines=9> */
.L_x_2074:
        /* <DEDUP_REMOVED lines=18> */
.L_x_2221:
[----:B------:R-:W-:Y:S01]  /*13450*/  IMAD.SHL.U32 R9, R25, 0x2000, RZ ;  /* 0x0000200019097824 */ /* 0x000fe200078e00ff */
[----:B------:R-:W-:Y:S06]  /*13460*/  @P1 BRA `(.L_x_2076) ;  /* 0x0000000000141947 */ /* 0x000fec0003800000 */
[----:B------:R-:W-:Y:S01]  /*13470*/  ISETP.NE.AND P0, PT, R28, RZ, PT ;  /* 0x000000ff1c00720c */ /* 0x000fe20003f05270 */
[----:B0--3--:R-:W-:-:S04]  /*13480*/  IMAD.MOV.U32 R10, RZ, RZ, 0x4000 ;  /* 0x00004000ff0a7424 */ /* 0x009fc800078e00ff */
[----:B------:R4:W-:Y:S08]  /*13490*/  SYNCS.ARRIVE.TRANS64 RZ, [R5+URZ+0x168b0], R10 ;  /* 0x0168b00a05ff79a7 */ /* 0x0009f0000800003f */
[----:B------:R-:W-:Y:S05]  /*134a0*/  @!P0 BRA `(.L_x_2076) ;  /* 0x0000000000048947 */ /* 0x000fea0003800000 */
[----:B------:R-:W-:Y:S01]  /*134b0*/  BPT.TRAP 0x1 ;  /* 0x000000040000795c */ /* 0x000fe20000300000 */
.L_x_2076:
        /* <DEDUP_REMOVED lines=15> */
.L_x_2072:
[----:B------:R-:W-:Y:S05]  /*135b0*/  BSYNC B1 ;  /* 0x0000000000017941 */ /* 0x000fea0003800000 */
.L_x_2071:
        /* <DEDUP_REMOVED lines=9> */
.L_x_2083:
[----:B------:R-:W-:Y:S05]  /*13650*/  YIELD ;  /* 0x0000000000007946 */ /* 0x000fea0003800000 */
[----:B------:R-:W-:Y:S04]  /*13660*/  BSSY B1, `(.L_x_2077) ;  /* 0x0000034000017945 */ /* 0x000fe80003800000 */
[----:B------:R-:W-:Y:S05]  /*13670*/  @!P6 BRA `(.L_x_2078) ;  /* 0x0000000000c8e947 */ /* 0x000fea0003800000 */
[----:B------:R-:W-:Y:S01]  /*13680*/  IMAD R10, R25, 0x8, R6 ;  /* 0x00000008190a7824 */ /* 0x000fe200078e0206 */
[----:B------:R-:W-:-:S04]  /*13690*/  SHF.L.U32 R5, R26, 0x1f, RZ ;  /* 0x0000001f1a057819 */ /* 0x000fc800000006ff */
[----:B------:R-:W0:Y:S02]  /*136a0*/  SYNCS.PHASECHK.TRANS64.TRYWAIT P0, [R10+URZ+0x168a0], R5 ;  /* 0x0168a0050a0075a7 */ /* 0x000e24000800017f */
[----:B0-----:R-:W-:Y:S05]  /*136b0*/  @!P0 BRA `(.L_x_2079) ;  /* 0x00000044009c8947 */ /* 0x001fea0003800000 */
.L_x_2222:
        /* <DEDUP_REMOVED lines=9> */
.L_x_2080:
        /* <DEDUP_REMOVED lines=17> */
.L_x_2223:
[----:B------:R-:W-:Y:S05]  /*13860*/  @P0 BRA `(.L_x_2082) ;  /* 0x0000000000140947 */ /* 0x000fea0003800000 */
[----:B------:R-:W-:Y:S01]  /*13870*/  ISETP.NE.AND P1, PT, R28, RZ, PT ;  /* 0x000000ff1c00720c */ /* 0x000fe20003f25270 */
[----:B0-2---:R-:W-:-:S04]  /*13880*/  IMAD.MOV.U32 R5, RZ, RZ, 0x4000 ;  /* 0x00004000ff057424 */ /* 0x005fc800078e00ff */
[----:B------:R3:W-:Y:S08]  /*13890*/  SYNCS.ARRIVE.TRANS64 RZ, [R10+URZ+0x168b0], R5 ;  /* 0x0168b0050aff79a7 */ /* 0x0007f0000800003f */
[----:B------:R-:W-:Y:S05]  /*138a0*/  @!P1 BRA `(.L_x_2082) ;  /* 0x0000000000049947 */ /* 0x000fea0003800000 */
[----:B------:R-:W-:Y:S01]  /*138b0*/  BPT.TRAP 0x1 ;  /* 0x000000040000795c */ /* 0x000fe20000300000 */
.L_x_2082:
        /* <DEDUP_REMOVED lines=14> */
.L_x_2078:
[----:B------:R-:W-:Y:S05]  /*139a0*/  BSYNC B1 ;  /* 0x0000000000017941 */ /* 0x000fea0003800000 */
.L_x_2077:
        /* <DEDUP_REMOVED lines=9> */
.L_x_2066:
[----:B------:R-:W-:Y:S05]  /*13a40*/  BSYNC B0 ;  /* 0x0000000000007941 */ /* 0x000fea0003800000 */
.L_x_2065:
[----:B------:R-:W2:Y:S01]  /*13a50*/  LDL R5, [R1] ;  /* 0x0000000001057983 */ /* 0x000ea20000100800 */
        /* <DEDUP_REMOVED lines=20> */
.L_x_2085:
        /* <DEDUP_REMOVED lines=22> */
.L_x_2087:
        /* <DEDUP_REMOVED lines=19> */
.L_x_2089:
        /* <DEDUP_REMOVED lines=16> */
.L_x_2088:
[----:B------:R-:W2:Y:S01]  /*13f30*/  LDL.LU R2, [R1+0x4] ;  /* 0x0000040001027983 */ /* 0x000ea20000300800 */
        /* <DEDUP_REMOVED lines=27> */
.L_x_2090:
        /* <DEDUP_REMOVED lines=19> */
.L_x_2226:
[----:B------:R-:W-:Y:S01]  /*14220*/  UMOV UR4, 0xffffffff ;  /* 0xffffffff00047882 */ /* 0x000fe20000000000 */
[----:B------:R-:W-:Y:S02]  /*14230*/  SHF.R.S32.HI R12, RZ, 0x1f, R6 ;  /* 0x0000001fff0c7819 */ /* 0x000fe40000011406 */
[----:B------:R-:W-:Y:S05]  /*14240*/  BRA.DIV UR4, `(.L_x_2092) ;  /* 0x0000003e04147947 */ /* 0x000fea000b800000 */
[----:B------:R-:W-:-:S13]  /*14250*/  ELECT P6, URZ, PT ;  /* 0x00000000003f782f */ /* 0x000fda00038c0000 */
.L_x_2229:
        /* <DEDUP_REMOVED lines=21> */
.L_x_2094:
[----:B------:R-:W-:Y:S01]  /*143b0*/  IMAD R5, R22, 0x8, R27 ;  /* 0x0000000816057824 */ /* 0x000fe200078e021b */
[----:B------:R-:W-:-:S04]  /*143c0*/  SHF.L.U32 R4, R24, 0x1f, RZ ;  /* 0x0000001f18047819 */ /* 0x000fc800000006ff */
[----:B------:R-:W2:Y:S02]  /*143d0*/  SYNCS.PHASECHK.TRANS64.TRYWAIT P0, [R5+URZ+0x16840], R4 ;  /* 0x01684004050075a7 */ /* 0x000ea4000800017f */
[----:B--2---:R-:W-:Y:S05]  /*143e0*/  @!P0 BRA `(.L_x_2095) ;  /* 0x0000003800cc8947 */ /* 0x004fea0003800000 */
.L_x_2230:
        /* <DEDUP_REMOVED lines=9> */
.L_x_2096:
        /* <DEDUP_REMOVED lines=17> */
.L_x_2093:
        /* <DEDUP_REMOVED lines=27> */
.L_x_2231:
[----:B------:R-:W-:Y:S05]  /*14740*/  BSYNC B0 ;  /* 0x0000000000007941 */ /* 0x000fea0003800000 */
.L_x_2097:
[----:B------:R-:W2:Y:S01]  /*14750*/  LDL R5, [R1] ;  /* 0x0000000001057983 */ /* 0x000ea20000100800 */
[----:B------:R-:W-:Y:S01]  /*14760*/  BSSY B0, `(.L_x_2099) ;  /* 0x0000127000007945 */ /* 0x000fe20003800000 */
[----:B--2---:R-:W-:-:S13]  /*14770*/  ISETP.GE.AND P0, PT, R5, 0x2, PT ;  /* 0x000000020500780c */ /* 0x004fda0003f06270 */
[----:B------:R-:W-:Y:S05]  /*14780*/  @!P0 BRA `(.L_x_2100) ;  /* 0x0000001000908947 */ /* 0x000fea0003800000 */
[C---:B0-----:R-:W-:Y:S01]  /*14790*/  LOP3.LUT R4, R5.reuse, 0x1, RZ, 0xc0, !PT ;  /* 0x0000000105047812 */ /* 0x041fe200078ec0ff */
[----:B------:R-:W-:Y:S01]  /*147a0*/  VIADD R11, R5, 0xfffffffe ;  /* 0xfffffffe050b7836 */ /* 0x000fe20000000000 */
[----:B------:R-:W-:Y:S02]  /*147b0*/  BSSY B1, `(.L_x_2101) ;  /* 0x0000064000017945 */ /* 0x000fe40003800000 */
[----:B------:R-:W-:Y:S01]  /*147c0*/  ISETP.NE.U32.AND P0, PT, R4, 0x1, PT ;  /* 0x000000010400780c */ /* 0x000fe20003f05070 */
[----:B------:R-:W-:-:S12]  /*147d0*/  IMAD.MOV.U32 R9, RZ, RZ, R11 ;  /* 0x000000ffff097224 */ /* 0x000fd800078e000b */
[----:B------:R-:W-:Y:S05]  /*147e0*/  @!P0 BRA `(.L_x_2102) ;  /* 0x0000000400808947 */ /* 0x000fea0003800000 */
        /* <DEDUP_REMOVED lines=30> */
.L_x_2105:
[----:B0-----:R-:W-:Y:S01]  /*149d0*/  IMAD R3, R10, 0x8, R27 ;  /* 0x000000080a037824 */ /* 0x001fe200078e021b */
[----:B------:R-:W-:-:S04]  /*149e0*/  SHF.L.U32 R2, R13, 0x1f, RZ ;  /* 0x0000001f0d027819 */ /* 0x000fc800000006ff */
[----:B------:R-:W0:Y:S02]  /*149f0*/  SYNCS.PHASECHK.TRANS64.TRYWAIT P0, [R3+URZ+0x16840], R2 ;  /* 0x01684002030075a7 */ /* 0x000e24000800017f */
[----:B0-----:R-:W-:Y:S05]  /*14a00*/  @!P0 BRA `(.L_x_2106) ;  /* 0x00000034006c8947 */ /* 0x001fea0003800000 */
.L_x_2232:
        /* <DEDUP_REMOVED lines=9> */
.L_x_2107:
        /* <DEDUP_REMOVED lines=21> */
.L_x_2233:
[----:B------:R-:W-:Y:S05]  /*14bf0*/  @P1 BRA `(.L_x_2109) ;  /* 0x0000000000181947 */ /* 0x000fea0003800000 */
[----:B------:R-:W-:Y:S01]  /*14c00*/  ISETP.NE.AND P0, PT, R28, RZ, PT ;  /* 0x000000ff1c00720c */ /* 0x000fe20003f05270 */
[----:B0-----:R-:W-:Y:S02]  /*14c10*/  IMAD R2, R22, 0x8, R27 ;  /* 0x0000000816027824 */ /* 0x001fe400078e021b */
[----:B------:R-:W-:-:S04]  /*14c20*/  IMAD.MOV.U32 R3, RZ, RZ, 0x4000 ;  /* 0x00004000ff037424 */ /* 0x000fc800078e00ff */
[----:B------:R2:W-:Y:S06]  /*14c30*/  SYNCS.ARRIVE.TRANS64 RZ, [R2+URZ+0x16850], R3 ;  /* 0x0168500302ff79a7 */ /* 0x0005ec000800003f */
[----:B------:R-:W-:Y:S05]  /*14c40*/  @!P0 BRA `(.L_x_2109) ;  /* 0x0000000000048947 */ /* 0x000fea0003800000 */
[----:B------:R-:W-:Y:S01]  /*14c50*/  BPT.TRAP 0x1 ;  /* 0x000000040000795c */ /* 0x000fe20000300000 */
.L_x_2109:
        /* <DEDUP_REMOVED lines=20> */
.L_x_2104:
[----:B------:R-:W-:Y:S05]  /*14da0*/  BSYNC B2 ;  /* 0x0000000000027941 */ /* 0x000fea0003800000 */
.L_x_2103:
[----:B------:R-:W2:Y:S01]  /*14db0*/  LDL.LU R2, [R1] ;  /* 0x0000000001027983 */ /* 0x000ea20000300800 */
[----:B------:R-:W-:Y:S02]  /*14dc0*/  IMAD.MOV.U32 R22, RZ, RZ, R10 ;  /* 0x000000ffff167224 */ /* 0x000fe400078e000a */
[----:B------:R-:W-:Y:S02]  /*14dd0*/  IMAD.MOV.U32 R24, RZ, RZ, R13 ;  /* 0x000000ffff187224 */ /* 0x000fe400078e000d */
[----:B--2---:R-:W-:-:S07]  /*14de0*/  VIADD R9, R2, 0xfffffffd ;  /* 0xfffffffd02097836 */ /* 0x004fce0000000000 */
.L_x_2102:
[----:B------:R-:W-:Y:S05]  /*14df0*/  BSYNC B1 ;  /* 0x0000000000017941 */ /* 0x000fea0003800000 */
.L_x_2101:
[----:B------:R-:W-:-:S13]  /*14e00*/  ISETP.NE.AND P0, PT, R11, RZ, PT ;  /* 0x000000ff0b00720c */ /* 0x000fda0003f05270 */
[----:B------:R-:W-:Y:S05]  /*14e10*/  @!P0 BRA `(.L_x_2100) ;  /* 0x0000000800ec8947 */ /* 0x000fea0003800000 */
[----:B------:R-:W-:-:S07]  /*14e20*/  IMAD.MOV.U32 R4, RZ, RZ, R8 ;  /* 0x000000ffff047224 */ /* 0x000fce00078e0008 */
.L_x_2124:
        /* <DEDUP_REMOVED lines=31> */
.L_x_2112:
[----:B------:R-:W-:Y:S01]  /*15020*/  IMAD R3, R10, 0x8, R27 ;  /* 0x000000080a037824 */ /* 0x000fe200078e021b */
[----:B------:R-:W-:-:S04]  /*15030*/  SHF.L.U32 R2, R11, 0x1f, RZ ;  /* 0x0000001f0b027819 */ /* 0x000fc800000006ff */
[----:B------:R-:W2:Y:S02]  /*15040*/  SYNCS.PHASECHK.TRANS64.TRYWAIT P0, [R3+URZ+0x16840], R2 ;  /* 0x01684002030075a7 */ /* 0x000ea4000800017f */
[----:B--2---:R-:W-:Y:S05]  /*15050*/  @!P0 BRA `(.L_x_2113) ;  /* 0x0000003000008947 */ /* 0x004fea0003800000 */
.L_x_2234:
        /* <DEDUP_REMOVED lines=9> */
.L_x_2114:
        /* <DEDUP_REMOVED lines=21> */
.L_x_2235:
[----:B------:R-:W-:Y:S05]  /*15240*/  @P0 BRA `(.L_x_2116) ;  /* 0x0000000000140947 */ /* 0x000fea0003800000 */
[----:B------:R-:W-:Y:S01]  /*15250*/  ISETP.NE.AND P1, PT, R28, RZ, PT ;  /* 0x000000ff1c00720c */ /* 0x000fe20003f25270 */
[----:B------:R-:W-:-:S04]  /*15260*/  IMAD.MOV.U32 R2, RZ, RZ, 0x4000 ;  /* 0x00004000ff027424 */ /* 0x000fc800078e00ff */
[----:B------:R2:W-:Y:S08]  /*15270*/  SYNCS.ARRIVE.TRANS64 RZ, [R3+URZ+0x50], R2 ;  /* 0x0000500203ff79a7 */ /* 0x0005f0000800003f */
[----:B------:R-:W-:Y:S05]  /*15280*/  @!P1 BRA `(.L_x_2116) ;  /* 0x0000000000049947 */ /* 0x000fea0003800000 */
[----:B------:R-:W-:Y:S01]  /*15290*/  BPT.TRAP 0x1 ;  /* 0x000000040000795c */ /* 0x000fe20000300000 */
.L_x_2116:
        /* <DEDUP_REMOVED lines=19> */
.L_x_2111:
[----:B------:R-:W-:Y:S05]  /*153d0*/  BSYNC B1 ;  /* 0x0000000000017941 */ /* 0x000fea0003800000 */
.L_x_2110:
        /* <DEDUP_REMOVED lines=30> */
.L_x_2119:
[----:B--2---:R-:W-:Y:S01]  /*155c0*/  IMAD R2, R22, 0x8, R27 ;  /* 0x0000000816027824 */ /* 0x004fe200078e021b */
[----:B------:R-:W-:-:S04]  /*155d0*/  SHF.L.U32 R3, R24, 0x1f, RZ ;  /* 0x0000001f18037819 */ /* 0x000fc800000006ff */
[----:B------:R-:W2:Y:S02]  /*155e0*/  SYNCS.PHASECHK.TRANS64.TRYWAIT P0, [R2+URZ+0x16840], R3 ;  /* 0x01684003020075a7 */ /* 0x000ea4000800017f */
[----:B--2---:R-:W-:Y:S05]  /*155f0*/  @!P0 BRA `(.L_x_2120) ;  /* 0x0000002800c08947 */ /* 0x004fea0003800000 */
.L_x_2236:
        /* <DEDUP_REMOVED lines=9> */
.L_x_2121:
        /* <DEDUP_REMOVED lines=15> */
[----:B------:R-:W-:Y:S02]  /*15780*/  ULEA UR11, UR11, UR4, 0x7 ;  /* 0x000000040b0b7291 */ /* 0x000fe4000f8e383f */
[----:B------:R-:W-:Y:S01]  /*15790*/  UIADD3 UR8, UR8, 0xe400, URZ ;  /* 0x0000e40008087890 */ /* 0x000fe2000fffe03f */
[----:B------:R-:W-:-:S05]  /*157a0*/  UMOV UR4, 0x0 ;  /* 0x0000000000047882 */ /* 0x000fca0000000000 */
[----:B------:R-:W-:-:S09]  /*157b0*/  UIADD3 UR9, UR9, 0x30, URZ ;  /* 0x0000003009097890 */ /* 0x000fd2000fffe03f */
[----:B------:R0:W-:Y:S01]  /*157c0*/  UTMALDG.4D [UR8], [UR6], desc[UR4] ;  /* 0x00000408060075b4 */ /* 0x0001e20008019000 */
[----:B------:R-:W2:Y:S02]  /*157d0*/  SYNCS.PHASECHK.TRANS64.TRYWAIT P1, [R2+URZ+0x60], R11 ;  /* 0x0000600b020075a7 */ /* 0x000ea4000802017f */
[----:B0-2---:R-:W-:Y:S05]  /*157e0*/  @!P1 BRA `(.L_x_2122) ;  /* 0x0000002800589947 */ /* 0x005fea0003800000 */
.L_x_2237:
[----:B------:R-:W-:Y:S05]  /*157f0*/  @P0 BRA `(.L_x_2123) ;  /* 0x0000000000140947 */ /* 0x000fea0003800000 */
[----:B------:R-:W-:Y:S01]  /*15800*/  ISETP.NE.AND P1, PT, R28, RZ, PT ;  /* 0x000000ff1c00720c */ /* 0x000fe20003f25270 */
[----:B------:R-:W-:-:S04]  /*15810*/  IMAD.MOV.U32 R3, RZ, RZ, 0x4000 ;  /* 0x00004000ff037424 */ /* 0x000fc800078e00ff */
[----:B------:R2:W-:Y:S08]  /*15820*/  SYNCS.ARRIVE.TRANS64 RZ, [R2+URZ+0x50], R3 ;  /* 0x0000500302ff79a7 */ /* 0x0005f0000800003f */
[----:B------:R-:W-:Y:S05]  /*15830*/  @!P1 BRA `(.L_x_2123) ;  /* 0x0000000000049947 */ /* 0x000fea0003800000 */
[----:B------:R-:W-:Y:S01]  /*15840*/  BPT.TRAP 0x1 ;  /* 0x000000040000795c */ /* 0x000fe20000300000 */
.L_x_2123:
        /* <DEDUP_REMOVED lines=19> */
.L_x_2118:
[----:B------:R-:W-:Y:S05]  /*15980*/  BSYNC B1 ;  /* 0x0000000000017941 */ /* 0x000fea0003800000 */
.L_x_2117:
[C---:B------:R-:W-:Y:S01]  /*15990*/  ISETP.GT.AND P0, PT, R9.reuse, 0x1, PT ;  /* 0x000000010900780c */ /* 0x040fe20003f04270 */
[----:B0-2---:R-:W-:-:S04]  /*159a0*/  VIADD R2, R9, 0xfffffffe ;  /* 0xfffffffe09027836 */ /* 0x005fc80000000000 */
[----:B------:R-:W-:-:S08]  /*159b0*/  IMAD.MOV.U32 R9, RZ, RZ, R2 ;  /* 0x000000ffff097224 */ /* 0x000fd000078e0002 */
[----:B------:R-:W-:Y:S05]  /*159c0*/  @P0 BRA `(.L_x_2124) ;  /* 0xfffffff400180947 */ /* 0x000fea000383ffff */
.L_x_2100:
[----:B------:R-:W-:Y:S05]  /*159d0*/  BSYNC B0 ;  /* 0x0000000000007941 */ /* 0x000fea0003800000 */
.L_x_2099:
[----:B------:R-:W-:Y:S01]  /*159e0*/  ISETP.NE.AND P0, PT, R28, RZ, PT ;  /* 0x000000ff1c00720c */ /* 0x000fe20003f05270 */
[----:B------:R-:W-:-:S12]  /*159f0*/  BSSY B0, `(.L_x_2125) ;  /* 0x000000e000007945 */ /* 0x000fd80003800000 */
[----:B------:R-:W-:Y:S05]  /*15a00*/  @P0 BRA `(.L_x_2126) ;  /* 0x0000000000300947 */ /* 0x000fea0003800000 */
[----:B------:R-:W2:Y:S01]  /*15a10*/  S2R R9, SR_LANEID ;  /* 0x0000000000097919 */ /* 0x000ea20000000000 */
[----:B------:R-:W-:Y:S01]  /*15a20*/  VOTEU.ANY UR4, UPT, PT ;  /* 0x0000000000047886 */ /* 0x000fe200038e0100 */
[----:B------:R-:W3:Y:S01]  /*15a30*/  LDC.64 R2, c[0x0][0xc38] ;  /* 0x00030e00ff027b82 */ /* 0x000ee20000000a00 */
[----:B0-----:R-:W2:Y:S08]  /*15a40*/  FLO.U32 R4, UR4 ;  /* 0x0000000400047d00 */ /* 0x001eb000080e0000 */
[----:B------:R-:W3:Y:S01]  /*15a50*/  POPC R5, UR4 ;  /* 0x0000000400057d09 */ /* 0x000ee20008000000 */
[----:B--2---:R-:W-:-:S13]  /*15a60*/  ISETP.EQ.U32.AND P0, PT, R4, R9, PT ;  /* 0x000000090400720c */ /* 0x004fda0003f02070 */
[----:B---3--:R-:W2:Y:S01]  /*15a70*/  @P0 ATOMG.E.ADD.STRONG.GPU PT, R3, desc[UR40][R2.64], R5 ;  /* 0x00000005020309a8 */ /* 0x008ea200081ee1e8 */
[----:B------:R-:W0:Y:S02]  /*15a80*/  S2R R6, SR_LTMASK ;  /* 0x0000000000067919 */ /* 0x000e240000003900 */
[----:B0-----:R-:W-:-:S04]  /*15a90*/  LOP3.LUT R6, R6, UR4, RZ, 0xc0, !PT ;  /* 0x0000000406067c12 */ /* 0x001fc8000f8ec0ff */
[----:B------:R-:W0:Y:S01]  /*15aa0*/  POPC R9, R6 ;  /* 0x0000000600097309 */ /* 0x000e220000000000 */
[----:B--2---:R-:W0:Y:S02]  /*15ab0*/  SHFL.IDX PT, R4, R3, R4, 0x1f ;  /* 0x00001f0403047589 */ /* 0x004e2400000e0000 */
[----:B0-----:R-:W-:-:S07]  /*15ac0*/  IADD3 R16, R4, UR36, R9 ;  /* 0x0000002404107c10 */ /* 0x001fce000fffe009 */
.L_x_2126:
[----:B------:R-:W-:Y:S05]  /*15ad0*/  BSYNC B0 ;  /* 0x0000000000007941 */ /* 0x000fea0003800000 */
.L_x_2125:
[----:B------:R-:W-:Y:S04]  /*15ae0*/  BSSY B0, `(.L_x_2127) ;  /* 0x0000020000007945 */ /* 0x000fe80003800000 */
[----:B------:R-:W-:Y:S05]  /*15af0*/  @!P6 BRA `(.L_x_2128) ;  /* 0x000000000078e947 */ /* 0x000fea0003800000 */
[----:B------:R-:W-:Y:S01]  /*15b00*/  IMAD R3, R22, 0x8, R27 ;  /* 0x0000000816037824 */ /* 0x000fe200078e021b */
[----:B------:R-:W-:-:S04]  /*15b10*/  SHF.L.U32 R2, R24, 0x1f, RZ ;  /* 0x0000001f18027819 */ /* 0x000fc800000006ff */
[----:B------:R-:W2:Y:S02]  /*15b20*/  SYNCS.PHASECHK.TRANS64.TRYWAIT P0, [R3+URZ+0x16860], R2 ;  /* 0x01686002030075a7 */ /* 0x000ea4000800017f */
[----:B--2---:R-:W-:Y:S05]  /*15b30*/  @!P0 BRA `(.L_x_2129) ;  /* 0x0000002400988947 */ /* 0x004fea0003800000 */
.L_x_2238:
        /* <DEDUP_REMOVED lines=9> */
.L_x_2130:
        /* <DEDUP_REMOVED lines=17> */
.L_x_2128:
[----:B------:R-:W-:Y:S05]  /*15ce0*/  BSYNC B0 ;  /* 0x0000000000007941 */ /* 0x000fea0003800000 */
.L_x_2127:
[----:B------:R-:W-:-:S05]  /*15cf0*/  VIADD R22, R22, 0x1 ;  /* 0x0000000116167836 */ /* 0x000fca0000000000 */
[----:B------:R-:W-:-:S04]  /*15d00*/  ISETP.NE.AND P0, PT, R22, 0x2, PT ;  /* 0x000000021600780c */ /* 0x000fc80003f05270 */
[----:B0-2---:R-:W-:Y:S02]  /*15d10*/  SEL R3, RZ, 0x1, P0 ;  /* 0x00000001ff037807 */ /* 0x005fe40000000000 */
[----:B------:R-:W-:Y:S02]  /*15d20*/  SEL R22, R22, RZ, P0 ;  /* 0x000000ff16167207 */ /* 0x000fe40000000000 */
[----:B------:R-:W-:-:S07]  /*15d30*/  LOP3.LUT R24, R24, R3, RZ, 0x3c, !PT ;  /* 0x0000000318187212 */ /* 0x000fce00078e3cff */
.L_x_2086:
[----:B------:R-:W-:Y:S05]  /*15d40*/  BSYNC B6 ;  /* 0x0000000000067941 */ /* 0x000fea0003800000 */
.L_x_2084:
[----:B------:R-:W-:-:S03]  /*15d50*/  UMOV UR4, 0xffffffff ;  /* 0xffffffff00047882 */ /* 0x000fc60000000000 */
[----:B------:R-:W-:Y:S05]  /*15d60*/  BRA.DIV UR4, `(.L_x_2131) ;  /* 0x0000002604207947 */ /* 0x000fea000b800000 */
[----:B------:R0:W2:Y:S04]  /*15d70*/  SHFL.IDX PT, R4, R16, RZ, 0x1f ;  /* 0x00001fff10047589 */ /* 0x0000a800000e0000 */
[----:B------:R0:W3:Y:S02]  /*15d80*/  SHFL.IDX PT, R5, R16, 0x1, 0x1f ;  /* 0x00201f0010057f89 */ /* 0x0000e400000e0000 */
.L_x_2242:
        /* <DEDUP_REMOVED lines=8> */
[----:B------:R-:W4:Y:S02]  /*15e10*/  LDC.64 R2, c[0x0][0xc58] ;  /* 0x00031600ff027b82 */ /* 0x000f240000000a00 */
[----:B----4-:R-:W-:-:S06]  /*15e20*/  IMAD.WIDE R2, R7, 0x4, R2 ;  /* 0x0000000407027825 */ /* 0x010fcc00078e0202 */
[----:B------:R4:W5:Y:S02]  /*15e30*/  LDG.E R2, desc[UR40][R2.64] ;  /* 0x0000002802027981 */ /* 0x000964000c1e1900 */
.L_x_2133:
[----:B------:R-:W-:Y:S05]  /*15e40*/  BSYNC B0 ;  /* 0x0000000000007941 */ /* 0x000fea0003800000 */
.L_x_2132:
        /* <DEDUP_REMOVED lines=11> */
[----:B----4-:R-:W-:-:S05]  /*15f00*/  IMAD.IADD R3, R13, 0x1, R14 ;  /* 0x000000010d037824 */ /* 0x010fca00078e020e */
        /* <DEDUP_REMOVED lines=10> */
[----:B------:R0:W4:Y:S02]  /*15fb0*/  SHFL.IDX PT, R14, R3, 0x1f, 0x1f ;  /* 0x03e01f00030e7f89 */ /* 0x00012400000e0000 */
.L_x_2250:
[----:B------:R-:W-:Y:S02]  /*15fc0*/  ULDC UR4, c[0x0][0xc10] ;  /* 0x0003040000047ab9 */ /* 0x000fe40000000800 */
[----:B------:R-:W-:-:S04]  /*15fd0*/  IMAD.U32 R6, RZ, RZ, UR4 ;  /* 0x00000004ff067e24 */ /* 0x000fc8000f8e00ff */
[----:B----4-:R-:W-:-:S04]  /*15fe0*/  IMAD R14, R14, R6, RZ ;  /* 0x000000060e0e7224 */ /* 0x010fc800078e02ff */
[----:B---3--:R-:W-:-:S05]  /*15ff0*/  IMAD.IADD R5, R5, 0x1, R14 ;  /* 0x0000000105057824 */ /* 0x008fca00078e020e */
[----:B--2---:R-:W-:-:S13]  /*16000*/  ISETP.GT.AND P0, PT, R5, R4, PT ;  /* 0x000000040500720c */ /* 0x004fda0003f04270 */
[----:B------:R-:W-:Y:S05]  /*16010*/  @P0 BRA `(.L_x_2135) ;  /* 0x0000000000ac0947 */ /* 0x000fea0003800000 */
[----:B------:R-:W2:Y:S02]  /*16020*/  LDC R0, c[0x0][0xc14] ;  /* 0x00030500ff007b82 */ /* 0x000ea40000000800 */
.L_x_2140:
[----:B------:R-:W-:-:S05]  /*16030*/  VIADD R19, R19, 0x1f ;  /* 0x0000001f13137836 */ /* 0x000fca0000000000 */
[----:B--2---:R-:W-:-:S13]  /*16040*/  ISETP.GE.AND P0, PT, R19, R0, PT ;  /* 0x000000001300720c */ /* 0x004fda0003f06270 */
[----:B------:R-:W-:Y:S05]  /*16050*/  @P0 BRA `(.L_x_2136) ;  /* 0x0000000400e40947 */ /* 0x000fea0003800000 */
[C---:B------:R-:W-:Y:S01]  /*16060*/  IMAD.IADD R7, R28.reuse, 0x1, R19 ;  /* 0x000000011c077824 */ /* 0x040fe200078e0213 */
[----:B------:R-:W-:Y:S01]  /*16070*/  ISETP.NE.AND P1, PT, R28, 0x1f, PT ;  /* 0x0000001f1c00780c */ /* 0x000fe20003f25270 */
[----:B------:R-:W-:Y:S01]  /*16080*/  BSSY B0, `(.L_x_2137) ;  /* 0x0000007000007945 */ /* 0x000fe20003800000 */
[----:B------:R-:W-:Y:S02]  /*16090*/  IMAD.MOV.U32 R2, RZ, RZ, RZ ;  /* 0x000000ffff027224 */ /* 0x000fe400078e00ff */
[----:B------:R-:W-:-:S13]  /*160a0*/  ISETP.GE.OR P0, PT, R7, R0, !P1 ;  /* 0x000000000700720c */ /* 0x000fda0004f06670 */
[----:B------:R-:W-:Y:S05]  /*160b0*/  @P0 BRA `(.L_x_2138) ;  /* 0x00000000000c0947 */ /* 0x000fea0003800000 */
[----:B0-----:R-:W0:Y:S02]  /*160c0*/  LDC.64 R2, c[0x0][0xc58] ;  /* 0x00031600ff027b82 */ /* 0x001e240000000a00 */
[----:B0-----:R-:W-:-:S06]  /*160d0*/  IMAD.WIDE R2, R7, 0x4, R2 ;  /* 0x0000000407027825 */ /* 0x001fcc00078e0202 */
[----:B------:R2:W5:Y:S02]  /*160e0*/  LDG.E R2, desc[UR40][R2.64] ;  /* 0x0000002802027981 */ /* 0x000564000c1e1900 */
.L_x_2138:
[----:B------:R-:W-:Y:S05]  /*160f0*/  BSYNC B0 ;  /* 0x0000000000007941 */ /* 0x000fea0003800000 */
.L_x_2137:
        /* <DEDUP_REMOVED lines=11> */
[----:B0-2---:R-:W-:-:S05]  /*161b0*/  IMAD.IADD R3, R13, 0x1, R14 ;  /* 0x000000010d037824 */ /* 0x005fca00078e020e */
        /* <DEDUP_REMOVED lines=11> */
.L_x_2258:
[----:B------:R-:W-:Y:S02]  /*16270*/  ULDC UR4, c[0x0][0xc10] ;  /* 0x0003040000047ab9 */ /* 0x000fe40000000800 */
[----:B------:R-:W-:-:S04]  /*16280*/  IMAD.U32 R6, RZ, RZ, UR4 ;  /* 0x00000004ff067e24 */ /* 0x000fc8000f8e00ff */
[----:B--2---:R-:W-:-:S04]  /*16290*/  IMAD R14, R14, R6, RZ ;  /* 0x000000060e0e7224 */ /* 0x004fc800078e02ff */
[----:B------:R-:W-:-:S05]  /*162a0*/  IMAD.IADD R5, R14, 0x1, R5 ;  /* 0x000000010e057824 */ /* 0x000fca00078e0205 */
[----:B------:R-:W-:-:S13]  /*162b0*/  ISETP.GT.AND P0, PT, R5, R4, PT ;  /* 0x000000040500720c */ /* 0x000fda0003f04270 */
[----:B------:R-:W-:Y:S05]  /*162c0*/  @!P0 BRA `(.L_x_2140) ;  /* 0xfffffffc00588947 */ /* 0x000fea000383ffff */
.L_x_2135:
        /* <DEDUP_REMOVED lines=8> */
.L_x_2262:
[----:B------:R-:W-:Y:S01]  /*16350*/  ISETP.NE.AND P0, PT, R5, RZ, PT ;  /* 0x000000ff0500720c */ /* 0x000fe20003f05270 */
[----:B------:R-:W-:-:S12]  /*16360*/  IMAD.MOV.U32 R14, RZ, RZ, RZ ;  /* 0x000000ffff0e7224 */ /* 0x000fd800078e00ff */
[----:B------:R-:W-:Y:S05]  /*16370*/  @!P0 BRA `(.L_x_2142) ;  /* 0x0000000000108947 */ /* 0x000fea0003800000 */
[----:B------:R-:W-:Y:S01]  /*16380*/  UMOV UR4, 0xffffffff ;  /* 0xffffffff00047882 */ /* 0x000fe20000000000 */
[----:B------:R-:W-:Y:S02]  /*16390*/  VIADD R12, R8, 0xffffffff ;  /* 0xffffffff080c7836 */ /* 0x000fe40000000000 */
[----:B------:R-:W-:Y:S05]  /*163a0*/  BRA.DIV UR4, `(.L_x_2143) ;  /* 0x0000002604c47947 */ /* 0x000fea000b800000 */
[----:B------:R4:W0:Y:S02]  /*163b0*/  SHFL.IDX PT, R14, R3, R12, 0x1f ;  /* 0x00001f0c030e7589 */ /* 0x00082400000e0000 */
.L_x_2142:
[----:B0-2-4-:R-:W0:Y:S01]  /*163c0*/  LDC.64 R2, c[0x0][0xc68] ;  /* 0x00031a00ff027b82 */ /* 0x015e220000000a00 */
[----:B------:R-:W-:-:S04]  /*163d0*/  IMAD.IADD R19, R8, 0x1, R19 ;  /* 0x0000000108137824 */ /* 0x000fc800078e0213 */
[----:B0-----:R-:W-:-:S05]  /*163e0*/  IMAD.WIDE R2, R19, 0x4, R2 ;  /* 0x0000000413027825 */ /* 0x001fca00078e0202 */
[----:B------:R0:W3:Y:S01]  /*163f0*/  LDG.E R8, desc[UR40][R2.64] ;  /* 0x0000002802087981 */ /* 0x0000e2000c1e1900 */
[----:B------:R-:W-:Y:S02]  /*16400*/  IMAD R16, R14, R6, R7 ;  /* 0x000000060e107224 */ /* 0x000fe400078e0207 */
[----:B0-----:R-:W-:Y:S02]  /*16410*/  IMAD.MOV.U32 R2, RZ, RZ, RZ ;  /* 0x000000ffff027224 */ /* 0x001fe400078e00ff */
[----:B---3--:R-:W-:-:S05]  /*16420*/  IMAD R5, R17, R8, RZ ;  /* 0x0000000811057224 */ /* 0x008fca00078e02ff */
        /* <DEDUP_REMOVED lines=8> */
[----:B------:R-:W-:-:S03]  /*164b0*/  IABS R7, R5 ;  /* 0x0000000500077213 */ /* 0x000fc60000000000 */
[----:B------:R-:W-:Y:S02]  /*164c0*/  IMAD.IADD R2, R4, 0x1, -R16 ;  /* 0x0000000104027824 */ /* 0x000fe400078e0a10 */
[----:B------:R-:W-:-:S03]  /*164d0*/  IMAD.MOV R7, RZ, RZ, -R7 ;  /* 0x000000ffff077224 */ /* 0x000fc600078e0a07 */
[----:B------:R-:W-:-:S05]  /*164e0*/  IABS R4, R2 ;  /* 0x0000000200047213 */ /* 0x000fca0000000000 */
        /* <DEDUP_REMOVED lines=48> */
.L_x_2136:
[----:B------:R-:W-:Y:S01]  /*167f0*/  UMOV UR4, URZ ;  /* 0x0000003f00047c82 */ /* 0x000fe20008000000 */
[----:B------:R-:W-:Y:S01]  /*16800*/  UMOV UR5, URZ ;  /* 0x0000003f00057c82 */ /* 0x000fe20008000000 */
[----:B------:R-:W-:Y:S01]  /*16810*/  ULDC UR6, c[0x0][0xc14] ;  /* 0x0003050000067ab9 */ /* 0x000fe20000000800 */
[----:B------:R-:W-:Y:S02]  /*16820*/  IMAD.MOV.U32 R16, RZ, RZ, R4 ;  /* 0x000000ffff107224 */ /* 0x000fe400078e0004 */
[----:B------:R-:W-:Y:S02]  /*16830*/  IMAD.U32 R17, RZ, RZ, UR4 ;  /* 0x00000004ff117e24 */ /* 0x000fe4000f8e00ff */
[----:B------:R-:W-:Y:S02]  /*16840*/  IMAD.U32 R18, RZ, RZ, UR5 ;  /* 0x00000005ff127e24 */ /* 0x000fe4000f8e00ff */
[----:B------:R-:W-:-:S07]  /*16850*/  IMAD.U32 R19, RZ, RZ, UR6 ;  /* 0x00000006ff137e24 */ /* 0x000fce000f8e00ff */
.L_x_2144:
[----:B------:R-:W-:Y:S01]  /*16860*/  ISETP.NE.AND P0, PT, R28, RZ, PT ;  /* 0x000000ff1c00720c */ /* 0x000fe20003f05270 */
[----:B------:R-:W-:Y:S05]  /*16870*/  WARPSYNC.ALL ;  /* 0x0000000000007948 */ /* 0x000fea0003800000 */
[----:B------:R-:W-:Y:S07]  /*16880*/  BAR.SYNC.DEFER_BLOCKING 0x4, 0x1a0 ;  /* 0x0106800000007b1d */ /* 0x000fee0000010000 */
[----:B------:R-:W-:Y:S01]  /*16890*/  @!P0 MOV R2, 0x400 ;  /* 0x0000040000028802 */ /* 0x000fe20000000f00 */
[----:B0-----:R-:W0:Y:S03]  /*168a0*/  @!P0 S2R R3, SR_CgaCtaId ;  /* 0x0000000000038919 */ /* 0x001e260000008800 */
[----:B0-----:R-:W-:-:S05]  /*168b0*/  @!P0 LEA R2, R3, R2, 0x18 ;  /* 0x0000000203028211 */ /* 0x001fca00078ec0ff */
[----:B------:R2:W-:Y:S01]  /*168c0*/  @!P0 STS.128 [R2+0x168d0], R16 ;  /* 0x0168d01002008388 */ /* 0x0005e20000000c00 */
[----:B------:R-:W-:Y:S06]  /*168d0*/  BAR.ARV 0x5, 0x1a0 ;  /* 0x0146800000007b1d */ /* 0x000fec0000002000 */
[----:B------:R-:W-:-:S13]  /*168e0*/  ISETP.GE.AND P0, PT, R19, R0, PT ;  /* 0x000000001300720c */ /* 0x000fda0003f06270 */
[----:B------:R-:W-:Y:S05]  /*168f0*/  @!P0 BRA `(.L_x_2145) ;  /* 0xffffffc000408947 */ /* 0x000fea000383ffff */
.L_x_2061:
        /* <DEDUP_REMOVED lines=12> */
.L_x_2265:
[----:B------:R-:W-:Y:S05]  /*169c0*/  BSYNC B0 ;  /* 0x0000000000007941 */ /* 0x000fea0003800000 */
.L_x_2146:
[----:B------:R-:W-:-:S03]  /*169d0*/  UMOV UR4, 0xffffffff ;  /* 0xffffffff00047882 */ /* 0x000fc60000000000 */
[----:B------:R-:W-:Y:S05]  /*169e0*/  BRA.DIV UR4, `(.L_x_2148) ;  /* 0x00000022046c7947 */ /* 0x000fea000b800000 */
[----:B0-----:R-:W0:Y:S02]  /*169f0*/  S2R R0, SR_TID.X ;  /* 0x0000000000007919 */ /* 0x001e240000002100 */
[----:B0-----:R-:W-:-:S04]  /*16a00*/  SHF.R.U32.HI R0, RZ, 0x5, R0 ;  /* 0x00000005ff007819 */ /* 0x001fc80000011600 */
[----:B------:R-:W-:-:S05]  /*16a10*/  LOP3.LUT R0, R0, 0x3, RZ, 0xc0, !PT ;  /* 0x0000000300007812 */ /* 0x000fca00078ec0ff */
[----:B------:R0:W2:Y:S02]  /*16a20*/  SHFL.IDX PT, R14, R0, RZ, 0x1f ;  /* 0x00001fff000e7589 */ /* 0x0000a400000e0000 */
.L_x_2268:
[----:B--2---:R-:W-:-:S13]  /*16a30*/  ISETP.NE.AND P0, PT, R14, RZ, PT ;  /* 0x000000ff0e00720c */ /* 0x004fda0003f05270 */
[----:B------:R-:W-:Y:S05]  /*16a40*/  @P0 BRA `(.L_x_1898) ;  /* 0x0000000000880947 */ /* 0x000fea0003800000 */
[----:B------:R-:W-:-:S03]  /*16a50*/  UMOV UR4, 0xffffffff ;  /* 0xffffffff00047882 */ /* 0x000fc60000000000 */
[----:B------:R-:W-:Y:S05]  /*16a60*/  BRA.DIV UR4, `(.L_x_2149) ;  /* 0x0000002204807947 */ /* 0x000fea000b800000 */
[----:B------:R-:W-:-:S13]  /*16a70*/  ELECT P6, URZ, PT ;  /* 0x00000000003f782f */ /* 0x000fda00038c0000 */
.L_x_2271:
[----:B------:R-:W-:Y:S05]  /*16a80*/  @!P6 BRA `(.L_x_1898) ;  /* 0x000000000078e947 */ /* 0x000fea0003800000 */
[----:B0-----:R-:W2:Y:S02]  /*16a90*/  LDL.LU R0, [R1+0x14] ;  /* 0x0000140001007983 */ /* 0x001ea40000300800 */
[----:B--2---:R-:W-:-:S04]  /*16aa0*/  LOP3.LUT R0, R0, 0x2, RZ, 0xfc, !PT ;  /* 0x0000000200007812 */ /* 0x004fc800078efcff */
[----:B------:R-:W-:-:S13]  /*16ab0*/  ISETP.NE.AND P2, PT, R0, 0x3, PT ;  /* 0x000000030000780c */ /* 0x000fda0003f45270 */
[----:B------:R-:W-:Y:S05]  /*16ac0*/  @!P2 BRA `(.L_x_2150) ;  /* 0x000000000004a947 */ /* 0x000fea0003800000 */
[----:B------:R-:W-:Y:S01]  /*16ad0*/  BPT.TRAP 0x1 ;  /* 0x000000040000795c */ /* 0x000fe20000300000 */
.L_x_2150:
        /* <DEDUP_REMOVED lines=12> */
.L_x_2272:
[----:B------:R-:W2:Y:S02]  /*16ba0*/  SYNCS.PHASECHK.TRANS64.TRYWAIT P0, [R3+URZ], R0 ;  /* 0x00000000030075a7 */ /* 0x000ea4000800017f */
[----:B--2---:R-:W-:Y:S05]  /*16bb0*/  @!P0 BRA `(.L_x_2152) ;  /* 0x0000002000608947 */ /* 0x004fea0003800000 */
.L_x_2273:
[----:B------:R-:W-:Y:S05]  /*16bc0*/  @!P2 BRA `(.L_x_2153) ;  /* 0x000000000004a947 */ /* 0x000fea0003800000 */
[----:B------:R-:W-:Y:S01]  /*16bd0*/  BPT.TRAP 0x1 ;  /* 0x000000040000795c */ /* 0x000fe20000300000 */
.L_x_2153:
[----:B--2---:R-:W-:-:S04]  /*16be0*/  VIADD R3, R9, 0x16860 ;  /* 0x0001686009037836 */ /* 0x004fc80000000000 */
[----:B------:R-:W-:-:S04]  /*16bf0*/  IMAD R5, R22, 0x8, R3 ;  /* 0x0000000816057824 */ /* 0x000fc800078e0203 */
[----:B------:R-:W2:Y:S02]  /*16c00*/  SYNCS.PHASECHK.TRANS64.TRYWAIT P0, [R5+URZ], R2 ;  /* 0x00000002050075a7 */ /* 0x000ea4000800017f */
[----:B--2---:R-:W-:Y:S05]  /*16c10*/  @!P0 BRA `(.L_x_2154) ;  /* 0x00000020005c8947 */ /* 0x004fea0003800000 */
.L_x_2274:
[----:B------:R-:W-:-:S07]  /*16c20*/  IMAD R3, R4, 0x8, R3 ;  /* 0x0000000804037824 */ /* 0x000fce00078e0203 */
.L_x_2155:
[----:B---3--:R3:W4:Y:S02]  /*16c30*/  SYNCS.PHASECHK.TRANS64.TRYWAIT P0, [R3+URZ], R0 ;  /* 0x00000000030075a7 */ /* 0x008724000800017f */
[----:B----4-:R-:W-:Y:S05]  /*16c40*/  @!P0 NANOSLEEP.SYNCS 0x989680 ;  /* 0x009896800000895d */ /* 0x010fea0003900000 */
[----:B------:R-:W4:Y:S02]  /*16c50*/  @!P0 SYNCS.PHASECHK.TRANS64 P0, [R3+URZ], R0 ;  /* 0x00000000030085a7 */ /* 0x000f24000800007f */
[----:B----4-:R-:W-:Y:S05]  /*16c60*/  @!P0 BRA `(.L_x_2155) ;  /* 0xfffffffc00f08947 */ /* 0x010fea000383ffff */
.L_x_1898:
[----:B------:R-:W-:Y:S05]  /*16c70*/  BSYNC B7 ;  /* 0x0000000000077941 */ /* 0x000fea0003800000 */
.L_x_1895:
[----:B------:R-:W-:Y:S05]  /*16c80*/  EXIT ;  /* 0x000000000000794d */ /* 0x000fea0003800000 */
.L_x_1916:
[----:B0-----:R0:W1:Y:S02]  /*16c90*/  SYNCS.PHASECHK.TRANS64.TRYWAIT P6, [R78+URZ+0x16890], R90 ;  /* 0x0168905a4e0075a7 */ /* 0x00106400080c017f */
[----:B-1----:R-:W-:Y:S05]  /*16ca0*/  @!P6 NANOSLEEP.SYNCS 0x989680 ;  /* 0x009896800000e95d */ /* 0x002fea0003900000 */
[----:B------:R-:W1:Y:S02]  /*16cb0*/  @!P6 SYNCS.PHASECHK.TRANS64 P6, [R78+URZ+0x16890], R90 ;  /* 0x0168905a4e00e5a7 */ /* 0x000e6400080c007f */
[----:B-1----:R-:W-:Y:S05]  /*16cc0*/  @!P6 BRA `(.L_x_1916) ;  /* 0xfffffffc00f0e947 */ /* 0x002fea000383ffff */
[----:B------:R-:W-:Y:S05]  /*16cd0*/  BRA `(.L_x_2156) ;  /* 0xfffffebc00e87947 */ /* 0x000fea000383ffff */
.L_x_1936:
[----:B0-----:R0:W1:Y:S02]  /*16ce0*/  SYNCS.PHASECHK.TRANS64.TRYWAIT P5, [R78+URZ+0x16890], R90 ;  /* 0x0168905a4e0075a7 */ /* 0x00106400080a017f */
[----:B-1----:R-:W-:Y:S05]  /*16cf0*/  @!P5 NANOSLEEP.SYNCS 0x989680 ;  /* 0x009896800000d95d */ /* 0x002fea0003900000 */
[----:B------:R-:W1:Y:S02]  /*16d00*/  @!P5 SYNCS.PHASECHK.TRANS64 P5, [R78+URZ+0x16890], R90 ;  /* 0x0168905a4e00d5a7 */ /* 0x000e6400080a007f */
[----:B-1----:R-:W-:Y:S05]  /*16d10*/  @!P5 BRA `(.L_x_1936) ;  /* 0xfffffffc00f0d947 */ /* 0x002fea000383ffff */
[----:B------:R-:W-:Y:S05]  /*16d20*/  BRA `(.L_x_2157) ;  /* 0xfffffed000bc7947 */ /* 0x000fea000383ffff */
.L_x_1945:
[----:B-1----:R1:W2:Y:S02]  /*16d30*/  SYNCS.PHASECHK.TRANS64.TRYWAIT P4, [R78+URZ+0x16890], R90 ;  /* 0x0168905a4e0075a7 */ /* 0x0022a4000808017f */
[----:B--2---:R-:W-:Y:S05]  /*16d40*/  @!P4 NANOSLEEP.SYNCS 0x989680 ;  /* 0x009896800000c95d */ /* 0x004fea0003900000 */
[----:B------:R-:W2:Y:S02]  /*16d50*/  @!P4 SYNCS.PHASECHK.TRANS64 P4, [R78+URZ+0x16890], R90 ;  /* 0x0168905a4e00c5a7 */ /* 0x000ea4000808007f */
[----:B--2---:R-:W-:Y:S05]  /*16d60*/  @!P4 BRA `(.L_x_1945) ;  /* 0xfffffffc00f0c947 */ /* 0x004fea000383ffff */
[----:B------:R-:W-:Y:S05]  /*16d70*/  BRA `(.L_x_2158) ;  /* 0xfffffee400107947 */ /* 0x000fea000383ffff */
.L_x_1951:
[----:B0-----:R0:W2:Y:S02]  /*16d80*/  SYNCS.PHASECHK.TRANS64.TRYWAIT P3, [R78+URZ+0x168b0], R90 ;  /* 0x0168b05a4e0075a7 */ /* 0x0010a4000806017f */
[----:B--2---:R-:W-:Y:S05]  /*16d90*/  @!P3 NANOSLEEP.SYNCS 0x989680 ;  /* 0x009896800000b95d */ /* 0x004fea0003900000 */
[----:B------:R-:W2:Y:S02]  /*16da0*/  @!P3 SYNCS.PHASECHK.TRANS64 P3, [R78+URZ+0x168b0], R90 ;  /* 0x0168b05a4e00b5a7 */ /* 0x000ea4000806007f */
[----:B--2---:R-:W-:Y:S05]  /*16db0*/  @!P3 BRA `(.L_x_1951) ;  /* 0xfffffffc00f0b947 */ /* 0x004fea000383ffff */
[----:B------:R-:W-:Y:S05]  /*16dc0*/  BRA `(.L_x_2159) ;  /* 0xfffffee400a47947 */ /* 0x000fea000383ffff */
.L_x_1959:
[----:B------:R-:W-:Y:S01]  /*16dd0*/  BSSY B0, `(.L_x_2160) ;  /* 0x0000007000007945 */ /* 0x000fe20003800000 */
[----:B------:R-:W-:Y:S02]  /*16de0*/  IMAD.MOV.U32 R12, RZ, RZ, RZ ;  /* 0x000000ffff0c7224 */ /* 0x000fe400078e00ff */
[----:B-1----:R-:W-:Y:S02]  /*16df0*/  IMAD.MOV.U32 R11, RZ, RZ, 0x1f ;  /* 0x0000001fff0b7424 */ /* 0x002fe400078e00ff */
[----:B------:R-:W-:-:S07]  /*16e00*/  IMAD.MOV.U32 R15, RZ, RZ, -0x1 ;  /* 0xffffffffff0f7424 */ /* 0x000fce00078e00ff */
[----:B-----5:R-:W-:Y:S05]  /*16e10*/  WARPSYNC.COLLECTIVE R15, `(.L_x_2161) ;  /* 0x000000000f087348 */ /* 0x020fea0003c00000 */
[----:B------:R0:W1:Y:S02]  /*16e20*/  SHFL.IDX P6, R14, R13, R12, R11 ;  /* 0x0000000c0d0e7389 */ /* 0x00006400000c000b */
[----:B01---5:R-:W-:Y:S01]  /*16e30*/  ENDCOLLECTIVE ;  /* 0x000000000000791b */ /* 0x023fe20003800000 */
.L_x_2161:
[----:B------:R-:W-:Y:S05]  /*16e40*/  BSYNC B0 ;  /* 0x0000000000007941 */ /* 0x000fea0003800000 */
.L_x_2160:
[----:B------:R-:W-:Y:S01]  /*16e50*/  IMAD.MOV.U32 R155, RZ, RZ, R14 ;  /* 0x000000ffff9b7224 */ /* 0x000fe200078e000e */
[----:B------:R-:W-:Y:S06]  /*16e60*/  BRA `(.L_x_2162) ;  /* 0xfffffeec000c7947 */ /* 0x000fec000383ffff */
.L_x_1975:
        /* <DEDUP_REMOVED lines=8> */
.L_x_2164:
[----:B------:R-:W-:Y:S05]  /*16ef0*/  BSYNC B1 ;  /* 0x0000000000017941 */ /* 0x000fea0003800000 */
.L_x_2163:
[----:B------:R-:W-:Y:S05]  /*16f00*/  BRA `(.L_x_2165) ;  /* 0xfffffef800a47947 */ /* 0x000fea000383ffff */
.L_x_1976:
        /* <DEDUP_REMOVED lines=8> */
.L_x_2167:
[----:B------:R-:W-:Y:S05]  /*16f90*/  BSYNC B1 ;  /* 0x0000000000017941 */ /* 0x000fea0003800000 */
.L_x_2166:
[----:B------:R-:W-:Y:S05]  /*16fa0*/  BRA `(.L_x_2168) ;  /* 0xfffffef800847947 */ /* 0x000fea000383ffff */
.L_x_1977:
        /* <DEDUP_REMOVED lines=8> */
.L_x_2170:
[----:B------:R-:W-:Y:S05]  /*17030*/  BSYNC B1 ;  /* 0x0000000000017941 */ /* 0x000fea0003800000 */
.L_x_2169:
[----:B------:R-:W-:Y:S05]  /*17040*/  BRA `(.L_x_2171) ;  /* 0xfffffef800647947 */ /* 0x000fea000383ffff */
.L_x_1978:
        /* <DEDUP_REMOVED lines=8> */
.L_x_2173:
[----:B------:R-:W-:Y:S05]  /*170d0*/  BSYNC B1 ;  /* 0x0000000000017941 */ /* 0x000fea0003800000 */
.L_x_2172:
[----:B------:R-:W-:Y:S05]  /*170e0*/  BRA `(.L_x_2174) ;  /* 0xfffffef800447947 */ /* 0x000fea000383ffff */
.L_x_1979:
        /* <DEDUP_REMOVED lines=8> */
.L_x_2176:
[----:B------:R-:W-:Y:S05]  /*17170*/  BSYNC B1 ;  /* 0x0000000000017941 */ /* 0x000fea0003800000 */
.L_x_2175:
[----:B------:R-:W-:Y:S05]  /*17180*/  BRA `(.L_x_2177) ;  /* 0xfffffef800247947 */ /* 0x000fea000383ffff */
.L_x_1980:
        /* <DEDUP_REMOVED lines=8> */
.L_x_2179:
[----:B------:R-:W-:Y:S05]  /*17210*/  BSYNC B1 ;  /* 0x0000000000017941 */ /* 0x000fea0003800000 */
.L_x_2178:
[----:B------:R-:W-:Y:S05]  /*17220*/  BRA `(.L_x_2180) ;  /* 0xfffffef800047947 */ /* 0x000fea000383ffff */
.L_x_1981:
        /* <DEDUP_REMOVED lines=8> */
.L_x_2182:
[----:B------:R-:W-:Y:S05]  /*172b0*/  BSYNC B1 ;  /* 0x0000000000017941 */ /* 0x000fea0003800000 */
.L_x_2181:
[----:B------:R-:W-:Y:S05]  /*172c0*/  BRA `(.L_x_2183) ;  /* 0xfffffef400e47947 */ /* 0x000fea000383ffff */
.L_x_1982:
        /* <DEDUP_REMOVED lines=8> */
.L_x_2185:
[----:B------:R-:W-:Y:S05]  /*17350*/  BSYNC B1 ;  /* 0x0000000000017941 */ /* 0x000fea0003800000 */
.L_x_2184:
[----:B------:R-:W-:Y:S05]  /*17360*/  BRA `(.L_x_2186) ;  /* 0xfffffef400c47947 */ /* 0x000fea000383ffff */
.L_x_1984:
[----:B0-----:R0:W1:Y:S02]  /*17370*/  SYNCS.PHASECHK.TRANS64.TRYWAIT P2, [R2+URZ+0x16800], R7 ;  /* 0x01680007020075a7 */ /* 0x001064000804017f */
[----:B-1----:R-:W-:Y:S05]  /*17380*/  @!P2 NANOSLEEP.SYNCS 0x989680 ;  /* 0x009896800000a95d */ /* 0x002fea0003900000 */
[----:B------:R-:W1:Y:S02]  /*17390*/  @!P2 SYNCS.PHASECHK.TRANS64 P2, [R2+URZ+0x16800], R7 ;  /* 0x016800070200a5a7 */ /* 0x000e64000804007f */
[----:B-1----:R-:W-:Y:S05]  /*173a0*/  @!P2 BRA `(.L_x_1984) ;  /* 0xfffffffc00f0a947 */ /* 0x002fea000383ffff */
[----:B------:R-:W-:Y:S05]  /*173b0*/  BRA `(.L_x_2187) ;  /* 0xfffffef8005c7947 */ /* 0x000fea000383ffff */
.L_x_1992:
        /* <DEDUP_REMOVED lines=8> */
.L_x_2189:
[----:B------:R-:W-:Y:S05]  /*17440*/  BSYNC B1 ;  /* 0x0000000000017941 */ /* 0x000fea0003800000 */
.L_x_2188:
[----:B------:R-:W-:Y:S05]  /*17450*/  BRA `(.L_x_2190) ;  /* 0xffffff0800b07947 */ /* 0x000fea000383ffff */
.L_x_1993:
        /* <DEDUP_REMOVED lines=8> */
.L_x_2192:
[----:B------:R-:W-:Y:S05]  /*174e0*/  BSYNC B1 ;  /* 0x0000000000017941 */ /* 0x000fea0003800000 */
.L_x_2191:
[----:B------:R-:W-:Y:S05]  /*174f0*/  BRA `(.L_x_2193) ;  /* 0xffffff0800907947 */ /* 0x000fea000383ffff */
.L_x_1994:
        /* <DEDUP_REMOVED lines=8> */
.L_x_2195:
[----:B------:R-:W-:Y:S05]  /*17580*/  BSYNC B1 ;  /* 0x0000000000017941 */ /* 0x000fea0003800000 */
.L_x_2194:
[----:B------:R-:W-:Y:S05]  /*17590*/  BRA `(.L_x_2196) ;  /* 0xffffff0800707947 */ /* 0x000fea000383ffff */
.L_x_1995:
        /* <DEDUP_REMOVED lines=8> */
.L_x_2198:
[----:B------:R-:W-:Y:S05]  /*17620*/  BSYNC B1 ;  /* 0x0000000000017941 */ /* 0x000fea0003800000 */
.L_x_2197:
[----:B------:R-:W-:Y:S05]  /*17630*/  BRA `(.L_x_2199) ;  /* 0xffffff0800507947 */ /* 0x000fea000383ffff */
.L_x_1996:
        /* <DEDUP_REMOVED lines=8> */
.L_x_2201:
[----:B------:R-:W-:Y:S05]  /*176c0*/  BSYNC B1 ;  /* 0x0000000000017941 */ /* 0x000fea0003800000 */
.L_x_2200:
[----:B------:R-:W-:Y:S05]  /*176d0*/  BRA `(.L_x_2202) ;  /* 0xffffff0800307947 */ /* 0x000fea000383ffff */
.L_x_1997:
        /* <DEDUP_REMOVED lines=8> */
.L_x_2204:
[----:B------:R-:W-:Y:S05]  /*17760*/  BSYNC B1 ;  /* 0x0000000000017941 */ /* 0x000fea0003800000 */
.L_x_2203:
[----:B------:R-:W-:Y:S05]  /*17770*/  BRA `(.L_x_2205) ;  /* 0xffffff0800147947 */ /* 0x000fea000383ffff */
.L_x_1998:
        /* <DEDUP_REMOVED lines=8> */
.L_x_2207:
[----:B------:R-:W-:Y:S05]  /*17800*/  BSYNC B1 ;  /* 0x0000000000017941 */ /* 0x000fea0003800000 */
.L_x_2206:
[----:B------:R-:W-:Y:S05]  /*17810*/  BRA `(.L_x_2208) ;  /* 0xffffff0400f87947 */ /* 0x000fea000383ffff */
.L_x_1999:
        /* <DEDUP_REMOVED lines=8> */
.L_x_2210:
[----:B------:R-:W-:Y:S05]  /*178a0*/  BSYNC B1 ;  /* 0x0000000000017941 */ /* 0x000fea0003800000 */
.L_x_2209:
[----:B------:R-:W-:Y:S05]  /*178b0*/  BRA `(.L_x_2211) ;  /* 0xffffff0400dc7947 */ /* 0x000fea000383ffff */
.L_x_2001:
[----:B0-----:R0:W1:Y:S02]  /*178c0*/  SYNCS.PHASECHK.TRANS64.TRYWAIT P1, [R2+URZ+0x16800], R9 ;  /* 0x01680009020075a7 */ /* 0x001064000802017f */
[----:B-1----:R-:W-:Y:S05]  /*178d0*/  @!P1 NANOSLEEP.SYNCS 0x989680 ;  /* 0x009896800000995d */ /* 0x002fea0003900000 */
[----:B------:R-:W1:Y:S02]  /*178e0*/  @!P1 SYNCS.PHASECHK.TRANS64 P1, [R2+URZ+0x16800], R9 ;  /* 0x01680009020095a7 */ /* 0x000e64000802007f */
[----:B-1----:R-:W-:Y:S05]  /*178f0*/  @!P1 BRA `(.L_x_2001) ;  /* 0xfffffffc00f09947 */ /* 0x002fea000383ffff */
[----:B------:R-:W-:Y:S05]  /*17900*/  BRA `(.L_x_2212) ;  /* 0xffffff0800587947 */ /* 0x000fea000383ffff */
.L_x_2007:
[----:B--2---:R2:W3:Y:S02]  /*17910*/  SYNCS.PHASECHK.TRANS64.TRYWAIT P1, [R4+URZ+0x16830], R3 ;  /* 0x01683003040075a7 */ /* 0x0044e4000802017f */
[----:B---3--:R-:W-:Y:S05]  /*17920*/  @!P1 NANOSLEEP.SYNCS 0x989680 ;  /* 0x009896800000995d */ /* 0x008fea0003900000 */
[----:B------:R-:W3:Y:S02]  /*17930*/  @!P1 SYNCS.PHASECHK.TRANS64 P1, [R4+URZ+0x16830], R3 ;  /* 0x01683003040095a7 */ /* 0x000ee4000802007f */
[----:B---3--:R-:W-:Y:S05]  /*17940*/  @!P1 BRA `(.L_x_2007) ;  /* 0xfffffffc00f09947 */ /* 0x008fea000383ffff */
[----:B------:R-:W-:Y:S05]  /*17950*/  BRA `(.L_x_2006) ;  /* 0xffffff18002c7947 */ /* 0x000fea000383ffff */
.L_x_2013:
[----:B-1----:R1:W2:Y:S02]  /*17960*/  SYNCS.PHASECHK.TRANS64.TRYWAIT P3, [R0+URZ+0x16830], R3 ;  /* 0x01683003000075a7 */ /* 0x0022a4000806017f */
[----:B--2---:R-:W-:Y:S05]  /*17970*/  @!P3 NANOSLEEP.SYNCS 0x989680 ;  /* 0x009896800000b95d */ /* 0x004fea0003900000 */
[----:B------:R-:W2:Y:S02]  /*17980*/  @!P3 SYNCS.PHASECHK.TRANS64 P3, [R0+URZ+0x16830], R3 ;  /* 0x016830030000b5a7 */ /* 0x000ea4000806007f */
[----:B--2---:R-:W-:Y:S05]  /*17990*/  @!P3 BRA `(.L_x_2013) ;  /* 0xfffffffc00f0b947 */ /* 0x004fea000383ffff */
[----:B------:R-:W-:Y:S05]  /*179a0*/  BRA `(.L_x_2012) ;  /* 0xffffff3c00107947 */ /* 0x000fea000383ffff */
.L_x_2017:
[----:B-1----:R1:W2:Y:S02]  /*179b0*/  SYNCS.PHASECHK.TRANS64.TRYWAIT P2, [R3+URZ+0x16850], R0 ;  /* 0x01685000030075a7 */ /* 0x0022a4000804017f */
[----:B--2---:R-:W-:Y:S05]  /*179c0*/  @!P2 NANOSLEEP.SYNCS 0x989680 ;  /* 0x009896800000a95d */ /* 0x004fea0003900000 */
[----:B------:R-:W2:Y:S02]  /*179d0*/  @!P2 SYNCS.PHASECHK.TRANS64 P2, [R3+URZ+0x16850], R0 ;  /* 0x016850000300a5a7 */ /* 0x000ea4000804007f */
[----:B--2---:R-:W-:Y:S05]  /*179e0*/  @!P2 BRA `(.L_x_2017) ;  /* 0xfffffffc00f0a947 */ /* 0x004fea000383ffff */
[----:B------:R-:W-:Y:S05]  /*179f0*/  BRA `(.L_x_2014) ;  /* 0xffffff3c00d47947 */ /* 0x000fea000383ffff */
.L_x_2024:
[----:B-1----:R1:W2:Y:S02]  /*17a00*/  SYNCS.PHASECHK.TRANS64.TRYWAIT P3, [R0+URZ+0x16830], R3 ;  /* 0x01683003000075a7 */ /* 0x0022a4000806017f */
[----:B--2---:R-:W-:Y:S05]  /*17a10*/  @!P3 NANOSLEEP.SYNCS 0x989680 ;  /* 0x009896800000b95d */ /* 0x004fea0003900000 */
[----:B------:R-:W2:Y:S02]  /*17a20*/  @!P3 SYNCS.PHASECHK.TRANS64 P3, [R0+URZ+0x16830], R3 ;  /* 0x016830030000b5a7 */ /* 0x000ea4000806007f */
[----:B--2---:R-:W-:Y:S05]  /*17a30*/  @!P3 BRA `(.L_x_2024) ;  /* 0xfffffffc00f0b947 */ /* 0x004fea000383ffff */
[----:B------:R-:W-:Y:S05]  /*17a40*/  BRA `(.L_x_2023) ;  /* 0xffffff6000f87947 */ /* 0x000fea000383ffff */
.L_x_2028:
[----:B-1----:R1:W2:Y:S02]  /*17a50*/  SYNCS.PHASECHK.TRANS64.TRYWAIT P2, [R3+URZ+0x16850], R0 ;  /* 0x01685000030075a7 */ /* 0x0022a4000804017f */
[----:B--2---:R-:W-:Y:S05]  /*17a60*/  @!P2 NANOSLEEP.SYNCS 0x989680 ;  /* 0x009896800000a95d */ /* 0x004fea0003900000 */
[----:B------:R-:W2:Y:S02]  /*17a70*/  @!P2 SYNCS.PHASECHK.TRANS64 P2, [R3+URZ+0x16850], R0 ;  /* 0x016850000300a5a7 */ /* 0x000ea4000804007f */
[----:B--2---:R-:W-:Y:S05]  /*17a80*/  @!P2 BRA `(.L_x_2028) ;  /* 0xfffffffc00f0a947 */ /* 0x004fea000383ffff */
[----:B------:R-:W-:Y:S05]  /*17a90*/  BRA `(.L_x_2025) ;  /* 0xffffff6400bc7947 */ /* 0x000fea000383ffff */
.L_x_2033:
[----:B-1----:R1:W2:Y:S02]  /*17aa0*/  SYNCS.PHASECHK.TRANS64.TRYWAIT P0, [R13+URZ+0x16850], R6 ;  /* 0x016850060d0075a7 */ /* 0x0022a4000800017f */
[----:B--2---:R-:W-:Y:S05]  /*17ab0*/  @!P0 NANOSLEEP.SYNCS 0x989680 ;  /* 0x009896800000895d */ /* 0x004fea0003900000 */
[----:B------:R-:W2:Y:S02]  /*17ac0*/  @!P0 SYNCS.PHASECHK.TRANS64 P0, [R13+URZ+0x16850], R6 ;  /* 0x016850060d0085a7 */ /* 0x000ea4000800007f */
[----:B--2---:R-:W-:Y:S05]  /*17ad0*/  @!P0 BRA `(.L_x_2033) ;  /* 0xfffffffc00f08947 */ /* 0x004fea000383ffff */
[----:B------:R-:W-:Y:S05]  /*17ae0*/  BRA `(.L_x_2032) ;  /* 0xffffff8000707947 */ /* 0x000fea000383ffff */
.L_x_2067:
[----:B------:R-:W0:Y:S01]  /*17af0*/  S2R R12, SR_TID.X ;  /* 0x00000000000c7919 */ /* 0x000e220000002100 */
[----:B------:R-:W-:Y:S01]  /*17b00*/  BSSY B1, `(.L_x_2213) ;  /* 0x000000a000017945 */ /* 0x000fe20003800000 */
[----:B------:R-:W-:Y:S02]  /*17b10*/  IMAD.MOV.U32 R11, RZ, RZ, 0x1f ;  /* 0x0000001fff0b7424 */ /* 0x000fe400078e00ff */
[----:B------:R-:W-:Y:S01]  /*17b20*/  IMAD.MOV.U32 R15, RZ, RZ, -0x1 ;  /* 0xffffffffff0f7424 */ /* 0x000fe200078e00ff */
[----:B0-----:R-:W-:-:S04]  /*17b30*/  SHF.R.U32.HI R12, RZ, 0x5, R12 ;  /* 0x00000005ff0c7819 */ /* 0x001fc8000001160c */
[----:B------:R-:W-:-:S05]  /*17b40*/  LOP3.LUT R12, R12, 0x3, RZ, 0xc0, !PT ;  /* 0x000000030c0c7812 */ /* 0x000fca00078ec0ff */
[----:B------:R-:W-:Y:S02]  /*17b50*/  IMAD.MOV.U32 R13, RZ, RZ, R12 ;  /* 0x000000ffff0d7224 */ /* 0x000fe400078e000c */
[----:B------:R-:W-:-:S07]  /*17b60*/  IMAD.MOV.U32 R12, RZ, RZ, RZ ;  /* 0x000000ffff0c7224 */ /* 0x000fce00078e00ff */
[----:B-1----:R-:W-:Y:S05]  /*17b70*/  WARPSYNC.COLLECTIVE R15, `(.L_x_2214) ;  /* 0x000000000f087348 */ /* 0x002fea0003c00000 */
[----:B------:R0:W2:Y:S02]  /*17b80*/  SHFL.IDX P6, R14, R13, R12, R11 ;  /* 0x0000000c0d0e7389 */ /* 0x0000a400000c000b */
[----:B012---:R-:W-:Y:S01]  /*17b90*/  ENDCOLLECTIVE ;  /* 0x000000000000791b */ /* 0x007fe20003800000 */
.L_x_2214:
[----:B------:R-:W-:Y:S05]  /*17ba0*/  BSYNC B1 ;  /* 0x0000000000017941 */ /* 0x000fea0003800000 */
.L_x_2213:
[----:B------:R-:W-:Y:S05]  /*17bb0*/  BRA `(.L_x_2215) ;  /* 0xffffffb400607947 */ /* 0x000fea000383ffff */
.L_x_2068:
[----:B------:R-:W-:Y:S01]  /*17bc0*/  BSSY B1, `(.L_x_2216) ;  /* 0x0000006000017945 */ /* 0x000fe20003800000 */
[----:B------:R-:W-:-:S07]  /*17bd0*/  IMAD.MOV.U32 R15, RZ, RZ, -0x1 ;  /* 0xffffffffff0f7424 */ /* 0x000fce00078e00ff */
[----:B-1----:R-:W-:Y:S05]  /*17be0*/  WARPSYNC.COLLECTIVE R15, `(.L_x_2217) ;  /* 0x000000000f0c7348 */ /* 0x002fea0003c00000 */
[----:B------:R-:W-:Y:S02]  /*17bf0*/  ELECT P6, UR62, PT ;  /* 0x00000000003e782f */ /* 0x000fe400038c0000 */
[----:B------:R-:W-:Y:S01]  /*17c00*/  MOV R14, UR62 ;  /* 0x0000003e000e7c02 */ /* 0x000fe20008000f00 */
[----:B-1----:R-:W-:Y:S10]  /*17c10*/  ENDCOLLECTIVE ;  /* 0x000000000000791b */ /* 0x002ff40003800000 */
.L_x_2217:
[----:B------:R-:W-:Y:S05]  /*17c20*/  BSYNC B1 ;  /* 0x0000000000017941 */ /* 0x000fea0003800000 */
.L_x_2216:
[----:B------:R-:W-:Y:S05]  /*17c30*/  BRA `(.L_x_2218) ;  /* 0xffffffb4004c7947 */ /* 0x000fea000383ffff */
.L_x_2070:
[----:B0-----:R0:W2:Y:S02]  /*17c40*/  SYNCS.PHASECHK.TRANS64.TRYWAIT P0, [R6+URZ+0x16820], R5 ;  /* 0x01682005060075a7 */ /* 0x0010a4000800017f */
[----:B--2---:R-:W-:Y:S05]  /*17c50*/  @!P0 NANOSLEEP.SYNCS 0x989680 ;  /* 0x009896800000895d */ /* 0x004fea0003900000 */
[----:B------:R-:W2:Y:S02]  /*17c60*/  @!P0 SYNCS.PHASECHK.TRANS64 P0, [R6+URZ+0x16820], R5 ;  /* 0x01682005060085a7 */ /* 0x000ea4000800007f */
[----:B--2---:R-:W-:Y:S05]  /*17c70*/  @!P0 BRA `(.L_x_2070) ;  /* 0xfffffffc00f08947 */ /* 0x004fea000383ffff */
[----:B------:R-:W-:Y:S05]  /*17c80*/  BRA `(.L_x_2219) ;  /* 0xffffffb400687947 */ /* 0x000fea000383ffff */
.L_x_2073:
[----:B0-----:R0:W2:Y:S02]  /*17c90*/  SYNCS.PHASECHK.TRANS64.TRYWAIT P0, [R5+URZ+0x168a0], R10 ;  /* 0x0168a00a050075a7 */ /* 0x0010a4000800017f */
[----:B--2---:R-:W-:Y:S05]  /*17ca0*/  @!P0 NANOSLEEP.SYNCS 0x989680 ;  /* 0x009896800000895d */ /* 0x004fea0003900000 */
[----:B------:R-:W2:Y:S02]  /*17cb0*/  @!P0 SYNCS.PHASECHK.TRANS64 P0, [R5+URZ+0x168a0], R10 ;  /* 0x0168a00a050085a7 */ /* 0x000ea4000800007f */
[----:B--2---:R-:W-:Y:S05]  /*17cc0*/  @!P0 BRA `(.L_x_2073) ;  /* 0xfffffffc00f08947 */ /* 0x004fea000383ffff */
[----:B------:R-:W-:Y:S05]  /*17cd0*/  BRA `(.L_x_2220) ;  /* 0xffffffb400707947 */ /* 0x000fea000383ffff */
.L_x_2075:
[----:B---3--:R3:W4:Y:S02]  /*17ce0*/  SYNCS.PHASECHK.TRANS64.TRYWAIT P0, [R5+URZ+0x168c0], R10 ;  /* 0x0168c00a050075a7 */ /* 0x008724000800017f */
[----:B----4-:R-:W-:Y:S05]  /*17cf0*/  @!P0 NANOSLEEP.SYNCS 0x989680 ;  /* 0x009896800000895d */ /* 0x010fea0003900000 */
[----:B------:R-:W4:Y:S02]  /*17d00*/  @!P0 SYNCS.PHASECHK.TRANS64 P0, [R5+URZ+0x168c0], R10 ;  /* 0x0168c00a050085a7 */ /* 0x000f24000800007f */
[----:B----4-:R-:W-:Y:S05]  /*17d10*/  @!P0 BRA `(.L_x_2075) ;  /* 0xfffffffc00f08947 */ /* 0x010fea000383ffff */
[----:B------:R-:W-:Y:S05]  /*17d20*/  BRA `(.L_x_2221) ;  /* 0xffffffb400c87947 */ /* 0x000fea000383ffff */
.L_x_2079:
[----:B0-----:R0:W2:Y:S02]  /*17d30*/  SYNCS.PHASECHK.TRANS64.TRYWAIT P0, [R10+URZ+0x168a0], R5 ;  /* 0x0168a0050a0075a7 */ /* 0x0010a4000800017f */
[----:B--2---:R-:W-:Y:S05]  /*17d40*/  @!P0 NANOSLEEP.SYNCS 0x989680 ;  /* 0x009896800000895d */ /* 0x004fea0003900000 */
[----:B------:R-:W2:Y:S02]  /*17d50*/  @!P0 SYNCS.PHASECHK.TRANS64 P0, [R10+URZ+0x168a0], R5 ;  /* 0x0168a0050a0085a7 */ /* 0x000ea4000800007f */
[----:B--2---:R-:W-:Y:S05]  /*17d60*/  @!P0 BRA `(.L_x_2079) ;  /* 0xfffffffc00f08947 */ /* 0x004fea000383ffff */
[----:B------:R-:W-:Y:S05]  /*17d70*/  BRA `(.L_x_2222) ;  /* 0xffffffb800507947 */ /* 0x000fea000383ffff */
.L_x_2081:
[----:B--2---:R2:W3:Y:S02]  /*17d80*/  SYNCS.PHASECHK.TRANS64.TRYWAIT P1, [R10+URZ+0x168c0], R5 ;  /* 0x0168c0050a0075a7 */ /* 0x0044e4000802017f */
[----:B---3--:R-:W-:Y:S05]  /*17d90*/  @!P1 NANOSLEEP.SYNCS 0x989680 ;  /* 0x009896800000995d */ /* 0x008fea0003900000 */
[----:B------:R-:W3:Y:S02]  /*17da0*/  @!P1 SYNCS.PHASECHK.TRANS64 P1, [R10+URZ+0x168c0], R5 ;  /* 0x0168c0050a0095a7 */ /* 0x000ee4000802007f */
[----:B---3--:R-:W-:Y:S05]  /*17db0*/  @!P1 BRA `(.L_x_2081) ;  /* 0xfffffffc00f09947 */ /* 0x008fea000383ffff */
[----:B------:R-:W-:Y:S05]  /*17dc0*/  BRA `(.L_x_2223) ;  /* 0xffffffb800a47947 */ /* 0x000fea000383ffff */
.L_x_2091:
        /* <DEDUP_REMOVED lines=11> */
.L_x_2225:
[----:B------:R-:W-:Y:S05]  /*17e80*/  BSYNC B0 ;  /* 0x0000000000007941 */ /* 0x000fea0003800000 */
.L_x_2224:
[----:B------:R-:W-:Y:S05]  /*17e90*/  BRA `(.L_x_2226) ;  /* 0xffffffc000e07947 */ /* 0x000fea000383ffff */
.L_x_2092:
[----:B------:R-:W-:Y:S01]  /*17ea0*/  BSSY B0, `(.L_x_2227) ;  /* 0x0000006000007945 */ /* 0x000fe20003800000 */
[----:B------:R-:W-:-:S07]  /*17eb0*/  IMAD.MOV.U32 R15, RZ, RZ, -0x1 ;  /* 0xffffffffff0f7424 */ /* 0x000fce00078e00ff */
[----:B-1----:R-:W-:Y:S05]  /*17ec0*/  WARPSYNC.COLLECTIVE R15, `(.L_x_2228) ;  /* 0x000000000f0c7348 */ /* 0x002fea0003c00000 */
[----:B------:R-:W-:Y:S02]  /*17ed0*/  ELECT P6, UR62, PT ;  /* 0x00000000003e782f */ /* 0x000fe400038c0000 */
[----:B------:R-:W-:Y:S01]  /*17ee0*/  MOV R14, UR62 ;  /* 0x0000003e000e7c02 */ /* 0x000fe20008000f00 */
[----:B-1----:R-:W-:Y:S10]  /*17ef0*/  ENDCOLLECTIVE ;  /* 0x000000000000791b */ /* 0x002ff40003800000 */
.L_x_2228:
[----:B------:R-:W-:Y:S05]  /*17f00*/  BSYNC B0 ;  /* 0x0000000000007941 */ /* 0x000fea0003800000 */
.L_x_2227:
[----:B------:R-:W-:Y:S05]  /*17f10*/  BRA `(.L_x_2229) ;  /* 0xffffffc000d07947 */ /* 0x000fea000383ffff */
.L_x_2095:
[----:B--2---:R2:W3:Y:S02]  /*17f20*/  SYNCS.PHASECHK.TRANS64.TRYWAIT P0, [R5+URZ+0x16840], R4 ;  /* 0x01684004050075a7 */ /* 0x0044e4000800017f */
[----:B---3--:R-:W-:Y:S05]  /*17f30*/  @!P0 NANOSLEEP.SYNCS 0x989680 ;  /* 0x009896800000895d */ /* 0x008fea0003900000 */
[----:B------:R-:W3:Y:S02]  /*17f40*/  @!P0 SYNCS.PHASECHK.TRANS64 P0, [R5+URZ+0x16840], R4 ;  /* 0x01684004050085a7 */ /* 0x000ee4000800007f */
[----:B---3--:R-:W-:Y:S05]  /*17f50*/  @!P0 BRA `(.L_x_2095) ;  /* 0xfffffffc00f08947 */ /* 0x008fea000383ffff */
[----:B------:R-:W-:Y:S05]  /*17f60*/  BRA `(.L_x_2230) ;  /* 0xffffffc400207947 */ /* 0x000fea000383ffff */
.L_x_2098:
[----:B0-----:R0:W2:Y:S02]  /*17f70*/  SYNCS.PHASECHK.TRANS64.TRYWAIT P0, [R27+URZ+0x16820], R4 ;  /* 0x016820041b0075a7 */ /* 0x0010a4000800017f */
[----:B--2---:R-:W-:Y:S05]  /*17f80*/  @!P0 NANOSLEEP.SYNCS 0x989680 ;  /* 0x009896800000895d */ /* 0x004fea0003900000 */
[----:B------:R-:W2:Y:S02]  /*17f90*/  @!P0 SYNCS.PHASECHK.TRANS64 P0, [R27+URZ+0x16820], R4 ;  /* 0x016820041b0085a7 */ /* 0x000ea4000800007f */
[----:B--2---:R-:W-:Y:S05]  /*17fa0*/  @!P0 BRA `(.L_x_2098) ;  /* 0xfffffffc00f08947 */ /* 0x004fea000383ffff */
[----:B------:R-:W-:Y:S05]  /*17fb0*/  BRA `(.L_x_2231) ;  /* 0xffffffc400e07947 */ /* 0x000fea000383ffff */
.L_x_2106:
[----:B0-----:R0:W2:Y:S02]  /*17fc0*/  SYNCS.PHASECHK.TRANS64.TRYWAIT P0, [R3+URZ+0x16840], R2 ;  /* 0x01684002030075a7 */ /* 0x0010a4000800017f */
[----:B--2---:R-:W-:Y:S05]  /*17fd0*/  @!P0 NANOSLEEP.SYNCS 0x989680 ;  /* 0x009896800000895d */ /* 0x004fea0003900000 */
[----:B------:R-:W2:Y:S02]  /*17fe0*/  @!P0 SYNCS.PHASECHK.TRANS64 P0, [R3+URZ+0x16840], R2 ;  /* 0x01684002030085a7 */ /* 0x000ea4000800007f */
[----:B--2---:R-:W-:Y:S05]  /*17ff0*/  @!P0 BRA `(.L_x_2106) ;  /* 0xfffffffc00f08947 */ /* 0x004fea000383ffff */
[----:B------:R-:W-:Y:S05]  /*18000*/  BRA `(.L_x_2232) ;  /* 0xffffffc800807947 */ /* 0x000fea000383ffff */
.L_x_2108:
[----:B0-----:R0:W2:Y:S02]  /*18010*/  SYNCS.PHASECHK.TRANS64.TRYWAIT P0, [R2+URZ+0x60], R5 ;  /* 0x00006005020075a7 */ /* 0x0010a4000800017f */
[----:B--2---:R-:W-:Y:S05]  /*18020*/  @!P0 NANOSLEEP.SYNCS 0x989680 ;  /* 0x009896800000895d */ /* 0x004fea0003900000 */
[----:B------:R-:W2:Y:S02]  /*18030*/  @!P0 SYNCS.PHASECHK.TRANS64 P0, [R2+URZ+0x60], R5 ;  /* 0x00006005020085a7 */ /* 0x000ea4000800007f */
[----:B--2---:R-:W-:Y:S05]  /*18040*/  @!P0 BRA `(.L_x_2108) ;  /* 0xfffffffc00f08947 */ /* 0x004fea000383ffff */
[----:B------:R-:W-:Y:S05]  /*18050*/  BRA `(.L_x_2233) ;  /* 0xffffffc800e47947 */ /* 0x000fea000383ffff */
.L_x_2113:
[----:B--2---:R2:W3:Y:S02]  /*18060*/  SYNCS.PHASECHK.TRANS64.TRYWAIT P0, [R3+URZ+0x16840], R2 ;  /* 0x01684002030075a7 */ /* 0x0044e4000800017f */
[----:B---3--:R-:W-:Y:S05]  /*18070*/  @!P0 NANOSLEEP.SYNCS 0x989680 ;  /* 0x009896800000895d */ /* 0x008fea0003900000 */
[----:B------:R-:W3:Y:S02]  /*18080*/  @!P0 SYNCS.PHASECHK.TRANS64 P0, [R3+URZ+0x16840], R2 ;  /* 0x01684002030085a7 */ /* 0x000ee4000800007f */
[----:B---3--:R-:W-:Y:S05]  /*18090*/  @!P0 BRA `(.L_x_2113) ;  /* 0xfffffffc00f08947 */ /* 0x008fea000383ffff */
[----:B------:R-:W-:Y:S05]  /*180a0*/  BRA `(.L_x_2234) ;  /* 0xffffffcc00ec7947 */ /* 0x000fea000383ffff */
.L_x_2115:
[----:B0-----:R0:W2:Y:S02]  /*180b0*/  SYNCS.PHASECHK.TRANS64.TRYWAIT P1, [R3+URZ+0x60], R24 ;  /* 0x00006018030075a7 */ /* 0x0010a4000802017f */
[----:B--2---:R-:W-:Y:S05]  /*180c0*/  @!P1 NANOSLEEP.SYNCS 0x989680 ;  /* 0x009896800000995d */ /* 0x004fea0003900000 */
[----:B------:R-:W2:Y:S02]  /*180d0*/  @!P1 SYNCS.PHASECHK.TRANS64 P1, [R3+URZ+0x60], R24 ;  /* 0x00006018030095a7 */ /* 0x000ea4000802007f */
[----:B--2---:R-:W-:Y:S05]  /*180e0*/  @!P1 BRA `(.L_x_2115) ;  /* 0xfffffffc00f09947 */ /* 0x004fea000383ffff */
[----:B------:R-:W-:Y:S05]  /*180f0*/  BRA `(.L_x_2235) ;  /* 0xffffffd000507947 */ /* 0x000fea000383ffff */
.L_x_2120:
[----:B--2---:R2:W3:Y:S02]  /*18100*/  SYNCS.PHASECHK.TRANS64.TRYWAIT P0, [R2+URZ+0x16840], R3 ;  /* 0x01684003020075a7 */ /* 0x0044e4000800017f */
[----:B---3--:R-:W-:Y:S05]  /*18110*/  @!P0 NANOSLEEP.SYNCS 0x989680 ;  /* 0x009896800000895d */ /* 0x008fea0003900000 */
[----:B------:R-:W3:Y:S02]  /*18120*/  @!P0 SYNCS.PHASECHK.TRANS64 P0, [R2+URZ+0x16840], R3 ;  /* 0x01684003020085a7 */ /* 0x000ee4000800007f */
[----:B---3--:R-:W-:Y:S05]  /*18130*/  @!P0 BRA `(.L_x_2120) ;  /* 0xfffffffc00f08947 */ /* 0x008fea000383ffff */
[----:B------:R-:W-:Y:S05]  /*18140*/  BRA `(.L_x_2236) ;  /* 0xffffffd4002c7947 */ /* 0x000fea000383ffff */
.L_x_2122:
[----:B0-----:R0:W2:Y:S02]  /*18150*/  SYNCS.PHASECHK.TRANS64.TRYWAIT P1, [R2+URZ+0x60], R11 ;  /* 0x0000600b020075a7 */ /* 0x0010a4000802017f */
[----:B--2---:R-:W-:Y:S05]  /*18160*/  @!P1 NANOSLEEP.SYNCS 0x989680 ;  /* 0x009896800000995d */ /* 0x004fea0003900000 */
[----:B------:R-:W2:Y:S02]  /*18170*/  @!P1 SYNCS.PHASECHK.TRANS64 P1, [R2+URZ+0x60], R11 ;  /* 0x0000600b020095a7 */ /* 0x000ea4000802007f */
[----:B--2---:R-:W-:Y:S05]  /*18180*/  @!P1 BRA `(.L_x_2122) ;  /* 0xfffffffc00f09947 */ /* 0x004fea000383ffff */
[----:B------:R-:W-:Y:S05]  /*18190*/  BRA `(.L_x_2237) ;  /* 0xffffffd400947947 */ /* 0x000fea000383ffff */
.L_x_2129:
[----:B--2---:R2:W3:Y:S02]  /*181a0*/  SYNCS.PHASECHK.TRANS64.TRYWAIT P0, [R3+URZ+0x16860], R2 ;  /* 0x01686002030075a7 */ /* 0x0044e4000800017f */
[----:B---3--:R-:W-:Y:S05]  /*181b0*/  @!P0 NANOSLEEP.SYNCS 0x989680 ;  /* 0x009896800000895d */ /* 0x008fea0003900000 */
[----:B------:R-:W3:Y:S02]  /*181c0*/  @!P0 SYNCS.PHASECHK.TRANS64 P0, [R3+URZ+0x16860], R2 ;  /* 0x01686002030085a7 */ /* 0x000ee4000800007f */
[----:B---3--:R-:W-:Y:S05]  /*181d0*/  @!P0 BRA `(.L_x_2129) ;  /* 0xfffffffc00f08947 */ /* 0x008fea000383ffff */
[----:B------:R-:W-:Y:S05]  /*181e0*/  BRA `(.L_x_2238) ;  /* 0xffffffd800547947 */ /* 0x000fea000383ffff */
.L_x_2131:
[----:B------:R-:W-:Y:S01]  /*181f0*/  BSSY B0, `(.L_x_2239) ;  /* 0x0000008000007945 */ /* 0x000fe20003800000 */
[----:B------:R-:W-:Y:S02]  /*18200*/  IMAD.MOV.U32 R13, RZ, RZ, R16 ;  /* 0x000000ffff0d7224 */ /* 0x000fe400078e0010 */
[----:B------:R-:W-:Y:S02]  /*18210*/  IMAD.MOV.U32 R12, RZ, RZ, RZ ;  /* 0x000000ffff0c7224 */ /* 0x000fe400078e00ff */
[----:B------:R-:W-:Y:S02]  /*18220*/  IMAD.MOV.U32 R11, RZ, RZ, 0x1f ;  /* 0x0000001fff0b7424 */ /* 0x000fe400078e00ff */
[----:B------:R-:W-:-:S07]  /*18230*/  IMAD.MOV.U32 R15, RZ, RZ, -0x1 ;  /* 0xffffffffff0f7424 */ /* 0x000fce00078e00ff */
[----:B-1----:R-:W-:Y:S05]  /*18240*/  WARPSYNC.COLLECTIVE R15, `(.L_x_2240) ;  /* 0x000000000f087348 */ /* 0x002fea0003c00000 */
[----:B------:R0:W2:Y:S02]  /*18250*/  SHFL.IDX P6, R14, R13, R12, R11 ;  /* 0x0000000c0d0e7389 */ /* 0x0000a400000c000b */
[----:B012---:R-:W-:Y:S01]  /*18260*/  ENDCOLLECTIVE ;  /* 0x000000000000791b */ /* 0x007fe20003800000 */
.L_x_2240:
[----:B------:R-:W-:Y:S05]  /*18270*/  BSYNC B0 ;  /* 0x0000000000007941 */ /* 0x000fea0003800000 */
.L_x_2239:
        /* <DEDUP_REMOVED lines=8> */
.L_x_2241:
[----:B------:R-:W-:Y:S01]  /*18300*/  IMAD.MOV.U32 R5, RZ, RZ, R14 ;  /* 0x000000ffff057224 */ /* 0x000fe200078e000e */
[----:B------:R-:W-:Y:S06]  /*18310*/  BRA `(.L_x_2242) ;  /* 0xffffffd8009c7947 */ /* 0x000fec000383ffff */
.L_x_2134:
        /* <DEDUP_REMOVED lines=8> */
.L_x_2244:
[----:B------:R-:W-:Y:S05]  /*183a0*/  BSYNC B0 ;  /* 0x0000000000007941 */ /* 0x000fea0003800000 */
.L_x_2243:
        /* <DEDUP_REMOVED lines=10> */
.L_x_2245:
        /* <DEDUP_REMOVED lines=8> */
.L_x_2246:
        /* <DEDUP_REMOVED lines=8> */
.L_x_2247:
        /* <DEDUP_REMOVED lines=8> */
.L_x_2248:
        /* <DEDUP_REMOVED lines=8> */
.L_x_2249:
[----:B------:R-:W-:Y:S05]  /*18650*/  BRA `(.L_x_2250) ;  /* 0xffffffd800587947 */ /* 0x000fea000383ffff */
.L_x_2139:
        /* <DEDUP_REMOVED lines=8> */
.L_x_2252:
[----:B------:R-:W-:Y:S05]  /*186e0*/  BSYNC B0 ;  /* 0x0000000000007941 */ /* 0x000fea0003800000 */
.L_x_2251:
        /* <DEDUP_REMOVED lines=10> */
.L_x_2253:
        /* <DEDUP_REMOVED lines=8> */
.L_x_2254:
        /* <DEDUP_REMOVED lines=8> */
.L_x_2255:
        /* <DEDUP_REMOVED lines=8> */
.L_x_2256:
        /* <DEDUP_REMOVED lines=8> */
.L_x_2257:
[----:B------:R-:W-:Y:S05]  /*18990*/  BRA `(.L_x_2258) ;  /* 0xffffffd800347947 */ /* 0x000fea000383ffff */
.L_x_2141:
[----:B------:R-:W-:Y:S01]  /*189a0*/  BSSY B0, `(.L_x_2259) ;  /* 0x0000006000007945 */ /* 0x000fe20003800000 */
[----:B------:R-:W-:Y:S01]  /*189b0*/  PLOP3.LUT P6, PT, P6, PT, PT, 0x8, 0x0 ;  /* 0x000000000000781c */ /* 0x000fe200037ce170 */
[----:B------:R-:W-:-:S12]  /*189c0*/  IMAD.MOV.U32 R15, RZ, RZ, -0x1 ;  /* 0xffffffffff0f7424 */ /* 0x000fd800078e00ff */
[----:B01----:R-:W-:Y:S05]  /*189d0*/  WARPSYNC.COLLECTIVE R15, `(.L_x_2260) ;  /* 0x000000000f087348 */ /* 0x003fea0003c00000 */
[----:B------:R-:W-:Y:S01]  /*189e0*/  VOTE.ANY R14, PT, P6 ;  /* 0x00000000000e7806 */ /* 0x000fe200030e0100 */
[----:B01----:R-:W-:Y:S06]  /*189f0*/  ENDCOLLECTIVE ;  /* 0x000000000000791b */ /* 0x003fec0003800000 */
.L_x_2260:
[----:B------:R-:W-:Y:S05]  /*18a00*/  BSYNC B0 ;  /* 0x0000000000007941 */ /* 0x000fea0003800000 */
.L_x_2259:
        /* <DEDUP_REMOVED lines=9> */
.L_x_2261:
[----:B------:R-:W-:Y:S01]  /*18aa0*/  IMAD.MOV.U32 R17, RZ, RZ, R14 ;  /* 0x000000ffff117224 */ /* 0x000fe200078e000e */
[----:B------:R-:W-:Y:S06]  /*18ab0*/  BRA `(.L_x_2262) ;  /* 0xffffffd800247947 */ /* 0x000fec000383ffff */
.L_x_2143:
[----:B------:R-:W-:Y:S01]  /*18ac0*/  BSSY B0, `(.L_x_2263) ;  /* 0x0000007000007945 */ /* 0x000fe20003800000 */
[----:B------:R-:W-:Y:S02]  /*18ad0*/  IMAD.MOV.U32 R13, RZ, RZ, R3 ;  /* 0x000000ffff0d7224 */ /* 0x000fe400078e0003 */
[----:B------:R-:W-:Y:S02]  /*18ae0*/  IMAD.MOV.U32 R11, RZ, RZ, 0x1f ;  /* 0x0000001fff0b7424 */ /* 0x000fe400078e00ff */
[----:B------:R-:W-:-:S07]  /*18af0*/  IMAD.MOV.U32 R15, RZ, RZ, -0x1 ;  /* 0xffffffffff0f7424 */ /* 0x000fce00078e00ff */
[----:B0123--:R-:W-:Y:S05]  /*18b00*/  WARPSYNC.COLLECTIVE R15, `(.L_x_2264) ;  /* 0x000000000f087348 */ /* 0x00ffea0003c00000 */
[----:B------:R4:W0:Y:S02]  /*18b10*/  SHFL.IDX P6, R14, R13, R12, R11 ;  /* 0x0000000c0d0e7389 */ /* 0x00082400000c000b */
[----:B01234-:R-:W-:Y:S01]  /*18b20*/  ENDCOLLECTIVE ;  /* 0x000000000000791b */ /* 0x01ffe20003800000 */
.L_x_2264:
[----:B------:R-:W-:Y:S05]  /*18b30*/  BSYNC B0 ;  /* 0x0000000000007941 */ /* 0x000fea0003800000 */
.L_x_2263:
[----:B------:R-:W-:Y:S05]  /*18b40*/  BRA `(.L_x_2142) ;  /* 0xffffffd8001c7947 */ /* 0x000fea000383ffff */
.L_x_2147:
[----:B0-----:R0:W2:Y:S02]  /*18b50*/  SYNCS.PHASECHK.TRANS64.TRYWAIT P0, [R9+URZ+0x16820], R0 ;  /* 0x01682000090075a7 */ /* 0x0010a4000800017f */
[----:B--2---:R-:W-:Y:S05]  /*18b60*/  @!P0 NANOSLEEP.SYNCS 0x989680 ;  /* 0x009896800000895d */ /* 0x004fea0003900000 */
[----:B------:R-:W2:Y:S02]  /*18b70*/  @!P0 SYNCS.PHASECHK.TRANS64 P0, [R9+URZ+0x16820], R0 ;  /* 0x01682000090085a7 */ /* 0x000ea4000800007f */
[----:B--2---:R-:W-:Y:S05]  /*18b80*/  @!P0 BRA `(.L_x_2147) ;  /* 0xfffffffc00f08947 */ /* 0x004fea000383ffff */
[----:B------:R-:W-:Y:S05]  /*18b90*/  BRA `(.L_x_2265) ;  /* 0xffffffdc00887947 */ /* 0x000fea000383ffff */
.L_x_2148:
        /* <DEDUP_REMOVED lines=11> */
.L_x_2267:
[----:B------:R-:W-:Y:S05]  /*18c50*/  BSYNC B0 ;  /* 0x0000000000007941 */ /* 0x000fea0003800000 */
.L_x_2266:
[----:B------:R-:W-:Y:S05]  /*18c60*/  BRA `(.L_x_2268) ;  /* 0xffffffdc00707947 */ /* 0x000fea000383ffff */
.L_x_2149:
[----:B------:R-:W-:Y:S01]  /*18c70*/  BSSY B0, `(.L_x_2269) ;  /* 0x0000006000007945 */ /* 0x000fe20003800000 */
[----:B------:R-:W-:-:S07]  /*18c80*/  IMAD.MOV.U32 R15, RZ, RZ, -0x1 ;  /* 0xffffffffff0f7424 */ /* 0x000fce00078e00ff */
[----:B01----:R-:W-:Y:S05]  /*18c90*/  WARPSYNC.COLLECTIVE R15, `(.L_x_2270) ;  /* 0x000000000f0c7348 */ /* 0x003fea0003c00000 */
[----:B------:R-:W-:Y:S02]  /*18ca0*/  ELECT P6, UR62, PT ;  /* 0x00000000003e782f */ /* 0x000fe400038c0000 */
[----:B------:R-:W-:Y:S01]  /*18cb0*/  MOV R14, UR62 ;  /* 0x0000003e000e7c02 */ /* 0x000fe20008000f00 */
[----:B01----:R-:W-:Y:S10]  /*18cc0*/  ENDCOLLECTIVE ;  /* 0x000000000000791b */ /* 0x003ff40003800000 */
.L_x_2270:
[----:B------:R-:W-:Y:S05]  /*18cd0*/  BSYNC B0 ;  /* 0x0000000000007941 */ /* 0x000fea0003800000 */
.L_x_2269:
[----:B------:R-:W-:Y:S05]  /*18ce0*/  BRA `(.L_x_2271) ;  /* 0xffffffdc00647947 */ /* 0x000fea000383ffff */
.L_x_2151:
[----:B0-----:R0:W2:Y:S02]  /*18cf0*/  SYNCS.PHASECHK.TRANS64.TRYWAIT P0, [R7+URZ], R2 ;  /* 0x00000002070075a7 */ /* 0x0010a4000800017f */
[----:B--2---:R-:W-:Y:S05]  /*18d00*/  @!P0 NANOSLEEP.SYNCS 0x989680 ;  /* 0x009896800000895d */ /* 0x004fea0003900000 */
[----:B------:R-:W2:Y:S02]  /*18d10*/  @!P0 SYNCS.PHASECHK.TRANS64 P0, [R7+URZ], R2 ;  /* 0x00000002070085a7 */ /* 0x000ea4000800007f */
[----:B--2---:R-:W-:Y:S05]  /*18d20*/  @!P0 BRA `(.L_x_2151) ;  /* 0xfffffffc00f08947 */ /* 0x004fea000383ffff */
[----:B------:R-:W-:Y:S05]  /*18d30*/  BRA `(.L_x_2272) ;  /* 0xffffffdc00987947 */ /* 0x000fea000383ffff */
.L_x_2152:
[----:B--2---:R2:W3:Y:S02]  /*18d40*/  SYNCS.PHASECHK.TRANS64.TRYWAIT P0, [R3+URZ], R0 ;  /* 0x00000000030075a7 */ /* 0x0044e4000800017f */
[----:B---3--:R-:W-:Y:S05]  /*18d50*/  @!P0 NANOSLEEP.SYNCS 0x989680 ;  /* 0x009896800000895d */ /* 0x008fea0003900000 */
[----:B------:R-:W3:Y:S02]  /*18d60*/  @!P0 SYNCS.PHASECHK.TRANS64 P0, [R3+URZ], R0 ;  /* 0x00000000030085a7 */ /* 0x000ee4000800007f */
[----:B---3--:R-:W-:Y:S05]  /*18d70*/  @!P0 BRA `(.L_x_2152) ;  /* 0xfffffffc00f08947 */ /* 0x008fea000383ffff */
[----:B------:R-:W-:Y:S05]  /*18d80*/  BRA `(.L_x_2273) ;  /* 0xffffffdc008c7947 */ /* 0x000fea000383ffff */
.L_x_2154:
[----:B--2---:R2:W3:Y:S02]  /*18d90*/  SYNCS.PHASECHK.TRANS64.TRYWAIT P0, [R5+URZ], R2 ;  /* 0x00000002050075a7 */ /* 0x0044e4000800017f */
[----:B---3--:R-:W-:Y:S05]  /*18da0*/  @!P0 NANOSLEEP.SYNCS 0x989680 ;  /* 0x009896800000895d */ /* 0x008fea0003900000 */
[----:B------:R-:W3:Y:S02]  /*18db0*/  @!P0 SYNCS.PHASECHK.TRANS64 P0, [R5+URZ], R2 ;  /* 0x00000002050085a7 */ /* 0x000ee4000800007f */
[----:B---3--:R-:W-:Y:S05]  /*18dc0*/  @!P0 BRA `(.L_x_2154) ;  /* 0xfffffffc00f08947 */ /* 0x008fea000383ffff */
[----:B------:R-:W-:Y:S05]  /*18dd0*/  BRA `(.L_x_2274) ;  /* 0xffffffdc00907947 */ /* 0x000fea000383ffff */
.L_x_2275:
        /* <DEDUP_REMOVED lines=10> */
.L_x_2284:


//--------------------- .nv.global.init           --------------------------
	.section	.nv.global.init,"aw",@progbits
.nv.global.init:
	.type		$str$20,@object
	.size		$str$20,($str$21 - $str$20)
$str$20:
        /*0000*/ 	.byte	0x28, 0x61, 0x64, 0x64, 0x72, 0x65, 0x73, 0x73, 0x20, 0x26, 0x20, 0x6d, 0x61, 0x73, 0x6b, 0x29
        /*0010*/ 	.byte	0x20, 0x3d, 0x3d, 0x20, 0x30, 0x00
	.type		$str$21,@object
	.size		$str$21,(__unnamed_5 - $str$21)
$str$21:
        /*0016*/ 	.byte	0x2f, 0x74, 0x6d, 0x70, 0x2f, 0x6f, 0x73, 0x73, 0x5f, 0x6b, 0x65, 0x72, 0x6e, 0x65, 0x6c, 0x73
        /*0026*/ 	.byte	0x5f, 0x73, 0x72, 0x63, 0x2f, 0x66, 0x6c, 0x61, 0x73, 0x68, 0x5f, 0x61, 0x74, 0x74, 0x65, 0x6e
        /*0036*/ 	.byte	0x74, 0x69, 0x6f, 0x6e, 0x2f, 0x63, 0x73, 0x72, 0x63, 0x2f, 0x63, 0x75, 0x74, 0x6c, 0x61, 0x73
        /*0046*/ 	.byte	0x73, 0x2f, 0x69, 0x6e, 0x63, 0x6c, 0x75, 0x64, 0x65, 0x2f, 0x63, 0x75, 0x74, 0x65, 0x2f, 0x70
        /*0056*/ 	.byte	0x6f, 0x69, 0x6e, 0x74, 0x65, 0x72, 0x5f, 0x66, 0x6c, 0x61, 0x67, 0x67, 0x65, 0x64, 0x2e, 0x68
        /*0066*/ 	.byte	0x70, 0x70, 0x00
	.type		__unnamed_5,@object
	.size		__unnamed_5,(__unnamed_9 - __unnamed_5)
__unnamed_5:
        /* <DEDUP_REMOVED lines=24> */
        /*01e9*/ 	.byte	0x00
	.type		__unnamed_9,@object
	.size		__unnamed_9,(__unnamed_4 - __unnamed_9)
__unnamed_9:
        /* <DEDUP_REMOVED lines=24> */
        /*036a*/ 	.byte	0x3e, 0x20, 0x26, 0x5d, 0x00
	.type		__unnamed_4,@object
	.size		__unnamed_4,(__unnamed_3 - __unnamed_4)
__unnamed_4:
        /* <DEDUP_REMOVED lines=25> */
	.type		__unnamed_3,@object
	.size		__unnamed_3,(__unnamed_2 - __unnamed_3)
__unnamed_3:
        /* <DEDUP_REMOVED lines=29> */
	.type		__unnamed_2,@object
	.size		__unnamed_2,(__unnamed_7 - __unnamed_2)
__unnamed_2:
        /* <DEDUP_REMOVED lines=29> */
	.type		__unnamed_7,@object
	.size		__unnamed_7,(__unnamed_8 - __unnamed_7)
__unnamed_7:
        /* <DEDUP_REMOVED lines=28> */
        /*0a4c*/ 	.byte	0x3c, 0x31, 0x32, 0x32, 0x38, 0x38, 0x3e, 0x3e, 0x3e, 0x3e, 0x3e, 0x5d, 0x00
	.type		__unnamed_8,@object
	.size		__unnamed_8,(__unnamed_1 - __unnamed_8)
__unnamed_8:
        /* <DEDUP_REMOVED lines=29> */
	.type		__unnamed_1,@object
	.size		__unnamed_1,(__unnamed_6 - __unnamed_1)
__unnamed_1:
        /* <DEDUP_REMOVED lines=28> */
        /*0de6*/ 	.byte	0x3c, 0x38, 0x31, 0x39, 0x32, 0x3e, 0x3e, 0x3e, 0x3e, 0x3e, 0x20, 0x26, 0x5d, 0x00
	.type		__unnamed_6,@object
	.size		__unnamed_6,(.L_5 - __unnamed_6)
__unnamed_6:
        /* <DEDUP_REMOVED lines=28> */
        /*0fb4*/ 	.byte	0x3c, 0x31, 0x32, 0x32, 0x38, 0x38, 0x3e, 0x3e, 0x3e, 0x3e, 0x3e, 0x20, 0x26, 0x5d, 0x00
.L_5:


//--------------------- .nv.shared._ZN7cutlass13device_kernelIN5flash11enable_sm90INS1_16FlashAttnFwdSm90INS1_25CollectiveMainloopFwdSm90ILi2EN4cute5tupleIJNS5_1CILi1EEES8_S8_EEENS6_IJNS7_ILi192EEESA_NS7_ILi64EEEEEELi64ENS_10bfloat16_tEfNS_4arch4Sm90ELb0ELb0ELb0ELb0ELb0ELb0ELb0ELb0ELb1ELb0ELb0ELb0EEENS1_21CollectiveEpilogueFwdINS6_IJSA_SB_SA_EEES9_SD_SF_Li384ELb0ELb0ELb0ELb0EEENS1_29StaticPersistentTileSchedulerILb0EEEEEEEEEvNT_6ParamsE --------------------------
	.section	.nv.shared._ZN7cutlass13device_kernelIN5flash11enable_sm90INS1_16FlashAttnFwdSm90INS1_25CollectiveMainloopFwdSm90ILi2EN4cute5tupleIJNS5_1CILi1EEES8_S8_EEENS6_IJNS7_ILi192EEESA_NS7_ILi64EEEEEELi64ENS_10bfloat16_tEfNS_4arch4Sm90ELb0ELb0ELb0ELb0ELb0ELb0ELb0ELb0ELb1ELb0ELb0ELb0EEENS1_21CollectiveEpilogueFwdINS6_IJSA_SB_SA_EEES9_SD_SF_Li384ELb0ELb0ELb0ELb0EEENS1_29StaticPersistentTileSchedulerILb0EEEEEEEEEvNT_6ParamsE,"aw",@nobits
	.sectionflags	@""
	.align	16
	.zero		1024


//--------------------- .nv.shared.reserved.0     --------------------------
	.section	.nv.shared.reserved.0,"aw",@nobits
	.weak		__nv_reservedSMEM_offset_0_alias
	.size		__nv_reservedSMEM_offset_0_alias, 0, 0
	.other		__nv_reservedSMEM_offset_0_alias,@"STO_CUDA_RESERVED_SHARED STV_DEFAULT"
__nv_reservedSMEM_offset_0_alias:
	.zero		0


//--------------------- .nv.global                --------------------------
	.section	.nv.global,"aw",@nobits
.nv.global:
	.type		_ZN65_INTERNAL_d682dc15_29_flash_fwd_hdim64_bf16_sm90_cu_cb12e5b6_35744cute1_E,@object
	.size		_ZN65_INTERNAL_d682dc15_29_flash_fwd_hdim64_bf16_sm90_cu_cb12e5b6_35744cute1_E,(_ZN65_INTERNAL_d682dc15_29_flash_fwd_hdim64_bf16_sm90_cu_cb12e5b6_35744cuda3std3__45__cpo6cbeginE - _ZN65_INTERNAL_d682dc15_29_flash_fwd_hdim64_bf16_sm90_cu_cb12e5b6_35744cute1_E)
_ZN65_INTERNAL_d682dc15_29_flash_fwd_hdim64_bf16_sm90_cu_cb12e5b6_35744cute1_E:
	.zero		1
	.type		_ZN65_INTERNAL_d682dc15_29_flash_fwd_hdim64_bf16_sm90_cu_cb12e5b6_35744cuda3std3__45__cpo6cbeginE,@object
	.size		_ZN65_INTERNAL_d682dc15_29_flash_fwd_hdim64_bf16_sm90_cu_cb12e5b6_35744cuda3std3__45__cpo6cbeginE,(_ZN65_INTERNAL_d682dc15_29_flash_fwd_hdim64_bf16_sm90_cu_cb12e5b6_35744cuda3std3__48in_placeE - _ZN65_INTERNAL_d682dc15_29_flash_fwd_hdim64_bf16_sm90_cu_cb12e5b6_35744cuda3std3__45__cpo6cbeginE)
_ZN65_INTERNAL_d682dc15_29_flash_fwd_hdim64_bf16_sm90_cu_cb12e5b6_35744cuda3std3__45__cpo6cbeginE:
	.zero		1
	.type		_ZN65_INTERNAL_d682dc15_29_flash_fwd_hdim64_bf16_sm90_cu_cb12e5b6_35744cuda3std3__48in_placeE,@object
	.size		_ZN65_INTERNAL_d682dc15_29_flash_fwd_hdim64_bf16_sm90_cu_cb12e5b6_35744cuda3std3__48in_placeE,(_ZN65_INTERNAL_d682dc15_29_flash_fwd_hdim64_bf16_sm90_cu_cb12e5b6_35744cuda3std6ranges3__45__cpo9iter_moveE - _ZN65_INTERNAL_d682dc15_29_flash_fwd_hdim64_bf16_sm90_cu_cb12e5b6_35744cuda3std3__48in_placeE)
_ZN65_INTERNAL_d682dc15_29_flash_fwd_hdim64_bf16_sm90_cu_cb12e5b6_35744cuda3std3__48in_placeE:
	.zero		1
	.type		_ZN65_INTERNAL_d682dc15_29_flash_fwd_hdim64_bf16_sm90_cu_cb12e5b6_35744cuda3std6ranges3__45__cpo9iter_moveE,@object
	.size		_ZN65_INTERNAL_d682dc15_29_flash_fwd_hdim64_bf16_sm90_cu_cb12e5b6_35744cuda3std6ranges3__45__cpo9iter_moveE,(_ZN65_INTERNAL_d682dc15_29_flash_fwd_hdim64_bf16_sm90_cu_cb12e5b6_35744cuda3std3__45__cpo5beginE - _ZN65_INTERNAL_d682dc15_29_flash_fwd_hdim64_bf16_sm90_cu_cb12e5b6_35744cuda3std6ranges3__45__cpo9iter_moveE)
_ZN65_INTERNAL_d682dc15_29_flash_fwd_hdim64_bf16_sm90_cu_cb12e5b6_35744cuda3std6ranges3__45__cpo9iter_moveE:
	.zero		1
	.type		_ZN65_INTERNAL_d682dc15_29_flash_fwd_hdim64_bf16_sm90_cu_cb12e5b6_35744cuda3std3__45__cpo5beginE,@object
	.size		_ZN65_INTERNAL_d682dc15_29_flash_fwd_hdim64_bf16_sm90_cu_cb12e5b6_35744cuda3std3__45__cpo5beginE,(_ZN65_INTERNAL_d682dc15_29_flash_fwd_hdim64_bf16_sm90_cu_cb12e5b6_35744cuda3std3__467_GLOBAL__N__d682dc15_29_flash_fwd_hdim64_bf16_sm90_cu_cb12e5b6_35746ignoreE - _ZN65_INTERNAL_d682dc15_29_flash_fwd_hdim64_bf16_sm90_cu_cb12e5b6_35744cuda3std3__45__cpo5beginE)
_ZN65_INTERNAL_d682dc15_29_flash_fwd_hdim64_bf16_sm90_cu_cb12e5b6_35744cuda3std3__45__cpo5beginE:
	.zero		1
	.type		_ZN65_INTERNAL_d682dc15_29_flash_fwd_hdim64_bf16_sm90_cu_cb12e5b6_35744cuda3std3__467_GLOBAL__N__d682dc15_29_flash_fwd_hdim64_bf16_sm90_cu_cb12e5b6_35746ignoreE,@object
	.size		_ZN65_INTERNAL_d682dc15_29_flash_fwd_hdim64_bf16_sm90_cu_cb12e5b6_35744cuda3std3__467_GLOBAL__N__d682dc15_29_flash_fwd_hdim64_bf16_sm90_cu_cb12e5b6_35746ignoreE,(_ZN65_INTERNAL_d682dc15_29_flash_fwd_hdim64_bf16_sm90_cu_cb12e5b6_35744cute7productE - _ZN65_INTERNAL_d682dc15_29_flash_fwd_hdim64_bf16_sm90_cu_cb12e5b6_35744cuda3std3__467_GLOBAL__N__d682dc15_29_flash_fwd_hdim64_bf16_sm90_cu_cb12e5b6_35746ignoreE)
_ZN65_INTERNAL_d682dc15_29_flash_fwd_hdim64_bf16_sm90_cu_cb12e5b6_35744cuda3std3__467_GLOBAL__N__d682dc15_29_flash_fwd_hdim64_bf16_sm90_cu_cb12e5b6_35746ignoreE:
	.zero		1
	.type		_ZN65_INTERNAL_d682dc15_29_flash_fwd_hdim64_bf16_sm90_cu_cb12e5b6_35744cute7productE,@object
	.size		_ZN65_INTERNAL_d682dc15_29_flash_fwd_hdim64_bf16_sm90_cu_cb12e5b6_35744cute7productE,(_ZN65_INTERNAL_d682dc15_29_flash_fwd_hdim64_bf16_sm90_cu_cb12e5b6_35744cuda3std3__45__cpo3endE - _ZN65_INTERNAL_d682dc15_29_flash_fwd_hdim64_bf16_sm90_cu_cb12e5b6_35744cute7productE)
_ZN65_INTERNAL_d682dc15_29_flash_fwd_hdim64_bf16_sm90_cu_cb12e5b6_35744cute7productE:
	.zero		1
	.type		_ZN65_INTERNAL_d682dc15_29_flash_fwd_hdim64_bf16_sm90_cu_cb12e5b6_35744cuda3std3__45__cpo3endE,@object
	.size		_ZN65_INTERNAL_d682dc15_29_flash_fwd_hdim64_bf16_sm90_cu_cb12e5b6_35744cuda3std3__45__cpo3endE,(_ZN65_INTERNAL_d682dc15_29_flash_fwd_hdim64_bf16_sm90_cu_cb12e5b6_35744cuda3std3__419piecewise_constructE - _ZN65_INTERNAL_d682dc15_29_flash_fwd_hdim64_bf16_sm90_cu_cb12e5b6_35744cuda3std3__45__cpo3endE)
_ZN65_INTERNAL_d682dc15_29_flash_fwd_hdim64_bf16_sm90_cu_cb12e5b6_35744cuda3std3__45__cpo3endE:
	.zero		1
	.type		_ZN65_INTERNAL_d682dc15_29_flash_fwd_hdim64_bf16_sm90_cu_cb12e5b6_35744cuda3std3__419piecewise_constructE,@object
	.size		_ZN65_INTERNAL_d682dc15_29_flash_fwd_hdim64_bf16_sm90_cu_cb12e5b6_35744cuda3std3__419piecewise_constructE,(_ZN65_INTERNAL_d682dc15_29_flash_fwd_hdim64_bf16_sm90_cu_cb12e5b6_35744cuda3std3__45__cpo4cendE - _ZN65_INTERNAL_d682dc15_29_flash_fwd_hdim64_bf16_sm90_cu_cb12e5b6_35744cuda3std3__419piecewise_constructE)
_ZN65_INTERNAL_d682dc15_29_flash_fwd_hdim64_bf16_sm90_cu_cb12e5b6_35744cuda3std3__419piecewise_constructE:
	.zero		1
	.type		_ZN65_INTERNAL_d682dc15_29_flash_fwd_hdim64_bf16_sm90_cu_cb12e5b6_35744cuda3std3__45__cpo4cendE,@object
	.size		_ZN65_INTERNAL_d682dc15_29_flash_fwd_hdim64_bf16_sm90_cu_cb12e5b6_35744cuda3std3__45__cpo4cendE,(_ZN65_INTERNAL_d682dc15_29_flash_fwd_hdim64_bf16_sm90_cu_cb12e5b6_35744cuda3std6ranges3__45__cpo4swapE - _ZN65_INTERNAL_d682dc15_29_flash_fwd_hdim64_bf16_sm90_cu_cb12e5b6_35744cuda3std3__45__cpo4cendE)
_ZN65_INTERNAL_d682dc15_29_flash_fwd_hdim64_bf16_sm90_cu_cb12e5b6_35744cuda3std3__45__cpo4cendE:
	.zero		1
	.type		_ZN65_INTERNAL_d682dc15_29_flash_fwd_hdim64_bf16_sm90_cu_cb12e5b6_35744cuda3std6ranges3__45__cpo4swapE,@object
	.size		_ZN65_INTERNAL_d682dc15_29_flash_fwd_hdim64_bf16_sm90_cu_cb12e5b6_35744cuda3std6ranges3__45__cpo4swapE,(.L_16 - _ZN65_INTERNAL_d682dc15_29_flash_fwd_hdim64_bf16_sm90_cu_cb12e5b6_35744cuda3std6ranges3__45__cpo4swapE)
_ZN65_INTERNAL_d682dc15_29_flash_fwd_hdim64_bf16_sm90_cu_cb12e5b6_35744cuda3std6ranges3__45__cpo4swapE:
	.zero		1
.L_16:


//--------------------- .nv.shared._ZN7cutlass13device_kernelIN5flash11enable_sm90INS1_16FlashAttnFwdSm90INS1_25CollectiveMainloopFwdSm90ILi2EN4cute5tupleIJNS5_1CILi1EEES8_S8_EEENS6_IJNS7_ILi192EEESA_NS7_ILi64EEEEEELi64ENS_10bfloat16_tEfNS_4arch4Sm90ELb0ELb0ELb0ELb1ELb0ELb0ELb0ELb0ELb1ELb0ELb0ELb0EEENS1_21CollectiveEpilogueFwdINS6_IJSA_SB_SA_EEES9_SD_SF_Li384ELb1ELb0ELb0ELb0EEENS1_36VarlenDynamicPersistentTileSchedulerILi192ELi192ELi384ELi32ELb0ELb0ELb1ELb0ELb1ELb1EEEEEEEEEvNT_6ParamsE --------------------------
	.section	.nv.shared._ZN7cutlass13device_kernelIN5flash11enable_sm90INS1_16FlashAttnFwdSm90INS1_25CollectiveMainloopFwdSm90ILi2EN4cute5tupleIJNS5_1CILi1EEES8_S8_EEENS6_IJNS7_ILi192EEESA_NS7_ILi64EEEEEELi64ENS_10bfloat16_tEfNS_4arch4Sm90ELb0ELb0ELb0ELb1ELb0ELb0ELb0ELb0ELb1ELb0ELb0ELb0EEENS1_21CollectiveEpilogueFwdINS6_IJSA_SB_SA_EEES9_SD_SF_Li384ELb1ELb0ELb0ELb0EEENS1_36VarlenDynamicPersistentTileSchedulerILi192ELi192ELi384ELi32ELb0ELb0ELb1ELb0ELb1ELb1EEEEEEEEEvNT_6ParamsE,"aw",@nobits
	.sectionflags	@""
	.align	16
	.zero		1024


//--------------------- .nv.shared._ZN7cutlass13device_kernelIN5flash11enable_sm90INS1_16FlashAttnFwdSm90INS1_25CollectiveMainloopFwdSm90ILi2EN4cute5tupleIJNS5_1CILi1EEES8_S8_EEENS6_IJNS7_ILi192EEESA_NS7_ILi64EEEEEELi64ENS_10bfloat16_tEfNS_4arch4Sm90ELb0ELb0ELb0ELb1ELb0ELb1ELb0ELb0ELb1ELb0ELb0ELb0EEENS1_21CollectiveEpilogueFwdINS6_IJSA_SB_SA_EEES9_SD_SF_Li384ELb1ELb0ELb0ELb0EEENS1_36VarlenDynamicPersistentTileSchedulerILi192ELi192ELi384ELi32ELb0ELb0ELb1ELb0ELb1ELb1EEEEEEEEEvNT_6ParamsE --------------------------
	.section	.nv.shared._ZN7cutlass13device_kernelIN5flash11enable_sm90INS1_16FlashAttnFwdSm90INS1_25CollectiveMainloopFwdSm90ILi2EN4cute5tupleIJNS5_1CILi1EEES8_S8_EEENS6_IJNS7_ILi192EEESA_NS7_ILi64EEEEEELi64ENS_10bfloat16_tEfNS_4arch4Sm90ELb0ELb0ELb0ELb1ELb0ELb1ELb0ELb0ELb1ELb0ELb0ELb0EEENS1_21CollectiveEpilogueFwdINS6_IJSA_SB_SA_EEES9_SD_SF_Li384ELb1ELb0ELb0ELb0EEENS1_36VarlenDynamicPersistentTileSchedulerILi192ELi192ELi384ELi32ELb0ELb0ELb1ELb0ELb1ELb1EEEEEEEEEvNT_6ParamsE,"aw",@nobits
	.sectionflags	@""
	.align	16
	.zero		1024


//--------------------- .nv.shared._ZN7cutlass13device_kernelIN5flash11enable_sm90INS1_16FlashAttnFwdSm90INS1_25CollectiveMainloopFwdSm90ILi2EN4cute5tupleIJNS5_1CILi1EEES8_S8_EEENS6_IJNS7_ILi192EEENS7_ILi128EEENS7_ILi64EEEEEELi64ENS_10bfloat16_tEfNS_4arch4Sm90ELb0ELb1ELb0ELb0ELb0ELb0ELb0ELb1ELb1ELb0ELb0ELb0EEENS1_21CollectiveEpilogueFwdINS6_IJSA_SC_SB_EEES9_SE_SG_Li384ELb0ELb0ELb0ELb0EEENS1_30DynamicPersistentTileSchedulerILi384ELi32ELb0ELb0ELb1EEEEEEEEEvNT_6ParamsE --------------------------
	.section	.nv.shared._ZN7cutlass13device_kernelIN5flash11enable_sm90INS1_16FlashAttnFwdSm90INS1_25CollectiveMainloopFwdSm90ILi2EN4cute5tupleIJNS5_1CILi1EEES8_S8_EEENS6_IJNS7_ILi192EEENS7_ILi128EEENS7_ILi64EEEEEELi64ENS_10bfloat16_tEfNS_4arch4Sm90ELb0ELb1ELb0ELb0ELb0ELb0ELb0ELb1ELb1ELb0ELb0ELb0EEENS1_21CollectiveEpilogueFwdINS6_IJSA_SC_SB_EEES9_SE_SG_Li384ELb0ELb0ELb0ELb0EEENS1_30DynamicPersistentTileSchedulerILi384ELi32ELb0ELb0ELb1EEEEEEEEEvNT_6ParamsE,"aw",@nobits
	.sectionflags	@""
	.align	16
	.zero		1024


//--------------------- .nv.shared._ZN7cutlass13device_kernelIN5flash11enable_sm90INS1_16FlashAttnFwdSm90INS1_25CollectiveMainloopFwdSm90ILi2EN4cute5tupleIJNS5_1CILi1EEES8_S8_EEENS6_IJNS7_ILi192EEENS7_ILi128EEENS7_ILi64EEEEEELi64ENS_10bfloat16_tEfNS_4arch4Sm90ELb0ELb1ELb0ELb1ELb0ELb0ELb0ELb1ELb1ELb0ELb0ELb0EEENS1_21CollectiveEpilogueFwdINS6_IJSA_SC_SB_EEES9_SE_SG_Li384ELb1ELb0ELb0ELb0EEENS1_36VarlenDynamicPersistentTileSchedulerILi192ELi128ELi384ELi32ELb0ELb0ELb1ELb1ELb0ELb1EEEEEEEEEvNT_6ParamsE --------------------------
	.section	.nv.shared._ZN7cutlass13device_kernelIN5flash11enable_sm90INS1_16FlashAttnFwdSm90INS1_25CollectiveMainloopFwdSm90ILi2EN4cute5tupleIJNS5_1CILi1EEES8_S8_EEENS6_IJNS7_ILi192EEENS7_ILi128EEENS7_ILi64EEEEEELi64ENS_10bfloat16_tEfNS_4arch4Sm90ELb0ELb1ELb0ELb1ELb0ELb0ELb0ELb1ELb1ELb0ELb0ELb0EEENS1_21CollectiveEpilogueFwdINS6_IJSA_SC_SB_EEES9_SE_SG_Li384ELb1ELb0ELb0ELb0EEENS1_36VarlenDynamicPersistentTileSchedulerILi192ELi128ELi384ELi32ELb0ELb0ELb1ELb1ELb0ELb1EEEEEEEEEvNT_6ParamsE,"aw",@nobits
	.sectionflags	@""
	.align	16
	.zero		1024


//--------------------- .nv.shared._ZN7cutlass13device_kernelIN5flash11enable_sm90INS1_16FlashAttnFwdSm90INS1_25CollectiveMainloopFwdSm90ILi2EN4cute5tupleIJNS5_1CILi1EEES8_S8_EEENS6_IJNS7_ILi192EEENS7_ILi128EEENS7_ILi64EEEEEELi64ENS_10bfloat16_tEfNS_4arch4Sm90ELb0ELb1ELb0ELb1ELb0ELb1ELb0ELb1ELb1ELb0ELb0ELb0EEENS1_21CollectiveEpilogueFwdINS6_IJSA_SC_SB_EEES9_SE_SG_Li384ELb1ELb0ELb0ELb0EEENS1_36VarlenDynamicPersistentTileSchedulerILi192ELi128ELi384ELi32ELb0ELb0ELb1ELb1ELb0ELb1EEEEEEEEEvNT_6ParamsE --------------------------
	.section	.nv.shared._ZN7cutlass13device_kernelIN5flash11enable_sm90INS1_16FlashAttnFwdSm90INS1_25CollectiveMainloopFwdSm90ILi2EN4cute5tupleIJNS5_1CILi1EEES8_S8_EEENS6_IJNS7_ILi192EEENS7_ILi128EEENS7_ILi64EEEEEELi64ENS_10bfloat16_tEfNS_4arch4Sm90ELb0ELb1ELb0ELb1ELb0ELb1ELb0ELb1ELb1ELb0ELb0ELb0EEENS1_21CollectiveEpilogueFwdINS6_IJSA_SC_SB_EEES9_SE_SG_Li384ELb1ELb0ELb0ELb0EEENS1_36VarlenDynamicPersistentTileSchedulerILi192ELi128ELi384ELi32ELb0ELb0ELb1ELb1ELb0ELb1EEEEEEEEEvNT_6ParamsE,"aw",@nobits
	.sectionflags	@""
	.align	16
	.zero		1024


//--------------------- .nv.shared._ZN7cutlass13device_kernelIN5flash11enable_sm90INS1_16FlashAttnFwdSm90INS1_25CollectiveMainloopFwdSm90ILi2EN4cute5tupleIJNS5_1CILi1EEES8_S8_EEENS6_IJNS7_ILi192EEENS7_ILi128EEENS7_ILi64EEEEEELi64ENS_10bfloat16_tEfNS_4arch4Sm90ELb1ELb0ELb0ELb0ELb0ELb0ELb0ELb1ELb1ELb0ELb0ELb0EEENS1_21CollectiveEpilogueFwdINS6_IJSA_SC_SB_EEES9_SE_SG_Li384ELb0ELb0ELb0ELb0EEENS1_30DynamicPersistentTileSchedulerILi384ELi32ELb0ELb0ELb1EEEEEEEEEvNT_6ParamsE --------------------------
	.section	.nv.shared._ZN7cutlass13device_kernelIN5flash11enable_sm90INS1_16FlashAttnFwdSm90INS1_25CollectiveMainloopFwdSm90ILi2EN4cute5tupleIJNS5_1CILi1EEES8_S8_EEENS6_IJNS7_ILi192EEENS7_ILi128EEENS7_ILi64EEEEEELi64ENS_10bfloat16_tEfNS_4arch4Sm90ELb1ELb0ELb0ELb0ELb0ELb0ELb0ELb1ELb1ELb0ELb0ELb0EEENS1_21CollectiveEpilogueFwdINS6_IJSA_SC_SB_EEES9_SE_SG_Li384ELb0ELb0ELb0ELb0EEENS1_30DynamicPersistentTileSchedulerILi384ELi32ELb0ELb0ELb1EEEEEEEEEvNT_6ParamsE,"aw",@nobits
	.sectionflags	@""
	.align	16
	.zero		1024


//--------------------- .nv.shared._ZN7cutlass13device_kernelIN5flash11enable_sm90INS1_16FlashAttnFwdSm90INS1_25CollectiveMainloopFwdSm90ILi2EN4cute5tupleIJNS5_1CILi1EEES8_S8_EEENS6_IJNS7_ILi192EEENS7_ILi128EEENS7_ILi64EEEEEELi64ENS_10bfloat16_tEfNS_4arch4Sm90ELb1ELb0ELb0ELb1ELb0ELb0ELb0ELb1ELb1ELb0ELb0ELb0EEENS1_21CollectiveEpilogueFwdINS6_IJSA_SC_SB_EEES9_SE_SG_Li384ELb1ELb0ELb0ELb0EEENS1_36VarlenDynamicPersistentTileSchedulerILi192ELi128ELi384ELi32ELb0ELb0ELb1ELb1ELb1ELb1EEEEEEEEEvNT_6ParamsE --------------------------
	.section	.nv.shared._ZN7cutlass13device_kernelIN5flash11enable_sm90INS1_16FlashAttnFwdSm90INS1_25CollectiveMainloopFwdSm90ILi2EN4cute5tupleIJNS5_1CILi1EEES8_S8_EEENS6_IJNS7_ILi192EEENS7_ILi128EEENS7_ILi64EEEEEELi64ENS_10bfloat16_tEfNS_4arch4Sm90ELb1ELb0ELb0ELb1ELb0ELb0ELb0ELb1ELb1ELb0ELb0ELb0EEENS1_21CollectiveEpilogueFwdINS6_IJSA_SC_SB_EEES9_SE_SG_Li384ELb1ELb0ELb0ELb0EEENS1_36VarlenDynamicPersistentTileSchedulerILi192ELi128ELi384ELi32ELb0ELb0ELb1ELb1ELb1ELb1EEEEEEEEEvNT_6ParamsE,"aw",@nobits
	.sectionflags	@""
	.align	16
	.zero		1024


//--------------------- .nv.shared._ZN7cutlass13device_kernelIN5flash11enable_sm90INS1_16FlashAttnFwdSm90INS1_25CollectiveMainloopFwdSm90ILi2EN4cute5tupleIJNS5_1CILi1EEES8_S8_EEENS6_IJNS7_ILi192EEENS7_ILi128EEENS7_ILi64EEEEEELi64ENS_10bfloat16_tEfNS_4arch4Sm90ELb1ELb0ELb0ELb1ELb0ELb1ELb0ELb1ELb1ELb0ELb0ELb0EEENS1_21CollectiveEpilogueFwdINS6_IJSA_SC_SB_EEES9_SE_SG_Li384ELb1ELb0ELb0ELb0EEENS1_36VarlenDynamicPersistentTileSchedulerILi192ELi128ELi384ELi32ELb0ELb0ELb1ELb1ELb1ELb1EEEEEEEEEvNT_6ParamsE --------------------------
	.section	.nv.shared._ZN7cutlass13device_kernelIN5flash11enable_sm90INS1_16FlashAttnFwdSm90INS1_25CollectiveMainloopFwdSm90ILi2EN4cute5tupleIJNS5_1CILi1EEES8_S8_EEENS6_IJNS7_ILi192EEENS7_ILi128EEENS7_ILi64EEEEEELi64ENS_10bfloat16_tEfNS_4arch4Sm90ELb1ELb0ELb0ELb1ELb0ELb1ELb0ELb1ELb1ELb0ELb0ELb0EEENS1_21CollectiveEpilogueFwdINS6_IJSA_SC_SB_EEES9_SE_SG_Li384ELb1ELb0ELb0ELb0EEENS1_36VarlenDynamicPersistentTileSchedulerILi192ELi128ELi384ELi32ELb0ELb0ELb1ELb1ELb1ELb1EEEEEEEEEvNT_6ParamsE,"aw",@nobits
	.sectionflags	@""
	.align	16
	.zero		1024


//--------------------- .nv.constant0._ZN7cutlass13device_kernelIN5flash11enable_sm90INS1_16FlashAttnFwdSm90INS1_25CollectiveMainloopFwdSm90ILi2EN4cute5tupleIJNS5_1CILi1EEES8_S8_EEENS6_IJNS7_ILi192EEESA_NS7_ILi64EEEEEELi64ENS_10bfloat16_tEfNS_4arch4Sm90ELb0ELb0ELb0ELb0ELb0ELb0ELb0ELb0ELb1ELb0ELb0ELb0EEENS1_21CollectiveEpilogueFwdINS6_IJSA_SB_SA_EEES9_SD_SF_Li384ELb0ELb0ELb0ELb0EEENS1_29StaticPersistentTileSchedulerILb0EEEEEEEEEvNT_6ParamsE --------------------------
	.section	.nv.constant0._ZN7cutlass13device_kernelIN5flash11enable_sm90INS1_16FlashAttnFwdSm90INS1_25CollectiveMainloopFwdSm90ILi2EN4cute5tupleIJNS5_1CILi1EEES8_S8_EEENS6_IJNS7_ILi192EEESA_NS7_ILi64EEEEEELi64ENS_10bfloat16_tEfNS_4arch4Sm90ELb0ELb0ELb0ELb0ELb0ELb0ELb0ELb0ELb1ELb0ELb0ELb0EEENS1_21CollectiveEpilogueFwdINS6_IJSA_SB_SA_EEES9_SD_SF_Li384ELb0ELb0ELb0ELb0EEENS1_29StaticPersistentTileSchedulerILb0EEEEEEEEEvNT_6ParamsE,"a",@progbits
	.sectionflags	@""
	.align	4
.nv.constant0._ZN7cutlass13device_kernelIN5flash11enable_sm90INS1_16FlashAttnFwdSm90INS1_25CollectiveMainloopFwdSm90ILi2EN4cute5tupleIJNS5_1CILi1EEES8_S8_EEENS6_IJNS7_ILi192EEESA_NS7_ILi64EEEEEELi64ENS_10bfloat16_tEfNS_4arch4Sm90ELb0ELb0ELb0ELb0ELb0ELb0ELb0ELb0ELb1ELb0ELb0ELb0EEENS1_21CollectiveEpilogueFwdINS6_IJSA_SB_SA_EEES9_SD_SF_Li384ELb0ELb0ELb0ELb0EEENS1_29StaticPersistentTileSchedulerILb0EEEEEEEEEvNT_6ParamsE:
	.zero		3584


//--------------------- .nv.constant0._ZN7cutlass13device_kernelIN5flash11enable_sm90INS1_16FlashAttnFwdSm90INS1_25CollectiveMainloopFwdSm90ILi2EN4cute5tupleIJNS5_1CILi1EEES8_S8_EEENS6_IJNS7_ILi192EEESA_NS7_ILi64EEEEEELi64ENS_10bfloat16_tEfNS_4arch4Sm90ELb0ELb0ELb0ELb1ELb0ELb0ELb0ELb0ELb1ELb0ELb0ELb0EEENS1_21CollectiveEpilogueFwdINS6_IJSA_SB_SA_EEES9_SD_SF_Li384ELb1ELb0ELb0ELb0EEENS1_36VarlenDynamicPersistentTileSchedulerILi192ELi192ELi384ELi32ELb0ELb0ELb1ELb0ELb1ELb1EEEEEEEEEvNT_6ParamsE --------------------------
	.section	.nv.constant0._ZN7cutlass13device_kernelIN5flash11enable_sm90INS1_16FlashAttnFwdSm90INS1_25CollectiveMainloopFwdSm90ILi2EN4cute5tupleIJNS5_1CILi1EEES8_S8_EEENS6_IJNS7_ILi192EEESA_NS7_ILi64EEEEEELi64ENS_10bfloat16_tEfNS_4arch4Sm90ELb0ELb0ELb0ELb1ELb0ELb0ELb0ELb0ELb1ELb0ELb0ELb0EEENS1_21CollectiveEpilogueFwdINS6_IJSA_SB_SA_EEES9_SD_SF_Li384ELb1ELb0ELb0ELb0EEENS1_36VarlenDynamicPersistentTileSchedulerILi192ELi192ELi384ELi32ELb0ELb0ELb1ELb0ELb1ELb1EEEEEEEEEvNT_6ParamsE,"a",@progbits
	.sectionflags	@""
	.align	4
.nv.constant0._ZN7cutlass13device_kernelIN5flash11enable_sm90INS1_16FlashAttnFwdSm90INS1_25CollectiveMainloopFwdSm90ILi2EN4cute5tupleIJNS5_1CILi1EEES8_S8_EEENS6_IJNS7_ILi192EEESA_NS7_ILi64EEEEEELi64ENS_10bfloat16_tEfNS_4arch4Sm90ELb0ELb0ELb0ELb1ELb0ELb0ELb0ELb0ELb1ELb0ELb0ELb0EEENS1_21CollectiveEpilogueFwdINS6_IJSA_SB_SA_EEES9_SD_SF_Li384ELb1ELb0ELb0ELb0EEENS1_36VarlenDynamicPersistentTileSchedulerILi192ELi192ELi384ELi32ELb0ELb0ELb1ELb0ELb1ELb1EEEEEEEEEvNT_6ParamsE:
	.zero		3200


//--------------------- .nv.constant0._ZN7cutlass13device_kernelIN5flash11enable_sm90INS1_16FlashAttnFwdSm90INS1_25CollectiveMainloopFwdSm90ILi2EN4cute5tupleIJNS5_1CILi1EEES8_S8_EEENS6_IJNS7_ILi192EEESA_NS7_ILi64EEEEEELi64ENS_10bfloat16_tEfNS_4arch4Sm90ELb0ELb0ELb0ELb1ELb0ELb1ELb0ELb0ELb1ELb0ELb0ELb0EEENS1_21CollectiveEpilogueFwdINS6_IJSA_SB_SA_EEES9_SD_SF_Li384ELb1ELb0ELb0ELb0EEENS1_36VarlenDynamicPersistentTileSchedulerILi192ELi192ELi384ELi32ELb0ELb0ELb1ELb0ELb1ELb1EEEEEEEEEvNT_6ParamsE --------------------------
	.section	.nv.constant0._ZN7cutlass13device_kernelIN5flash11enable_sm90INS1_16FlashAttnFwdSm90INS1_25CollectiveMainloopFwdSm90ILi2EN4cute5tupleIJNS5_1CILi1EEES8_S8_EEENS6_IJNS7_ILi192EEESA_NS7_ILi64EEEEEELi64ENS_10bfloat16_tEfNS_4arch4Sm90ELb0ELb0ELb0ELb1ELb0ELb1ELb0ELb0ELb1ELb0ELb0ELb0EEENS1_21CollectiveEpilogueFwdINS6_IJSA_SB_SA_EEES9_SD_SF_Li384ELb1ELb0ELb0ELb0EEENS1_36VarlenDynamicPersistentTileSchedulerILi192ELi192ELi384ELi32ELb0ELb0ELb1ELb0ELb1ELb1EEEEEEEEEvNT_6ParamsE,"a",@progbits
	.sectionflags	@""
	.align	4
.nv.constant0._ZN7cutlass13device_kernelIN5flash11enable_sm90INS1_16FlashAttnFwdSm90INS1_25CollectiveMainloopFwdSm90ILi2EN4cute5tupleIJNS5_1CILi1EEES8_S8_EEENS6_IJNS7_ILi192EEESA_NS7_ILi64EEEEEELi64ENS_10bfloat16_tEfNS_4arch4Sm90ELb0ELb0ELb0ELb1ELb0ELb1ELb0ELb0ELb1ELb0ELb0ELb0EEENS1_21CollectiveEpilogueFwdINS6_IJSA_SB_SA_EEES9_SD_SF_Li384ELb1ELb0ELb0ELb0EEENS1_36VarlenDynamicPersistentTileSchedulerILi192ELi192ELi384ELi32ELb0ELb0ELb1ELb0ELb1ELb1EEEEEEEEEvNT_6ParamsE:
	.zero		3200


//--------------------- .nv.constant0._ZN7cutlass13device_kernelIN5flash11enable_sm90INS1_16FlashAttnFwdSm90INS1_25CollectiveMainloopFwdSm90ILi2EN4cute5tupleIJNS5_1CILi1EEES8_S8_EEENS6_IJNS7_ILi192EEENS7_ILi128EEENS7_ILi64EEEEEELi64ENS_10bfloat16_tEfNS_4arch4Sm90ELb0ELb1ELb0ELb0ELb0ELb0ELb0ELb1ELb1ELb0ELb0ELb0EEENS1_21CollectiveEpilogueFwdINS6_IJSA_SC_SB_EEES9_SE_SG_Li384ELb0ELb0ELb0ELb0EEENS1_30DynamicPersistentTileSchedulerILi384ELi32ELb0ELb0ELb1EEEEEEEEEvNT_6ParamsE --------------------------
	.section	.nv.constant0._ZN7cutlass13device_kernelIN5flash11enable_sm90INS1_16FlashAttnFwdSm90INS1_25CollectiveMainloopFwdSm90ILi2EN4cute5tupleIJNS5_1CILi1EEES8_S8_EEENS6_IJNS7_ILi192EEENS7_ILi128EEENS7_ILi64EEEEEELi64ENS_10bfloat16_tEfNS_4arch4Sm90ELb0ELb1ELb0ELb0ELb0ELb0ELb0ELb1ELb1ELb0ELb0ELb0EEENS1_21CollectiveEpilogueFwdINS6_IJSA_SC_SB_EEES9_SE_SG_Li384ELb0ELb0ELb0ELb0EEENS1_30DynamicPersistentTileSchedulerILi384ELi32ELb0ELb0ELb1EEEEEEEEEvNT_6ParamsE,"a",@progbits
	.sectionflags	@""
	.align	4
.nv.constant0._ZN7cutlass13device_kernelIN5flash11enable_sm90INS1_16FlashAttnFwdSm90INS1_25CollectiveMainloopFwdSm90ILi2EN4cute5tupleIJNS5_1CILi1EEES8_S8_EEENS6_IJNS7_ILi192EEENS7_ILi128EEENS7_ILi64EEEEEELi64ENS_10bfloat16_tEfNS_4arch4Sm90ELb0ELb1ELb0ELb0ELb0ELb0ELb0ELb1ELb1ELb0ELb0ELb0EEENS1_21CollectiveEpilogueFwdINS6_IJSA_SC_SB_EEES9_SE_SG_Li384ELb0ELb0ELb0ELb0EEENS1_30DynamicPersistentTileSchedulerILi384ELi32ELb0ELb0ELb1EEEEEEEEEvNT_6ParamsE:
	.zero		3584


//--------------------- .nv.constant0._ZN7cutlass13device_kernelIN5flash11enable_sm90INS1_16FlashAttnFwdSm90INS1_25CollectiveMainloopFwdSm90ILi2EN4cute5tupleIJNS5_1CILi1EEES8_S8_EEENS6_IJNS7_ILi192EEENS7_ILi128EEENS7_ILi64EEEEEELi64ENS_10bfloat16_tEfNS_4arch4Sm90ELb0ELb1ELb0ELb1ELb0ELb0ELb0ELb1ELb1ELb0ELb0ELb0EEENS1_21CollectiveEpilogueFwdINS6_IJSA_SC_SB_EEES9_SE_SG_Li384ELb1ELb0ELb0ELb0EEENS1_36VarlenDynamicPersistentTileSchedulerILi192ELi128ELi384ELi32ELb0ELb0ELb1ELb1ELb0ELb1EEEEEEEEEvNT_6ParamsE --------------------------
	.section	.nv.constant0._ZN7cutlass13device_kernelIN5flash11enable_sm90INS1_16FlashAttnFwdSm90INS1_25CollectiveMainloopFwdSm90ILi2EN4cute5tupleIJNS5_1CILi1EEES8_S8_EEENS6_IJNS7_ILi192EEENS7_ILi128EEENS7_ILi64EEEEEELi64ENS_10bfloat16_tEfNS_4arch4Sm90ELb0ELb1ELb0ELb1ELb0ELb0ELb0ELb1ELb1ELb0ELb0ELb0EEENS1_21CollectiveEpilogueFwdINS6_IJSA_SC_SB_EEES9_SE_SG_Li384ELb1ELb0ELb0ELb0EEENS1_36VarlenDynamicPersistentTileSchedulerILi192ELi128ELi384ELi32ELb0ELb0ELb1ELb1ELb0ELb1EEEEEEEEEvNT_6ParamsE,"a",@progbits
	.sectionflags	@""
	.align	4
.nv.constant0._ZN7cutlass13device_kernelIN5flash11enable_sm90INS1_16FlashAttnFwdSm90INS1_25CollectiveMainloopFwdSm90ILi2EN4cute5tupleIJNS5_1CILi1EEES8_S8_EEENS6_IJNS7_ILi192EEENS7_ILi128EEENS7_ILi64EEEEEELi64ENS_10bfloat16_tEfNS_4arch4Sm90ELb0ELb1ELb0ELb1ELb0ELb0ELb0ELb1ELb1ELb0ELb0ELb0EEENS1_21CollectiveEpilogueFwdINS6_IJSA_SC_SB_EEES9_SE_SG_Li384ELb1ELb0ELb0ELb0EEENS1_36VarlenDynamicPersistentTileSchedulerILi192ELi128ELi384ELi32ELb0ELb0ELb1ELb1ELb0ELb1EEEEEEEEEvNT_6ParamsE:
	.zero		3200


//--------------------- .nv.constant0._ZN7cutlass13device_kernelIN5flash11enable_sm90INS1_16FlashAttnFwdSm90INS1_25CollectiveMainloopFwdSm90ILi2EN4cute5tupleIJNS5_1CILi1EEES8_S8_EEENS6_IJNS7_ILi192EEENS7_ILi128EEENS7_ILi64EEEEEELi64ENS_10bfloat16_tEfNS_4arch4Sm90ELb0ELb1ELb0ELb1ELb0ELb1ELb0ELb1ELb1ELb0ELb0ELb0EEENS1_21CollectiveEpilogueFwdINS6_IJSA_SC_SB_EEES9_SE_SG_Li384ELb1ELb0ELb0ELb0EEENS1_36VarlenDynamicPersistentTileSchedulerILi192ELi128ELi384ELi32ELb0ELb0ELb1ELb1ELb0ELb1EEEEEEEEEvNT_6ParamsE --------------------------
	.section	.nv.constant0._ZN7cutlass13device_kernelIN5flash11enable_sm90INS1_16FlashAttnFwdSm90INS1_25CollectiveMainloopFwdSm90ILi2EN4cute5tupleIJNS5_1CILi1EEES8_S8_EEENS6_IJNS7_ILi192EEENS7_ILi128EEENS7_ILi64EEEEEELi64ENS_10bfloat16_tEfNS_4arch4Sm90ELb0ELb1ELb0ELb1ELb0ELb1ELb0ELb1ELb1ELb0ELb0ELb0EEENS1_21CollectiveEpilogueFwdINS6_IJSA_SC_SB_EEES9_SE_SG_Li384ELb1ELb0ELb0ELb0EEENS1_36VarlenDynamicPersistentTileSchedulerILi192ELi128ELi384ELi32ELb0ELb0ELb1ELb1ELb0ELb1EEEEEEEEEvNT_6ParamsE,"a",@progbits
	.sectionflags	@""
	.align	4
.nv.constant0._ZN7cutlass13device_kernelIN5flash11enable_sm90INS1_16FlashAttnFwdSm90INS1_25CollectiveMainloopFwdSm90ILi2EN4cute5tupleIJNS5_1CILi1EEES8_S8_EEENS6_IJNS7_ILi192EEENS7_ILi128EEENS7_ILi64EEEEEELi64ENS_10bfloat16_tEfNS_4arch4Sm90ELb0ELb1ELb0ELb1ELb0ELb1ELb0ELb1ELb1ELb0ELb0ELb0EEENS1_21CollectiveEpilogueFwdINS6_IJSA_SC_SB_EEES9_SE_SG_Li384ELb1ELb0ELb0ELb0EEENS1_36VarlenDynamicPersistentTileSchedulerILi192ELi128ELi384ELi32ELb0ELb0ELb1ELb1ELb0ELb1EEEEEEEEEvNT_6ParamsE:
	.zero		3200


//--------------------- .nv.constant0._ZN7cutlass13device_kernelIN5flash11enable_sm90INS1_16FlashAttnFwdSm90INS1_25CollectiveMainloopFwdSm90ILi2EN4cute5tupleIJNS5_1CILi1EEES8_S8_EEENS6_IJNS7_ILi192EEENS7_ILi128EEENS7_ILi64EEEEEELi64ENS_10bfloat16_tEfNS_4arch4Sm90ELb1ELb0ELb0ELb0ELb0ELb0ELb0ELb1ELb1ELb0ELb0ELb0EEENS1_21CollectiveEpilogueFwdINS6_IJSA_SC_SB_EEES9_SE_SG_Li384ELb0ELb0ELb0ELb0EEENS1_30DynamicPersistentTileSchedulerILi384ELi32ELb0ELb0ELb1EEEEEEEEEvNT_6ParamsE --------------------------
	.section	.nv.constant0._ZN7cutlass13device_kernelIN5flash11enable_sm90INS1_16FlashAttnFwdSm90INS1_25CollectiveMainloopFwdSm90ILi2EN4cute5tupleIJNS5_1CILi1EEES8_S8_EEENS6_IJNS7_ILi192EEENS7_ILi128EEENS7_ILi64EEEEEELi64ENS_10bfloat16_tEfNS_4arch4Sm90ELb1ELb0ELb0ELb0ELb0ELb0ELb0ELb1ELb1ELb0ELb0ELb0EEENS1_21CollectiveEpilogueFwdINS6_IJSA_SC_SB_EEES9_SE_SG_Li384ELb0ELb0ELb0ELb0EEENS1_30DynamicPersistentTileSchedulerILi384ELi32ELb0ELb0ELb1EEEEEEEEEvNT_6ParamsE,"a",@progbits
	.sectionflags	@""
	.align	4
.nv.constant0._ZN7cutlass13device_kernelIN5flash11enable_sm90INS1_16FlashAttnFwdSm90INS1_25CollectiveMainloopFwdSm90ILi2EN4cute5tupleIJNS5_1CILi1EEES8_S8_EEENS6_IJNS7_ILi192EEENS7_ILi128EEENS7_ILi64EEEEEELi64ENS_10bfloat16_tEfNS_4arch4Sm90ELb1ELb0ELb0ELb0ELb0ELb0ELb0ELb1ELb1ELb0ELb0ELb0EEENS1_21CollectiveEpilogueFwdINS6_IJSA_SC_SB_EEES9_SE_SG_Li384ELb0ELb0ELb0ELb0EEENS1_30DynamicPersistentTileSchedulerILi384ELi32ELb0ELb0ELb1EEEEEEEEEvNT_6ParamsE:
	.zero		3584


//--------------------- .nv.constant0._ZN7cutlass13device_kernelIN5flash11enable_sm90INS1_16FlashAttnFwdSm90INS1_25CollectiveMainloopFwdSm90ILi2EN4cute5tupleIJNS5_1CILi1EEES8_S8_EEENS6_IJNS7_ILi192EEENS7_ILi128EEENS7_ILi64EEEEEELi64ENS_10bfloat16_tEfNS_4arch4Sm90ELb1ELb0ELb0ELb1ELb0ELb0ELb0ELb1ELb1ELb0ELb0ELb0EEENS1_21CollectiveEpilogueFwdINS6_IJSA_SC_SB_EEES9_SE_SG_Li384ELb1ELb0ELb0ELb0EEENS1_36VarlenDynamicPersistentTileSchedulerILi192ELi128ELi384ELi32ELb0ELb0ELb1ELb1ELb1ELb1EEEEEEEEEvNT_6ParamsE --------------------------
	.section	.nv.constant0._ZN7cutlass13device_kernelIN5flash11enable_sm90INS1_16FlashAttnFwdSm90INS1_25CollectiveMainloopFwdSm90ILi2EN4cute5tupleIJNS5_1CILi1EEES8_S8_EEENS6_IJNS7_ILi192EEENS7_ILi128EEENS7_ILi64EEEEEELi64ENS_10bfloat16_tEfNS_4arch4Sm90ELb1ELb0ELb0ELb1ELb0ELb0ELb0ELb1ELb1ELb0ELb0ELb0EEENS1_21CollectiveEpilogueFwdINS6_IJSA_SC_SB_EEES9_SE_SG_Li384ELb1ELb0ELb0ELb0EEENS1_36VarlenDynamicPersistentTileSchedulerILi192ELi128ELi384ELi32ELb0ELb0ELb1ELb1ELb1ELb1EEEEEEEEEvNT_6ParamsE,"a",@progbits
	.sectionflags	@""
	.align	4
.nv.constant0._ZN7cutlass13device_kernelIN5flash11enable_sm90INS1_16FlashAttnFwdSm90INS1_25CollectiveMainloopFwdSm90ILi2EN4cute5tupleIJNS5_1CILi1EEES8_S8_EEENS6_IJNS7_ILi192EEENS7_ILi128EEENS7_ILi64EEEEEELi64ENS_10bfloat16_tEfNS_4arch4Sm90ELb1ELb0ELb0ELb1ELb0ELb0ELb0ELb1ELb1ELb0ELb0ELb0EEENS1_21CollectiveEpilogueFwdINS6_IJSA_SC_SB_EEES9_SE_SG_Li384ELb1ELb0ELb0ELb0EEENS1_36VarlenDynamicPersistentTileSchedulerILi192ELi128ELi384ELi32ELb0ELb0ELb1ELb1ELb1ELb1EEEEEEEEEvNT_6ParamsE:
	.zero		3200


//--------------------- .nv.constant0._ZN7cutlass13device_kernelIN5flash11enable_sm90INS1_16FlashAttnFwdSm90INS1_25CollectiveMainloopFwdSm90ILi2EN4cute5tupleIJNS5_1CILi1EEES8_S8_EEENS6_IJNS7_ILi192EEENS7_ILi128EEENS7_ILi64EEEEEELi64ENS_10bfloat16_tEfNS_4arch4Sm90ELb1ELb0ELb0ELb1ELb0ELb1ELb0ELb1ELb1ELb0ELb0ELb0EEENS1_21CollectiveEpilogueFwdINS6_IJSA_SC_SB_EEES9_SE_SG_Li384ELb1ELb0ELb0ELb0EEENS1_36VarlenDynamicPersistentTileSchedulerILi192ELi128ELi384ELi32ELb0ELb0ELb1ELb1ELb1ELb1EEEEEEEEEvNT_6ParamsE --------------------------
	.section	.nv.constant0._ZN7cutlass13device_kernelIN5flash11enable_sm90INS1_16FlashAttnFwdSm90INS1_25CollectiveMainloopFwdSm90ILi2EN4cute5tupleIJNS5_1CILi1EEES8_S8_EEENS6_IJNS7_ILi192EEENS7_ILi128EEENS7_ILi64EEEEEELi64ENS_10bfloat16_tEfNS_4arch4Sm90ELb1ELb0ELb0ELb1ELb0ELb1ELb0ELb1ELb1ELb0ELb0ELb0EEENS1_21CollectiveEpilogueFwdINS6_IJSA_SC_SB_EEES9_SE_SG_Li384ELb1ELb0ELb0ELb0EEENS1_36VarlenDynamicPersistentTileSchedulerILi192ELi128ELi384ELi32ELb0ELb0ELb1ELb1ELb1ELb1EEEEEEEEEvNT_6ParamsE,"a",@progbits
	.sectionflags	@""
	.align	4
.nv.constant0._ZN7cutlass13device_kernelIN5flash11enable_sm90INS1_16FlashAttnFwdSm90INS1_25CollectiveMainloopFwdSm90ILi2EN4cute5tupleIJNS5_1CILi1EEES8_S8_EEENS6_IJNS7_ILi192EEENS7_ILi128EEENS7_ILi64EEEEEELi64ENS_10bfloat16_tEfNS_4arch4Sm90ELb1ELb0ELb0ELb1ELb0ELb1ELb0ELb1ELb1ELb0ELb0ELb0EEENS1_21CollectiveEpilogueFwdINS6_IJSA_SC_SB_EEES9_SE_SG_Li384ELb1ELb0ELb0ELb0EEENS1_36VarlenDynamicPersistentTileSchedulerILi192ELi128ELi384ELi32ELb0ELb0ELb1ELb1ELb1ELb1EEEEEEEEEvNT_6ParamsE:
	.zero		3200


//--------------------- SYMBOLS --------------------------

	.type		.nv.reservedSmem.offset0,@object
	.size		.nv.reservedSmem.offset0,0x4
	.type		__assertfail,@function
